//
// Generated by NVIDIA NVVM Compiler
//
// Compiler Build ID: CL-36424714
// Cuda compilation tools, release 13.0, V13.0.88
// Based on NVVM 20.0.0
//

.version 9.0
.target sm_100
.address_size 64

	// .globl	_Z12runBinKernelILi128ELi4EEvPiPjS1_i
.global .align 1 .b8 _ZN34_INTERNAL_a3c46466_4_k_cu_92b249d84cuda3std3__45__cpo5beginE[1];
.global .align 1 .b8 _ZN34_INTERNAL_a3c46466_4_k_cu_92b249d84cuda3std3__45__cpo3endE[1];
.global .align 1 .b8 _ZN34_INTERNAL_a3c46466_4_k_cu_92b249d84cuda3std3__45__cpo6cbeginE[1];
.global .align 1 .b8 _ZN34_INTERNAL_a3c46466_4_k_cu_92b249d84cuda3std3__45__cpo4cendE[1];
.global .align 1 .b8 _ZN34_INTERNAL_a3c46466_4_k_cu_92b249d84cuda3std3__45__cpo6rbeginE[1];
.global .align 1 .b8 _ZN34_INTERNAL_a3c46466_4_k_cu_92b249d84cuda3std3__45__cpo4rendE[1];
.global .align 1 .b8 _ZN34_INTERNAL_a3c46466_4_k_cu_92b249d84cuda3std3__45__cpo7crbeginE[1];
.global .align 1 .b8 _ZN34_INTERNAL_a3c46466_4_k_cu_92b249d84cuda3std3__45__cpo5crendE[1];
.global .align 1 .b8 _ZN34_INTERNAL_a3c46466_4_k_cu_92b249d84cuda3std3__436_GLOBAL__N__a3c46466_4_k_cu_92b249d86ignoreE[1];
.global .align 1 .b8 _ZN34_INTERNAL_a3c46466_4_k_cu_92b249d84cuda3std3__419piecewise_constructE[1];
.global .align 1 .b8 _ZN34_INTERNAL_a3c46466_4_k_cu_92b249d84cuda3std3__48in_placeE[1];
.global .align 1 .b8 _ZN34_INTERNAL_a3c46466_4_k_cu_92b249d84cuda3std3__420unreachable_sentinelE[1];
.global .align 1 .b8 _ZN34_INTERNAL_a3c46466_4_k_cu_92b249d84cuda3std3__47nulloptE[1];
.global .align 1 .b8 _ZN34_INTERNAL_a3c46466_4_k_cu_92b249d84cuda3std3__48unexpectE[1];
.global .align 1 .b8 _ZN34_INTERNAL_a3c46466_4_k_cu_92b249d84cuda3std6ranges3__45__cpo4swapE[1];
.global .align 1 .b8 _ZN34_INTERNAL_a3c46466_4_k_cu_92b249d84cuda3std6ranges3__45__cpo9iter_moveE[1];
.global .align 1 .b8 _ZN34_INTERNAL_a3c46466_4_k_cu_92b249d84cuda3std6ranges3__45__cpo5beginE[1];
.global .align 1 .b8 _ZN34_INTERNAL_a3c46466_4_k_cu_92b249d84cuda3std6ranges3__45__cpo3endE[1];
.global .align 1 .b8 _ZN34_INTERNAL_a3c46466_4_k_cu_92b249d84cuda3std6ranges3__45__cpo6cbeginE[1];
.global .align 1 .b8 _ZN34_INTERNAL_a3c46466_4_k_cu_92b249d84cuda3std6ranges3__45__cpo4cendE[1];
.global .align 1 .b8 _ZN34_INTERNAL_a3c46466_4_k_cu_92b249d84cuda3std6ranges3__45__cpo7advanceE[1];
.global .align 1 .b8 _ZN34_INTERNAL_a3c46466_4_k_cu_92b249d84cuda3std6ranges3__45__cpo9iter_swapE[1];
.global .align 1 .b8 _ZN34_INTERNAL_a3c46466_4_k_cu_92b249d84cuda3std6ranges3__45__cpo4nextE[1];
.global .align 1 .b8 _ZN34_INTERNAL_a3c46466_4_k_cu_92b249d84cuda3std6ranges3__45__cpo4prevE[1];
.global .align 1 .b8 _ZN34_INTERNAL_a3c46466_4_k_cu_92b249d84cuda3std6ranges3__45__cpo4dataE[1];
.global .align 1 .b8 _ZN34_INTERNAL_a3c46466_4_k_cu_92b249d84cuda3std6ranges3__45__cpo5cdataE[1];
.global .align 1 .b8 _ZN34_INTERNAL_a3c46466_4_k_cu_92b249d84cuda3std6ranges3__45__cpo4sizeE[1];
.global .align 1 .b8 _ZN34_INTERNAL_a3c46466_4_k_cu_92b249d84cuda3std6ranges3__45__cpo5ssizeE[1];
.global .align 1 .b8 _ZN34_INTERNAL_a3c46466_4_k_cu_92b249d84cuda3std6ranges3__45__cpo8distanceE[1];
.global .align 1 .b8 _ZN34_INTERNAL_a3c46466_4_k_cu_92b249d86thrust24THRUST_300001_SM_1000_NS6system6detail10sequential3seqE[1];
.global .align 1 .b8 _ZN34_INTERNAL_a3c46466_4_k_cu_92b249d86thrust24THRUST_300001_SM_1000_NS12placeholders2_1E[1];
.global .align 1 .b8 _ZN34_INTERNAL_a3c46466_4_k_cu_92b249d86thrust24THRUST_300001_SM_1000_NS12placeholders2_2E[1];
.global .align 1 .b8 _ZN34_INTERNAL_a3c46466_4_k_cu_92b249d86thrust24THRUST_300001_SM_1000_NS12placeholders2_3E[1];
.global .align 1 .b8 _ZN34_INTERNAL_a3c46466_4_k_cu_92b249d86thrust24THRUST_300001_SM_1000_NS12placeholders2_4E[1];
.global .align 1 .b8 _ZN34_INTERNAL_a3c46466_4_k_cu_92b249d86thrust24THRUST_300001_SM_1000_NS12placeholders2_5E[1];
.global .align 1 .b8 _ZN34_INTERNAL_a3c46466_4_k_cu_92b249d86thrust24THRUST_300001_SM_1000_NS12placeholders2_6E[1];
.global .align 1 .b8 _ZN34_INTERNAL_a3c46466_4_k_cu_92b249d86thrust24THRUST_300001_SM_1000_NS12placeholders2_7E[1];
.global .align 1 .b8 _ZN34_INTERNAL_a3c46466_4_k_cu_92b249d86thrust24THRUST_300001_SM_1000_NS12placeholders2_8E[1];
.global .align 1 .b8 _ZN34_INTERNAL_a3c46466_4_k_cu_92b249d86thrust24THRUST_300001_SM_1000_NS12placeholders2_9E[1];
.global .align 1 .b8 _ZN34_INTERNAL_a3c46466_4_k_cu_92b249d86thrust24THRUST_300001_SM_1000_NS12placeholders3_10E[1];
.extern .shared .align 16 .b8 shared_buffer[];
.extern .shared .align 16 .b8 shared_buffer64[];

.visible .entry _Z12runBinKernelILi128ELi4EEvPiPjS1_i(
	.param .u64 .ptr .align 1 _Z12runBinKernelILi128ELi4EEvPiPjS1_i_param_0,
	.param .u64 .ptr .align 1 _Z12runBinKernelILi128ELi4EEvPiPjS1_i_param_1,
	.param .u64 .ptr .align 1 _Z12runBinKernelILi128ELi4EEvPiPjS1_i_param_2,
	.param .u32 _Z12runBinKernelILi128ELi4EEvPiPjS1_i_param_3
)
{
	.reg .pred 	%p<11>;
	.reg .b32 	%r<121>;
	.reg .b64 	%rd<44>;

	ld.param.u64 	%rd3, [_Z12runBinKernelILi128ELi4EEvPiPjS1_i_param_0];
	ld.param.u64 	%rd4, [_Z12runBinKernelILi128ELi4EEvPiPjS1_i_param_1];
	ld.param.u64 	%rd5, [_Z12runBinKernelILi128ELi4EEvPiPjS1_i_param_2];
	ld.param.u32 	%r14, [_Z12runBinKernelILi128ELi4EEvPiPjS1_i_param_3];
	cvta.to.global.u64 	%rd1, %rd5;
	mov.u32 	%r1, %ctaid.x;
	mov.u32 	%r2, %tid.x;
	setp.gt.u32 	%p1, %r2, 4;
	shl.b32 	%r15, %r2, 2;
	mov.u32 	%r16, shared_buffer;
	add.s32 	%r3, %r16, %r15;
	@%p1 bra 	$L__BB0_2;
	cvta.to.global.u64 	%rd6, %rd4;
	shl.b32 	%r17, %r1, 2;
	add.s32 	%r18, %r17, %r2;
	mul.wide.u32 	%rd7, %r18, 4;
	add.s64 	%rd8, %rd6, %rd7;
	ld.global.u32 	%r19, [%rd8];
	st.shared.u32 	[%r3], %r19;
$L__BB0_2:
	bar.sync 	0;
	ld.shared.u32 	%r20, [shared_buffer];
	ld.shared.u32 	%r4, [shared_buffer+16];
	add.s32 	%r5, %r20, %r2;
	setp.ge.u32 	%p2, %r5, %r4;
	@%p2 bra 	$L__BB0_4;
	mul.wide.u32 	%rd9, %r5, 4;
	add.s64 	%rd10, %rd1, %rd9;
	ld.global.u32 	%r21, [%rd10];
	st.shared.u32 	[%r3+148], %r21;
$L__BB0_4:
	add.s32 	%r6, %r5, 128;
	setp.ge.u32 	%p3, %r6, %r4;
	@%p3 bra 	$L__BB0_6;
	mul.wide.u32 	%rd11, %r6, 4;
	add.s64 	%rd12, %rd1, %rd11;
	ld.global.u32 	%r22, [%rd12];
	st.shared.u32 	[%r3+660], %r22;
$L__BB0_6:
	add.s32 	%r7, %r5, 256;
	setp.ge.u32 	%p4, %r7, %r4;
	@%p4 bra 	$L__BB0_8;
	mul.wide.u32 	%rd13, %r7, 4;
	add.s64 	%rd14, %rd1, %rd13;
	ld.global.u32 	%r23, [%rd14];
	st.shared.u32 	[%r3+1172], %r23;
$L__BB0_8:
	add.s32 	%r8, %r5, 384;
	setp.ge.u32 	%p5, %r8, %r4;
	@%p5 bra 	$L__BB0_10;
	mul.wide.u32 	%rd15, %r8, 4;
	add.s64 	%rd16, %rd1, %rd15;
	ld.global.u32 	%r24, [%rd16];
	st.shared.u32 	[%r3+1684], %r24;
$L__BB0_10:
	bar.sync 	0;
	setp.gt.u32 	%p6, %r2, 15;
	@%p6 bra 	$L__BB0_12;
	and.b32  	%r25, %r2, 1020;
	add.s32 	%r27, %r16, %r25;
	ld.shared.u32 	%r28, [%r27];
	ld.shared.u32 	%r29, [shared_buffer];
	sub.s32 	%r30, %r28, %r29;
	shl.b32 	%r31, %r30, 2;
	add.s32 	%r32, %r16, %r31;
	ld.shared.u32 	%r33, [%r32+152];
	shl.b32 	%r34, %r33, 8;
	shl.b32 	%r35, %r33, 16;
	add.s32 	%r36, %r34, %r35;
	shl.b32 	%r37, %r33, 24;
	add.s32 	%r38, %r36, %r37;
	shl.b32 	%r39, %r2, 3;
	and.b32  	%r40, %r39, 24;
	shr.u32 	%r41, %r38, %r40;
	and.b32  	%r42, %r41, 255;
	shr.u32 	%r43, %r33, %r40;
	and.b32  	%r44, %r43, 255;
	st.shared.u32 	[%r3+84], %r42;
	st.shared.u32 	[%r3+20], %r44;
$L__BB0_12:
	bar.sync 	0;
	shr.u32 	%r45, %r2, 3;
	and.b32  	%r46, %r45, 124;
	add.s32 	%r48, %r16, %r46;
	ld.shared.v4.u32 	{%r49, %r50, %r51, %r52}, [shared_buffer];
	and.b32  	%r53, %r2, 31;
	add.s32 	%r54, %r16, 148;
	ld.shared.u32 	%r55, [shared_buffer+148];
	ld.shared.u32 	%r56, [%r48+84];
	ld.shared.u32 	%r57, [%r48+20];
	mul.lo.s32 	%r58, %r57, %r53;
	shr.u32 	%r59, %r58, 5;
	and.b32  	%r60, %r58, 31;
	add.s32 	%r61, %r56, %r59;
	shl.b32 	%r62, %r61, 2;
	add.s32 	%r63, %r62, %r54;
	ld.shared.u32 	%rd17, [%r63+12];
	shl.b64 	%rd18, %rd17, 32;
	ld.shared.u32 	%rd19, [%r63+8];
	or.b64  	%rd20, %rd18, %rd19;
	shr.u64 	%rd21, %rd20, %r60;
	mov.b64 	%rd22, -1;
	shl.b64 	%rd23, %rd22, %r57;
	cvt.u32.u64 	%r64, %rd21;
	cvt.u32.u64 	%r65, %rd23;
	cvt.u32.u64 	%r66, %rd22;
	xor.b32  	%r67, %r65, %r66;
	and.b32  	%r68, %r64, %r67;
	add.s32 	%r9, %r55, %r68;
	sub.s32 	%r69, %r50, %r49;
	shl.b32 	%r70, %r69, 2;
	add.s32 	%r71, %r54, %r70;
	ld.shared.u32 	%r72, [%r71];
	ld.shared.u32 	%r73, [%r48+100];
	ld.shared.u32 	%r74, [%r48+36];
	mul.lo.s32 	%r75, %r74, %r53;
	shr.u32 	%r76, %r75, 5;
	and.b32  	%r77, %r75, 31;
	add.s32 	%r78, %r73, %r76;
	shl.b32 	%r79, %r78, 2;
	add.s32 	%r80, %r79, %r71;
	ld.shared.u32 	%rd24, [%r80+12];
	shl.b64 	%rd25, %rd24, 32;
	ld.shared.u32 	%rd26, [%r80+8];
	or.b64  	%rd27, %rd25, %rd26;
	shr.u64 	%rd28, %rd27, %r77;
	shl.b64 	%rd29, %rd22, %r74;
	cvt.u32.u64 	%r81, %rd28;
	cvt.u32.u64 	%r82, %rd29;
	xor.b32  	%r83, %r82, %r66;
	and.b32  	%r84, %r81, %r83;
	add.s32 	%r10, %r72, %r84;
	sub.s32 	%r85, %r51, %r49;
	shl.b32 	%r86, %r85, 2;
	add.s32 	%r87, %r54, %r86;
	ld.shared.u32 	%r88, [%r87];
	ld.shared.u32 	%r89, [%r48+116];
	ld.shared.u32 	%r90, [%r48+52];
	mul.lo.s32 	%r91, %r90, %r53;
	shr.u32 	%r92, %r91, 5;
	and.b32  	%r93, %r91, 31;
	add.s32 	%r94, %r89, %r92;
	shl.b32 	%r95, %r94, 2;
	add.s32 	%r96, %r95, %r87;
	ld.shared.u32 	%rd30, [%r96+12];
	shl.b64 	%rd31, %rd30, 32;
	ld.shared.u32 	%rd32, [%r96+8];
	or.b64  	%rd33, %rd31, %rd32;
	shr.u64 	%rd34, %rd33, %r93;
	shl.b64 	%rd35, %rd22, %r90;
	cvt.u32.u64 	%r97, %rd34;
	cvt.u32.u64 	%r98, %rd35;
	xor.b32  	%r99, %r98, %r66;
	and.b32  	%r100, %r97, %r99;
	add.s32 	%r11, %r88, %r100;
	sub.s32 	%r101, %r52, %r49;
	shl.b32 	%r102, %r101, 2;
	add.s32 	%r103, %r54, %r102;
	ld.shared.u32 	%r104, [%r103];
	ld.shared.u32 	%r105, [%r48+132];
	ld.shared.u32 	%r106, [%r48+68];
	mul.lo.s32 	%r107, %r106, %r53;
	shr.u32 	%r108, %r107, 5;
	and.b32  	%r109, %r107, 31;
	add.s32 	%r110, %r105, %r108;
	shl.b32 	%r111, %r110, 2;
	add.s32 	%r112, %r111, %r103;
	ld.shared.u32 	%rd36, [%r112+12];
	shl.b64 	%rd37, %rd36, 32;
	ld.shared.u32 	%rd38, [%r112+8];
	or.b64  	%rd39, %rd37, %rd38;
	shr.u64 	%rd40, %rd39, %r109;
	shl.b64 	%rd41, %rd22, %r106;
	cvt.u32.u64 	%r113, %rd40;
	cvt.u32.u64 	%r114, %rd41;
	xor.b32  	%r115, %r114, %r66;
	and.b32  	%r116, %r113, %r115;
	add.s32 	%r12, %r104, %r116;
	shl.b32 	%r117, %r1, 9;
	add.s32 	%r13, %r117, %r2;
	setp.ge.s32 	%p7, %r13, %r14;
	cvta.to.global.u64 	%rd42, %rd3;
	mul.wide.s32 	%rd43, %r13, 4;
	add.s64 	%rd2, %rd42, %rd43;
	@%p7 bra 	$L__BB0_14;
	st.global.u32 	[%rd2], %r9;
$L__BB0_14:
	add.s32 	%r118, %r13, 128;
	setp.ge.s32 	%p8, %r118, %r14;
	@%p8 bra 	$L__BB0_16;
	st.global.u32 	[%rd2+512], %r10;
$L__BB0_16:
	add.s32 	%r119, %r13, 256;
	setp.ge.s32 	%p9, %r119, %r14;
	@%p9 bra 	$L__BB0_18;
	st.global.u32 	[%rd2+1024], %r11;
$L__BB0_18:
	add.s32 	%r120, %r13, 384;
	setp.ge.s32 	%p10, %r120, %r14;
	@%p10 bra 	$L__BB0_20;
	st.global.u32 	[%rd2+1536], %r12;
$L__BB0_20:
	ret;

}
	// .globl	_Z13runDBinKernelILi128ELi4EEvPiPjS1_i
.visible .entry _Z13runDBinKernelILi128ELi4EEvPiPjS1_i(
	.param .u64 .ptr .align 1 _Z13runDBinKernelILi128ELi4EEvPiPjS1_i_param_0,
	.param .u64 .ptr .align 1 _Z13runDBinKernelILi128ELi4EEvPiPjS1_i_param_1,
	.param .u64 .ptr .align 1 _Z13runDBinKernelILi128ELi4EEvPiPjS1_i_param_2,
	.param .u32 _Z13runDBinKernelILi128ELi4EEvPiPjS1_i_param_3
)
{
	.reg .pred 	%p<103>;
	.reg .b32 	%r<805>;
	.reg .b64 	%rd<149>;

	ld.param.u64 	%rd3, [_Z13runDBinKernelILi128ELi4EEvPiPjS1_i_param_0];
	ld.param.u64 	%rd4, [_Z13runDBinKernelILi128ELi4EEvPiPjS1_i_param_1];
	ld.param.u64 	%rd5, [_Z13runDBinKernelILi128ELi4EEvPiPjS1_i_param_2];
	ld.param.u32 	%r285, [_Z13runDBinKernelILi128ELi4EEvPiPjS1_i_param_3];
	cvta.to.global.u64 	%rd1, %rd5;
	mov.u32 	%r1, %ctaid.x;
	shl.b32 	%r2, %r1, 9;
	add.s32 	%r286, %r285, 511;
	shr.s32 	%r287, %r286, 31;
	shr.u32 	%r288, %r287, 23;
	add.s32 	%r289, %r286, %r288;
	shr.s32 	%r290, %r289, 9;
	add.s32 	%r3, %r290, -1;
	sub.s32 	%r4, %r285, %r2;
	mov.u32 	%r5, %tid.x;
	setp.gt.u32 	%p1, %r5, 4;
	shl.b32 	%r291, %r5, 2;
	mov.u32 	%r292, shared_buffer;
	add.s32 	%r6, %r292, %r291;
	@%p1 bra 	$L__BB1_2;
	cvta.to.global.u64 	%rd6, %rd4;
	shl.b32 	%r293, %r1, 2;
	add.s32 	%r294, %r293, %r5;
	mul.wide.u32 	%rd7, %r294, 4;
	add.s64 	%rd8, %rd6, %rd7;
	ld.global.u32 	%r295, [%rd8];
	st.shared.u32 	[%r6], %r295;
$L__BB1_2:
	bar.sync 	0;
	ld.shared.u32 	%r7, [shared_buffer];
	add.s32 	%r8, %r7, -1;
	ld.shared.u32 	%r9, [shared_buffer+16];
	sub.s32 	%r10, %r9, %r8;
	setp.eq.s32 	%p2, %r10, 0;
	@%p2 bra 	$L__BB1_73;
	sub.s32 	%r297, %r9, %r7;
	shr.u32 	%r298, %r297, 7;
	add.s32 	%r11, %r298, 1;
	and.b32  	%r12, %r11, 15;
	setp.lt.u32 	%p3, %r297, 1920;
	mov.b32 	%r714, 0;
	@%p3 bra 	$L__BB1_38;
	and.b32  	%r13, %r11, 67108848;
	mov.b32 	%r714, 0;
	mov.u32 	%r713, %r714;
$L__BB1_5:
	.pragma "nounroll";
	add.s32 	%r16, %r714, %r5;
	setp.ge.u32 	%p4, %r16, %r10;
	shl.b32 	%r300, %r16, 2;
	add.s32 	%r302, %r292, %r300;
	add.s32 	%r17, %r302, 20;
	@%p4 bra 	$L__BB1_7;
	add.s32 	%r303, %r16, %r8;
	mul.wide.u32 	%rd9, %r303, 4;
	add.s64 	%rd10, %rd1, %rd9;
	ld.global.u32 	%r304, [%rd10];
	st.shared.u32 	[%r17], %r304;
$L__BB1_7:
	add.s32 	%r18, %r16, 128;
	setp.ge.u32 	%p5, %r18, %r10;
	@%p5 bra 	$L__BB1_9;
	add.s32 	%r305, %r18, %r8;
	mul.wide.u32 	%rd11, %r305, 4;
	add.s64 	%rd12, %rd1, %rd11;
	ld.global.u32 	%r306, [%rd12];
	st.shared.u32 	[%r17+512], %r306;
$L__BB1_9:
	add.s32 	%r19, %r16, 256;
	setp.ge.u32 	%p6, %r19, %r10;
	@%p6 bra 	$L__BB1_11;
	add.s32 	%r307, %r19, %r8;
	mul.wide.u32 	%rd13, %r307, 4;
	add.s64 	%rd14, %rd1, %rd13;
	ld.global.u32 	%r308, [%rd14];
	st.shared.u32 	[%r17+1024], %r308;
$L__BB1_11:
	add.s32 	%r20, %r16, 384;
	setp.ge.u32 	%p7, %r20, %r10;
	@%p7 bra 	$L__BB1_13;
	add.s32 	%r309, %r20, %r8;
	mul.wide.u32 	%rd15, %r309, 4;
	add.s64 	%rd16, %rd1, %rd15;
	ld.global.u32 	%r310, [%rd16];
	st.shared.u32 	[%r17+1536], %r310;
$L__BB1_13:
	add.s32 	%r21, %r16, 512;
	setp.ge.u32 	%p8, %r21, %r10;
	@%p8 bra 	$L__BB1_15;
	add.s32 	%r311, %r21, %r8;
	mul.wide.u32 	%rd17, %r311, 4;
	add.s64 	%rd18, %rd1, %rd17;
	ld.global.u32 	%r312, [%rd18];
	st.shared.u32 	[%r17+2048], %r312;
$L__BB1_15:
	add.s32 	%r22, %r16, 640;
	setp.ge.u32 	%p9, %r22, %r10;
	@%p9 bra 	$L__BB1_17;
	add.s32 	%r313, %r22, %r8;
	mul.wide.u32 	%rd19, %r313, 4;
	add.s64 	%rd20, %rd1, %rd19;
	ld.global.u32 	%r314, [%rd20];
	st.shared.u32 	[%r17+2560], %r314;
$L__BB1_17:
	add.s32 	%r23, %r16, 768;
	setp.ge.u32 	%p10, %r23, %r10;
	@%p10 bra 	$L__BB1_19;
	add.s32 	%r315, %r23, %r8;
	mul.wide.u32 	%rd21, %r315, 4;
	add.s64 	%rd22, %rd1, %rd21;
	ld.global.u32 	%r316, [%rd22];
	st.shared.u32 	[%r17+3072], %r316;
$L__BB1_19:
	add.s32 	%r24, %r16, 896;
	setp.ge.u32 	%p11, %r24, %r10;
	@%p11 bra 	$L__BB1_21;
	add.s32 	%r317, %r24, %r8;
	mul.wide.u32 	%rd23, %r317, 4;
	add.s64 	%rd24, %rd1, %rd23;
	ld.global.u32 	%r318, [%rd24];
	st.shared.u32 	[%r17+3584], %r318;
$L__BB1_21:
	add.s32 	%r25, %r16, 1024;
	setp.ge.u32 	%p12, %r25, %r10;
	@%p12 bra 	$L__BB1_23;
	add.s32 	%r319, %r25, %r8;
	mul.wide.u32 	%rd25, %r319, 4;
	add.s64 	%rd26, %rd1, %rd25;
	ld.global.u32 	%r320, [%rd26];
	st.shared.u32 	[%r17+4096], %r320;
$L__BB1_23:
	add.s32 	%r26, %r16, 1152;
	setp.ge.u32 	%p13, %r26, %r10;
	@%p13 bra 	$L__BB1_25;
	add.s32 	%r321, %r26, %r8;
	mul.wide.u32 	%rd27, %r321, 4;
	add.s64 	%rd28, %rd1, %rd27;
	ld.global.u32 	%r322, [%rd28];
	st.shared.u32 	[%r17+4608], %r322;
$L__BB1_25:
	add.s32 	%r27, %r16, 1280;
	setp.ge.u32 	%p14, %r27, %r10;
	@%p14 bra 	$L__BB1_27;
	add.s32 	%r323, %r27, %r8;
	mul.wide.u32 	%rd29, %r323, 4;
	add.s64 	%rd30, %rd1, %rd29;
	ld.global.u32 	%r324, [%rd30];
	st.shared.u32 	[%r17+5120], %r324;
$L__BB1_27:
	add.s32 	%r28, %r16, 1408;
	setp.ge.u32 	%p15, %r28, %r10;
	@%p15 bra 	$L__BB1_29;
	add.s32 	%r325, %r28, %r8;
	mul.wide.u32 	%rd31, %r325, 4;
	add.s64 	%rd32, %rd1, %rd31;
	ld.global.u32 	%r326, [%rd32];
	st.shared.u32 	[%r17+5632], %r326;
$L__BB1_29:
	add.s32 	%r29, %r16, 1536;
	setp.ge.u32 	%p16, %r29, %r10;
	@%p16 bra 	$L__BB1_31;
	add.s32 	%r327, %r29, %r8;
	mul.wide.u32 	%rd33, %r327, 4;
	add.s64 	%rd34, %rd1, %rd33;
	ld.global.u32 	%r328, [%rd34];
	st.shared.u32 	[%r17+6144], %r328;
$L__BB1_31:
	add.s32 	%r30, %r16, 1664;
	setp.ge.u32 	%p17, %r30, %r10;
	@%p17 bra 	$L__BB1_33;
	add.s32 	%r329, %r30, %r8;
	mul.wide.u32 	%rd35, %r329, 4;
	add.s64 	%rd36, %rd1, %rd35;
	ld.global.u32 	%r330, [%rd36];
	st.shared.u32 	[%r17+6656], %r330;
$L__BB1_33:
	add.s32 	%r31, %r16, 1792;
	setp.ge.u32 	%p18, %r31, %r10;
	@%p18 bra 	$L__BB1_35;
	add.s32 	%r331, %r31, %r8;
	mul.wide.u32 	%rd37, %r331, 4;
	add.s64 	%rd38, %rd1, %rd37;
	ld.global.u32 	%r332, [%rd38];
	st.shared.u32 	[%r17+7168], %r332;
$L__BB1_35:
	add.s32 	%r32, %r16, 1920;
	setp.ge.u32 	%p19, %r32, %r10;
	@%p19 bra 	$L__BB1_37;
	add.s32 	%r333, %r32, %r8;
	mul.wide.u32 	%rd39, %r333, 4;
	add.s64 	%rd40, %rd1, %rd39;
	ld.global.u32 	%r334, [%rd40];
	st.shared.u32 	[%r17+7680], %r334;
$L__BB1_37:
	add.s32 	%r714, %r714, 2048;
	add.s32 	%r713, %r713, 16;
	setp.ne.s32 	%p20, %r713, %r13;
	@%p20 bra 	$L__BB1_5;
$L__BB1_38:
	setp.eq.s32 	%p21, %r12, 0;
	@%p21 bra 	$L__BB1_73;
	and.b32  	%r36, %r11, 7;
	setp.lt.u32 	%p22, %r12, 8;
	@%p22 bra 	$L__BB1_57;
	add.s32 	%r37, %r714, %r5;
	setp.ge.u32 	%p23, %r37, %r10;
	shl.b32 	%r335, %r37, 2;
	add.s32 	%r337, %r292, %r335;
	add.s32 	%r38, %r337, 20;
	@%p23 bra 	$L__BB1_42;
	add.s32 	%r338, %r37, %r8;
	mul.wide.u32 	%rd41, %r338, 4;
	add.s64 	%rd42, %rd1, %rd41;
	ld.global.u32 	%r339, [%rd42];
	st.shared.u32 	[%r38], %r339;
$L__BB1_42:
	add.s32 	%r39, %r37, 128;
	setp.ge.u32 	%p24, %r39, %r10;
	@%p24 bra 	$L__BB1_44;
	add.s32 	%r340, %r39, %r8;
	mul.wide.u32 	%rd43, %r340, 4;
	add.s64 	%rd44, %rd1, %rd43;
	ld.global.u32 	%r341, [%rd44];
	st.shared.u32 	[%r38+512], %r341;
$L__BB1_44:
	add.s32 	%r40, %r37, 256;
	setp.ge.u32 	%p25, %r40, %r10;
	@%p25 bra 	$L__BB1_46;
	add.s32 	%r342, %r40, %r8;
	mul.wide.u32 	%rd45, %r342, 4;
	add.s64 	%rd46, %rd1, %rd45;
	ld.global.u32 	%r343, [%rd46];
	st.shared.u32 	[%r38+1024], %r343;
$L__BB1_46:
	add.s32 	%r41, %r37, 384;
	setp.ge.u32 	%p26, %r41, %r10;
	@%p26 bra 	$L__BB1_48;
	add.s32 	%r344, %r41, %r8;
	mul.wide.u32 	%rd47, %r344, 4;
	add.s64 	%rd48, %rd1, %rd47;
	ld.global.u32 	%r345, [%rd48];
	st.shared.u32 	[%r38+1536], %r345;
$L__BB1_48:
	add.s32 	%r42, %r37, 512;
	setp.ge.u32 	%p27, %r42, %r10;
	@%p27 bra 	$L__BB1_50;
	add.s32 	%r346, %r42, %r8;
	mul.wide.u32 	%rd49, %r346, 4;
	add.s64 	%rd50, %rd1, %rd49;
	ld.global.u32 	%r347, [%rd50];
	st.shared.u32 	[%r38+2048], %r347;
$L__BB1_50:
	add.s32 	%r43, %r37, 640;
	setp.ge.u32 	%p28, %r43, %r10;
	@%p28 bra 	$L__BB1_52;
	add.s32 	%r348, %r43, %r8;
	mul.wide.u32 	%rd51, %r348, 4;
	add.s64 	%rd52, %rd1, %rd51;
	ld.global.u32 	%r349, [%rd52];
	st.shared.u32 	[%r38+2560], %r349;
$L__BB1_52:
	add.s32 	%r44, %r37, 768;
	setp.ge.u32 	%p29, %r44, %r10;
	@%p29 bra 	$L__BB1_54;
	add.s32 	%r350, %r44, %r8;
	mul.wide.u32 	%rd53, %r350, 4;
	add.s64 	%rd54, %rd1, %rd53;
	ld.global.u32 	%r351, [%rd54];
	st.shared.u32 	[%r38+3072], %r351;
$L__BB1_54:
	add.s32 	%r45, %r37, 896;
	setp.ge.u32 	%p30, %r45, %r10;
	@%p30 bra 	$L__BB1_56;
	add.s32 	%r352, %r45, %r8;
	mul.wide.u32 	%rd55, %r352, 4;
	add.s64 	%rd56, %rd1, %rd55;
	ld.global.u32 	%r353, [%rd56];
	st.shared.u32 	[%r38+3584], %r353;
$L__BB1_56:
	add.s32 	%r714, %r714, 1024;
$L__BB1_57:
	setp.eq.s32 	%p31, %r36, 0;
	@%p31 bra 	$L__BB1_73;
	and.b32  	%r48, %r11, 3;
	setp.lt.u32 	%p32, %r36, 4;
	@%p32 bra 	$L__BB1_68;
	add.s32 	%r49, %r714, %r5;
	setp.ge.u32 	%p33, %r49, %r10;
	shl.b32 	%r354, %r49, 2;
	add.s32 	%r356, %r292, %r354;
	add.s32 	%r50, %r356, 20;
	@%p33 bra 	$L__BB1_61;
	add.s32 	%r357, %r49, %r8;
	mul.wide.u32 	%rd57, %r357, 4;
	add.s64 	%rd58, %rd1, %rd57;
	ld.global.u32 	%r358, [%rd58];
	st.shared.u32 	[%r50], %r358;
$L__BB1_61:
	add.s32 	%r51, %r49, 128;
	setp.ge.u32 	%p34, %r51, %r10;
	@%p34 bra 	$L__BB1_63;
	add.s32 	%r359, %r51, %r8;
	mul.wide.u32 	%rd59, %r359, 4;
	add.s64 	%rd60, %rd1, %rd59;
	ld.global.u32 	%r360, [%rd60];
	st.shared.u32 	[%r50+512], %r360;
$L__BB1_63:
	add.s32 	%r52, %r49, 256;
	setp.ge.u32 	%p35, %r52, %r10;
	@%p35 bra 	$L__BB1_65;
	add.s32 	%r361, %r52, %r8;
	mul.wide.u32 	%rd61, %r361, 4;
	add.s64 	%rd62, %rd1, %rd61;
	ld.global.u32 	%r362, [%rd62];
	st.shared.u32 	[%r50+1024], %r362;
$L__BB1_65:
	add.s32 	%r53, %r49, 384;
	setp.ge.u32 	%p36, %r53, %r10;
	@%p36 bra 	$L__BB1_67;
	add.s32 	%r363, %r53, %r8;
	mul.wide.u32 	%rd63, %r363, 4;
	add.s64 	%rd64, %rd1, %rd63;
	ld.global.u32 	%r364, [%rd64];
	st.shared.u32 	[%r50+1536], %r364;
$L__BB1_67:
	add.s32 	%r714, %r714, 512;
$L__BB1_68:
	setp.eq.s32 	%p37, %r48, 0;
	@%p37 bra 	$L__BB1_73;
	add.s32 	%r365, %r5, %r714;
	shl.b32 	%r366, %r365, 2;
	add.s32 	%r368, %r366, %r292;
	add.s32 	%r720, %r368, 20;
	add.s32 	%r719, %r365, %r7;
	add.s32 	%r718, %r365, -1;
	neg.s32 	%r717, %r48;
$L__BB1_70:
	.pragma "nounroll";
	add.s32 	%r369, %r718, 1;
	setp.ge.u32 	%p38, %r369, %r10;
	@%p38 bra 	$L__BB1_72;
	add.s32 	%r370, %r719, -1;
	mul.wide.u32 	%rd65, %r370, 4;
	add.s64 	%rd66, %rd1, %rd65;
	ld.global.u32 	%r371, [%rd66];
	st.shared.u32 	[%r720], %r371;
$L__BB1_72:
	add.s32 	%r720, %r720, 512;
	add.s32 	%r719, %r719, 128;
	add.s32 	%r718, %r718, 128;
	add.s32 	%r717, %r717, 1;
	setp.ne.s32 	%p39, %r717, 0;
	@%p39 bra 	$L__BB1_70;
$L__BB1_73:
	setp.ne.s32 	%p40, %r1, %r3;
	bar.sync 	0;
	ld.shared.u32 	%r68, [shared_buffer+20];
	shr.u32 	%r69, %r5, 5;
	and.b32  	%r70, %r5, 31;
	add.s32 	%r71, %r69, -1;
	@%p40 bra 	$L__BB1_85;
	setp.ge.s32 	%p47, %r5, %r4;
	@%p47 bra 	$L__BB1_95;
	setp.lt.u32 	%p48, %r5, 32;
	ld.shared.v2.u32 	{%r72, %r728}, [shared_buffer+24];
	mov.b32 	%r730, 2;
	@%p48 bra 	$L__BB1_84;
	and.b32  	%r74, %r69, 3;
	setp.lt.u32 	%p49, %r71, 3;
	mov.b32 	%r727, 0;
	mov.u32 	%r726, %r728;
	@%p49 bra 	$L__BB1_79;
	and.b32  	%r407, %r69, 28;
	neg.s32 	%r721, %r407;
	mov.b32 	%r727, 0;
	mov.u32 	%r726, %r728;
$L__BB1_78:
	and.b32  	%r409, %r726, 255;
	add.s32 	%r410, %r727, %r409;
	shr.u32 	%r411, %r726, 8;
	and.b32  	%r412, %r411, 255;
	add.s32 	%r413, %r410, %r412;
	shr.u32 	%r414, %r726, 16;
	and.b32  	%r415, %r414, 255;
	add.s32 	%r416, %r413, %r415;
	shr.u32 	%r417, %r726, 24;
	add.s32 	%r727, %r416, %r417;
	add.s32 	%r721, %r721, 4;
	setp.ne.s32 	%p50, %r721, 0;
	mov.b32 	%r726, 0;
	@%p50 bra 	$L__BB1_78;
$L__BB1_79:
	setp.eq.s32 	%p51, %r74, 0;
	mov.b32 	%r728, 0;
	@%p51 bra 	$L__BB1_83;
	and.b32  	%r419, %r726, 255;
	add.s32 	%r727, %r727, %r419;
	shr.u32 	%r728, %r726, 8;
	setp.eq.s32 	%p52, %r74, 1;
	@%p52 bra 	$L__BB1_83;
	and.b32  	%r420, %r728, 255;
	add.s32 	%r727, %r727, %r420;
	shr.u32 	%r728, %r726, 16;
	setp.eq.s32 	%p53, %r74, 2;
	@%p53 bra 	$L__BB1_83;
	and.b32  	%r421, %r728, 255;
	add.s32 	%r727, %r727, %r421;
	shr.u32 	%r728, %r726, 24;
$L__BB1_83:
	add.s32 	%r730, %r727, 2;
$L__BB1_84:
	and.b32  	%r422, %r728, 255;
	mul.lo.s32 	%r423, %r422, %r70;
	shr.u32 	%r424, %r423, 5;
	add.s32 	%r425, %r730, %r424;
	shl.b32 	%r426, %r425, 2;
	add.s32 	%r428, %r292, %r426;
	ld.shared.u32 	%rd77, [%r428+28];
	shl.b64 	%rd78, %rd77, 32;
	ld.shared.u32 	%rd79, [%r428+24];
	or.b64  	%rd80, %rd78, %rd79;
	and.b32  	%r429, %r423, 31;
	mov.b64 	%rd81, -1;
	shl.b64 	%rd82, %rd81, %r422;
	not.b64 	%rd83, %rd82;
	shl.b64 	%rd84, %rd83, %r429;
	and.b64  	%rd85, %rd80, %rd84;
	shr.u64 	%rd86, %rd85, %r429;
	cvt.u32.u64 	%r430, %rd86;
	add.s32 	%r741, %r72, %r430;
	bra.uni 	$L__BB1_95;
$L__BB1_85:
	setp.lt.u32 	%p41, %r5, 32;
	ld.shared.v2.u32 	{%r96, %r738}, [shared_buffer+24];
	mov.b32 	%r740, 2;
	@%p41 bra 	$L__BB1_94;
	and.b32  	%r98, %r69, 3;
	setp.lt.u32 	%p42, %r71, 3;
	mov.b32 	%r737, 0;
	mov.u32 	%r736, %r738;
	@%p42 bra 	$L__BB1_89;
	and.b32  	%r377, %r69, 28;
	neg.s32 	%r731, %r377;
	mov.b32 	%r737, 0;
	mov.u32 	%r736, %r738;
$L__BB1_88:
	and.b32  	%r379, %r736, 255;
	add.s32 	%r380, %r737, %r379;
	shr.u32 	%r381, %r736, 8;
	and.b32  	%r382, %r381, 255;
	add.s32 	%r383, %r380, %r382;
	shr.u32 	%r384, %r736, 16;
	and.b32  	%r385, %r384, 255;
	add.s32 	%r386, %r383, %r385;
	shr.u32 	%r387, %r736, 24;
	add.s32 	%r737, %r386, %r387;
	add.s32 	%r731, %r731, 4;
	setp.ne.s32 	%p43, %r731, 0;
	mov.b32 	%r736, 0;
	@%p43 bra 	$L__BB1_88;
$L__BB1_89:
	setp.eq.s32 	%p44, %r98, 0;
	mov.b32 	%r738, 0;
	@%p44 bra 	$L__BB1_93;
	and.b32  	%r389, %r736, 255;
	add.s32 	%r737, %r737, %r389;
	shr.u32 	%r738, %r736, 8;
	setp.eq.s32 	%p45, %r98, 1;
	@%p45 bra 	$L__BB1_93;
	and.b32  	%r390, %r738, 255;
	add.s32 	%r737, %r737, %r390;
	shr.u32 	%r738, %r736, 16;
	setp.eq.s32 	%p46, %r98, 2;
	@%p46 bra 	$L__BB1_93;
	and.b32  	%r391, %r738, 255;
	add.s32 	%r737, %r737, %r391;
	shr.u32 	%r738, %r736, 24;
$L__BB1_93:
	add.s32 	%r740, %r737, 2;
$L__BB1_94:
	and.b32  	%r392, %r738, 255;
	mul.lo.s32 	%r393, %r392, %r70;
	shr.u32 	%r394, %r393, 5;
	add.s32 	%r395, %r740, %r394;
	shl.b32 	%r396, %r395, 2;
	add.s32 	%r398, %r292, %r396;
	ld.shared.u32 	%rd67, [%r398+28];
	shl.b64 	%rd68, %rd67, 32;
	ld.shared.u32 	%rd69, [%r398+24];
	or.b64  	%rd70, %rd68, %rd69;
	and.b32  	%r399, %r393, 31;
	mov.b64 	%rd71, -1;
	shl.b64 	%rd72, %rd71, %r392;
	not.b64 	%rd73, %rd72;
	shl.b64 	%rd74, %rd73, %r399;
	and.b64  	%rd75, %rd70, %rd74;
	shr.u64 	%rd76, %rd75, %r399;
	cvt.u32.u64 	%r400, %rd76;
	add.s32 	%r741, %r96, %r400;
$L__BB1_95:
	setp.eq.s32 	%p54, %r1, %r3;
	@%p54 bra 	$L__BB1_106;
	setp.lt.u32 	%p55, %r5, 32;
	ld.shared.v2.u32 	{%r433, %r434}, [shared_buffer];
	sub.s32 	%r435, %r434, %r433;
	shl.b32 	%r436, %r435, 2;
	add.s32 	%r437, %r292, %r436;
	add.s32 	%r121, %r437, 24;
	ld.shared.u32 	%r122, [%r437+24];
	ld.shared.u32 	%r749, [%r437+28];
	mov.b32 	%r751, 2;
	@%p55 bra 	$L__BB1_105;
	and.b32  	%r124, %r69, 3;
	setp.lt.u32 	%p56, %r71, 3;
	mov.b32 	%r748, 0;
	mov.u32 	%r747, %r749;
	@%p56 bra 	$L__BB1_100;
	and.b32  	%r442, %r69, 28;
	neg.s32 	%r742, %r442;
	mov.b32 	%r748, 0;
	mov.u32 	%r747, %r749;
$L__BB1_99:
	and.b32  	%r444, %r747, 255;
	add.s32 	%r445, %r748, %r444;
	shr.u32 	%r446, %r747, 8;
	and.b32  	%r447, %r446, 255;
	add.s32 	%r448, %r445, %r447;
	shr.u32 	%r449, %r747, 16;
	and.b32  	%r450, %r449, 255;
	add.s32 	%r451, %r448, %r450;
	shr.u32 	%r452, %r747, 24;
	add.s32 	%r748, %r451, %r452;
	add.s32 	%r742, %r742, 4;
	setp.ne.s32 	%p57, %r742, 0;
	mov.b32 	%r747, 0;
	@%p57 bra 	$L__BB1_99;
$L__BB1_100:
	setp.eq.s32 	%p58, %r124, 0;
	mov.b32 	%r749, 0;
	@%p58 bra 	$L__BB1_104;
	and.b32  	%r454, %r747, 255;
	add.s32 	%r748, %r748, %r454;
	shr.u32 	%r749, %r747, 8;
	setp.eq.s32 	%p59, %r124, 1;
	@%p59 bra 	$L__BB1_104;
	and.b32  	%r455, %r749, 255;
	add.s32 	%r748, %r748, %r455;
	shr.u32 	%r749, %r747, 16;
	setp.eq.s32 	%p60, %r124, 2;
	@%p60 bra 	$L__BB1_104;
	and.b32  	%r456, %r749, 255;
	add.s32 	%r748, %r748, %r456;
	shr.u32 	%r749, %r747, 24;
$L__BB1_104:
	add.s32 	%r751, %r748, 2;
$L__BB1_105:
	and.b32  	%r457, %r749, 255;
	mul.lo.s32 	%r458, %r457, %r70;
	shr.u32 	%r459, %r458, 5;
	add.s32 	%r460, %r751, %r459;
	shl.b32 	%r461, %r460, 2;
	add.s32 	%r462, %r121, %r461;
	ld.shared.u32 	%rd87, [%r462+4];
	shl.b64 	%rd88, %rd87, 32;
	ld.shared.u32 	%rd89, [%r462];
	or.b64  	%rd90, %rd88, %rd89;
	and.b32  	%r463, %r458, 31;
	mov.b64 	%rd91, -1;
	shl.b64 	%rd92, %rd91, %r457;
	not.b64 	%rd93, %rd92;
	shl.b64 	%rd94, %rd93, %r463;
	and.b64  	%rd95, %rd90, %rd94;
	shr.u64 	%rd96, %rd95, %r463;
	cvt.u32.u64 	%r464, %rd96;
	add.s32 	%r762, %r122, %r464;
	bra.uni 	$L__BB1_117;
$L__BB1_106:
	add.s32 	%r466, %r5, 128;
	setp.ge.s32 	%p61, %r466, %r4;
	@%p61 bra 	$L__BB1_117;
	setp.lt.u32 	%p62, %r5, 32;
	ld.shared.v2.u32 	{%r469, %r470}, [shared_buffer];
	sub.s32 	%r471, %r470, %r469;
	shl.b32 	%r472, %r471, 2;
	add.s32 	%r473, %r292, %r472;
	add.s32 	%r146, %r473, 24;
	ld.shared.u32 	%r147, [%r473+24];
	ld.shared.u32 	%r759, [%r473+28];
	mov.b32 	%r761, 2;
	@%p62 bra 	$L__BB1_116;
	and.b32  	%r149, %r69, 3;
	setp.lt.u32 	%p63, %r71, 3;
	mov.b32 	%r758, 0;
	mov.u32 	%r757, %r759;
	@%p63 bra 	$L__BB1_111;
	and.b32  	%r478, %r69, 28;
	neg.s32 	%r752, %r478;
	mov.b32 	%r758, 0;
	mov.u32 	%r757, %r759;
$L__BB1_110:
	and.b32  	%r480, %r757, 255;
	add.s32 	%r481, %r758, %r480;
	shr.u32 	%r482, %r757, 8;
	and.b32  	%r483, %r482, 255;
	add.s32 	%r484, %r481, %r483;
	shr.u32 	%r485, %r757, 16;
	and.b32  	%r486, %r485, 255;
	add.s32 	%r487, %r484, %r486;
	shr.u32 	%r488, %r757, 24;
	add.s32 	%r758, %r487, %r488;
	add.s32 	%r752, %r752, 4;
	setp.ne.s32 	%p64, %r752, 0;
	mov.b32 	%r757, 0;
	@%p64 bra 	$L__BB1_110;
$L__BB1_111:
	setp.eq.s32 	%p65, %r149, 0;
	mov.b32 	%r759, 0;
	@%p65 bra 	$L__BB1_115;
	and.b32  	%r490, %r757, 255;
	add.s32 	%r758, %r758, %r490;
	shr.u32 	%r759, %r757, 8;
	setp.eq.s32 	%p66, %r149, 1;
	@%p66 bra 	$L__BB1_115;
	and.b32  	%r491, %r759, 255;
	add.s32 	%r758, %r758, %r491;
	shr.u32 	%r759, %r757, 16;
	setp.eq.s32 	%p67, %r149, 2;
	@%p67 bra 	$L__BB1_115;
	and.b32  	%r492, %r759, 255;
	add.s32 	%r758, %r758, %r492;
	shr.u32 	%r759, %r757, 24;
$L__BB1_115:
	add.s32 	%r761, %r758, 2;
$L__BB1_116:
	and.b32  	%r493, %r759, 255;
	mul.lo.s32 	%r494, %r493, %r70;
	shr.u32 	%r495, %r494, 5;
	add.s32 	%r496, %r761, %r495;
	shl.b32 	%r497, %r496, 2;
	add.s32 	%r498, %r146, %r497;
	ld.shared.u32 	%rd97, [%r498+4];
	shl.b64 	%rd98, %rd97, 32;
	ld.shared.u32 	%rd99, [%r498];
	or.b64  	%rd100, %rd98, %rd99;
	and.b32  	%r499, %r494, 31;
	mov.b64 	%rd101, -1;
	shl.b64 	%rd102, %rd101, %r493;
	not.b64 	%rd103, %rd102;
	shl.b64 	%rd104, %rd103, %r499;
	and.b64  	%rd105, %rd100, %rd104;
	shr.u64 	%rd106, %rd105, %r499;
	cvt.u32.u64 	%r500, %rd106;
	add.s32 	%r762, %r147, %r500;
$L__BB1_117:
	setp.eq.s32 	%p68, %r1, %r3;
	@%p68 bra 	$L__BB1_128;
	setp.lt.u32 	%p69, %r5, 32;
	.pragma "used_bytes_mask 3855";
	ld.shared.v4.u32 	{%r503, %r504, %r505, %r506}, [shared_buffer];
	sub.s32 	%r507, %r505, %r503;
	shl.b32 	%r508, %r507, 2;
	add.s32 	%r509, %r292, %r508;
	add.s32 	%r172, %r509, 24;
	ld.shared.u32 	%r173, [%r509+24];
	ld.shared.u32 	%r770, [%r509+28];
	mov.b32 	%r772, 2;
	@%p69 bra 	$L__BB1_127;
	and.b32  	%r175, %r69, 3;
	setp.lt.u32 	%p70, %r71, 3;
	mov.b32 	%r769, 0;
	mov.u32 	%r768, %r770;
	@%p70 bra 	$L__BB1_122;
	and.b32  	%r514, %r69, 28;
	neg.s32 	%r763, %r514;
	mov.b32 	%r769, 0;
	mov.u32 	%r768, %r770;
$L__BB1_121:
	and.b32  	%r516, %r768, 255;
	add.s32 	%r517, %r769, %r516;
	shr.u32 	%r518, %r768, 8;
	and.b32  	%r519, %r518, 255;
	add.s32 	%r520, %r517, %r519;
	shr.u32 	%r521, %r768, 16;
	and.b32  	%r522, %r521, 255;
	add.s32 	%r523, %r520, %r522;
	shr.u32 	%r524, %r768, 24;
	add.s32 	%r769, %r523, %r524;
	add.s32 	%r763, %r763, 4;
	setp.ne.s32 	%p71, %r763, 0;
	mov.b32 	%r768, 0;
	@%p71 bra 	$L__BB1_121;
$L__BB1_122:
	setp.eq.s32 	%p72, %r175, 0;
	mov.b32 	%r770, 0;
	@%p72 bra 	$L__BB1_126;
	and.b32  	%r526, %r768, 255;
	add.s32 	%r769, %r769, %r526;
	shr.u32 	%r770, %r768, 8;
	setp.eq.s32 	%p73, %r175, 1;
	@%p73 bra 	$L__BB1_126;
	and.b32  	%r527, %r770, 255;
	add.s32 	%r769, %r769, %r527;
	shr.u32 	%r770, %r768, 16;
	setp.eq.s32 	%p74, %r175, 2;
	@%p74 bra 	$L__BB1_126;
	and.b32  	%r528, %r770, 255;
	add.s32 	%r769, %r769, %r528;
	shr.u32 	%r770, %r768, 24;
$L__BB1_126:
	add.s32 	%r772, %r769, 2;
$L__BB1_127:
	and.b32  	%r529, %r770, 255;
	mul.lo.s32 	%r530, %r529, %r70;
	shr.u32 	%r531, %r530, 5;
	add.s32 	%r532, %r772, %r531;
	shl.b32 	%r533, %r532, 2;
	add.s32 	%r534, %r172, %r533;
	ld.shared.u32 	%rd107, [%r534+4];
	shl.b64 	%rd108, %rd107, 32;
	ld.shared.u32 	%rd109, [%r534];
	or.b64  	%rd110, %rd108, %rd109;
	and.b32  	%r535, %r530, 31;
	mov.b64 	%rd111, -1;
	shl.b64 	%rd112, %rd111, %r529;
	not.b64 	%rd113, %rd112;
	shl.b64 	%rd114, %rd113, %r535;
	and.b64  	%rd115, %rd110, %rd114;
	shr.u64 	%rd116, %rd115, %r535;
	cvt.u32.u64 	%r536, %rd116;
	add.s32 	%r783, %r173, %r536;
	bra.uni 	$L__BB1_139;
$L__BB1_128:
	add.s32 	%r538, %r5, 256;
	setp.ge.s32 	%p75, %r538, %r4;
	@%p75 bra 	$L__BB1_139;
	setp.lt.u32 	%p76, %r5, 32;
	.pragma "used_bytes_mask 3855";
	ld.shared.v4.u32 	{%r541, %r542, %r543, %r544}, [shared_buffer];
	sub.s32 	%r545, %r543, %r541;
	shl.b32 	%r546, %r545, 2;
	add.s32 	%r547, %r292, %r546;
	add.s32 	%r197, %r547, 24;
	ld.shared.u32 	%r198, [%r547+24];
	ld.shared.u32 	%r780, [%r547+28];
	mov.b32 	%r782, 2;
	@%p76 bra 	$L__BB1_138;
	and.b32  	%r200, %r69, 3;
	setp.lt.u32 	%p77, %r71, 3;
	mov.b32 	%r779, 0;
	mov.u32 	%r778, %r780;
	@%p77 bra 	$L__BB1_133;
	and.b32  	%r552, %r69, 28;
	neg.s32 	%r773, %r552;
	mov.b32 	%r779, 0;
	mov.u32 	%r778, %r780;
$L__BB1_132:
	and.b32  	%r554, %r778, 255;
	add.s32 	%r555, %r779, %r554;
	shr.u32 	%r556, %r778, 8;
	and.b32  	%r557, %r556, 255;
	add.s32 	%r558, %r555, %r557;
	shr.u32 	%r559, %r778, 16;
	and.b32  	%r560, %r559, 255;
	add.s32 	%r561, %r558, %r560;
	shr.u32 	%r562, %r778, 24;
	add.s32 	%r779, %r561, %r562;
	add.s32 	%r773, %r773, 4;
	setp.ne.s32 	%p78, %r773, 0;
	mov.b32 	%r778, 0;
	@%p78 bra 	$L__BB1_132;
$L__BB1_133:
	setp.eq.s32 	%p79, %r200, 0;
	mov.b32 	%r780, 0;
	@%p79 bra 	$L__BB1_137;
	and.b32  	%r564, %r778, 255;
	add.s32 	%r779, %r779, %r564;
	shr.u32 	%r780, %r778, 8;
	setp.eq.s32 	%p80, %r200, 1;
	@%p80 bra 	$L__BB1_137;
	and.b32  	%r565, %r780, 255;
	add.s32 	%r779, %r779, %r565;
	shr.u32 	%r780, %r778, 16;
	setp.eq.s32 	%p81, %r200, 2;
	@%p81 bra 	$L__BB1_137;
	and.b32  	%r566, %r780, 255;
	add.s32 	%r779, %r779, %r566;
	shr.u32 	%r780, %r778, 24;
$L__BB1_137:
	add.s32 	%r782, %r779, 2;
$L__BB1_138:
	and.b32  	%r567, %r780, 255;
	mul.lo.s32 	%r568, %r567, %r70;
	shr.u32 	%r569, %r568, 5;
	add.s32 	%r570, %r782, %r569;
	shl.b32 	%r571, %r570, 2;
	add.s32 	%r572, %r197, %r571;
	ld.shared.u32 	%rd117, [%r572+4];
	shl.b64 	%rd118, %rd117, 32;
	ld.shared.u32 	%rd119, [%r572];
	or.b64  	%rd120, %rd118, %rd119;
	and.b32  	%r573, %r568, 31;
	mov.b64 	%rd121, -1;
	shl.b64 	%rd122, %rd121, %r567;
	not.b64 	%rd123, %rd122;
	shl.b64 	%rd124, %rd123, %r573;
	and.b64  	%rd125, %rd120, %rd124;
	shr.u64 	%rd126, %rd125, %r573;
	cvt.u32.u64 	%r574, %rd126;
	add.s32 	%r783, %r198, %r574;
$L__BB1_139:
	setp.eq.s32 	%p82, %r1, %r3;
	@%p82 bra 	$L__BB1_150;
	setp.lt.u32 	%p83, %r5, 32;
	.pragma "used_bytes_mask 61455";
	ld.shared.v4.u32 	{%r577, %r578, %r579, %r580}, [shared_buffer];
	sub.s32 	%r581, %r580, %r577;
	shl.b32 	%r582, %r581, 2;
	add.s32 	%r583, %r292, %r582;
	add.s32 	%r223, %r583, 24;
	ld.shared.u32 	%r224, [%r583+24];
	ld.shared.u32 	%r791, [%r583+28];
	mov.b32 	%r793, 2;
	@%p83 bra 	$L__BB1_149;
	and.b32  	%r226, %r69, 3;
	setp.lt.u32 	%p84, %r71, 3;
	mov.b32 	%r790, 0;
	mov.u32 	%r789, %r791;
	@%p84 bra 	$L__BB1_144;
	and.b32  	%r588, %r69, 28;
	neg.s32 	%r784, %r588;
	mov.b32 	%r790, 0;
	mov.u32 	%r789, %r791;
$L__BB1_143:
	and.b32  	%r590, %r789, 255;
	add.s32 	%r591, %r790, %r590;
	shr.u32 	%r592, %r789, 8;
	and.b32  	%r593, %r592, 255;
	add.s32 	%r594, %r591, %r593;
	shr.u32 	%r595, %r789, 16;
	and.b32  	%r596, %r595, 255;
	add.s32 	%r597, %r594, %r596;
	shr.u32 	%r598, %r789, 24;
	add.s32 	%r790, %r597, %r598;
	add.s32 	%r784, %r784, 4;
	setp.ne.s32 	%p85, %r784, 0;
	mov.b32 	%r789, 0;
	@%p85 bra 	$L__BB1_143;
$L__BB1_144:
	setp.eq.s32 	%p86, %r226, 0;
	mov.b32 	%r791, 0;
	@%p86 bra 	$L__BB1_148;
	and.b32  	%r600, %r789, 255;
	add.s32 	%r790, %r790, %r600;
	shr.u32 	%r791, %r789, 8;
	setp.eq.s32 	%p87, %r226, 1;
	@%p87 bra 	$L__BB1_148;
	and.b32  	%r601, %r791, 255;
	add.s32 	%r790, %r790, %r601;
	shr.u32 	%r791, %r789, 16;
	setp.eq.s32 	%p88, %r226, 2;
	@%p88 bra 	$L__BB1_148;
	and.b32  	%r602, %r791, 255;
	add.s32 	%r790, %r790, %r602;
	shr.u32 	%r791, %r789, 24;
$L__BB1_148:
	add.s32 	%r793, %r790, 2;
$L__BB1_149:
	and.b32  	%r603, %r791, 255;
	mul.lo.s32 	%r604, %r603, %r70;
	shr.u32 	%r605, %r604, 5;
	add.s32 	%r606, %r793, %r605;
	shl.b32 	%r607, %r606, 2;
	add.s32 	%r608, %r223, %r607;
	ld.shared.u32 	%rd127, [%r608+4];
	shl.b64 	%rd128, %rd127, 32;
	ld.shared.u32 	%rd129, [%r608];
	or.b64  	%rd130, %rd128, %rd129;
	and.b32  	%r609, %r604, 31;
	mov.b64 	%rd131, -1;
	shl.b64 	%rd132, %rd131, %r603;
	not.b64 	%rd133, %rd132;
	shl.b64 	%rd134, %rd133, %r609;
	and.b64  	%rd135, %rd130, %rd134;
	shr.u64 	%rd136, %rd135, %r609;
	cvt.u32.u64 	%r610, %rd136;
	add.s32 	%r804, %r224, %r610;
	bra.uni 	$L__BB1_161;
$L__BB1_150:
	add.s32 	%r612, %r5, 384;
	setp.ge.s32 	%p89, %r612, %r4;
	@%p89 bra 	$L__BB1_161;
	setp.lt.u32 	%p90, %r5, 32;
	.pragma "used_bytes_mask 61455";
	ld.shared.v4.u32 	{%r615, %r616, %r617, %r618}, [shared_buffer];
	sub.s32 	%r619, %r618, %r615;
	shl.b32 	%r620, %r619, 2;
	add.s32 	%r621, %r292, %r620;
	add.s32 	%r248, %r621, 24;
	ld.shared.u32 	%r249, [%r621+24];
	ld.shared.u32 	%r801, [%r621+28];
	mov.b32 	%r803, 2;
	@%p90 bra 	$L__BB1_160;
	and.b32  	%r251, %r69, 3;
	setp.lt.u32 	%p91, %r71, 3;
	mov.b32 	%r800, 0;
	mov.u32 	%r799, %r801;
	@%p91 bra 	$L__BB1_155;
	and.b32  	%r626, %r69, 28;
	neg.s32 	%r794, %r626;
	mov.b32 	%r800, 0;
	mov.u32 	%r799, %r801;
$L__BB1_154:
	and.b32  	%r628, %r799, 255;
	add.s32 	%r629, %r800, %r628;
	shr.u32 	%r630, %r799, 8;
	and.b32  	%r631, %r630, 255;
	add.s32 	%r632, %r629, %r631;
	shr.u32 	%r633, %r799, 16;
	and.b32  	%r634, %r633, 255;
	add.s32 	%r635, %r632, %r634;
	shr.u32 	%r636, %r799, 24;
	add.s32 	%r800, %r635, %r636;
	add.s32 	%r794, %r794, 4;
	setp.ne.s32 	%p92, %r794, 0;
	mov.b32 	%r799, 0;
	@%p92 bra 	$L__BB1_154;
$L__BB1_155:
	setp.eq.s32 	%p93, %r251, 0;
	mov.b32 	%r801, 0;
	@%p93 bra 	$L__BB1_159;
	and.b32  	%r638, %r799, 255;
	add.s32 	%r800, %r800, %r638;
	shr.u32 	%r801, %r799, 8;
	setp.eq.s32 	%p94, %r251, 1;
	@%p94 bra 	$L__BB1_159;
	and.b32  	%r639, %r801, 255;
	add.s32 	%r800, %r800, %r639;
	shr.u32 	%r801, %r799, 16;
	setp.eq.s32 	%p95, %r251, 2;
	@%p95 bra 	$L__BB1_159;
	and.b32  	%r640, %r801, 255;
	add.s32 	%r800, %r800, %r640;
	shr.u32 	%r801, %r799, 24;
$L__BB1_159:
	add.s32 	%r803, %r800, 2;
$L__BB1_160:
	and.b32  	%r641, %r801, 255;
	mul.lo.s32 	%r642, %r641, %r70;
	shr.u32 	%r643, %r642, 5;
	add.s32 	%r644, %r803, %r643;
	shl.b32 	%r645, %r644, 2;
	add.s32 	%r646, %r248, %r645;
	ld.shared.u32 	%rd137, [%r646+4];
	shl.b64 	%rd138, %rd137, 32;
	ld.shared.u32 	%rd139, [%r646];
	or.b64  	%rd140, %rd138, %rd139;
	and.b32  	%r647, %r642, 31;
	mov.b64 	%rd141, -1;
	shl.b64 	%rd142, %rd141, %r641;
	not.b64 	%rd143, %rd142;
	shl.b64 	%rd144, %rd143, %r647;
	and.b64  	%rd145, %rd140, %rd144;
	shr.u64 	%rd146, %rd145, %r647;
	cvt.u32.u64 	%r648, %rd146;
	add.s32 	%r804, %r249, %r648;
$L__BB1_161:
	setp.gt.u32 	%p96, %r5, 31;
	setp.eq.s32 	%p97, %r5, 0;
	selp.b32 	%r649, %r68, %r741, %p97;
	bar.sync 	0;
	st.shared.u32 	[%r6], %r649;
	st.shared.u32 	[%r6+512], %r762;
	st.shared.u32 	[%r6+1024], %r783;
	st.shared.u32 	[%r6+1536], %r804;
	bar.sync 	0;
	mad.lo.s32 	%r274, %r5, 12, %r6;
	ld.shared.v4.u32 	{%r275, %r650, %r651, %r652}, [%r274];
	bar.sync 	0;
	add.s32 	%r276, %r650, %r275;
	add.s32 	%r277, %r651, %r276;
	add.s32 	%r278, %r652, %r277;
	shr.u32 	%r653, %r5, 2;
	add.s32 	%r654, %r653, %r5;
	shl.b32 	%r655, %r654, 2;
	add.s32 	%r657, %r292, %r655;
	add.s32 	%r279, %r657, 16;
	st.shared.u32 	[%r657+16], %r278;
	bar.sync 	0;
	@%p96 bra 	$L__BB1_163;
	mad.lo.s32 	%r689, %r5, 20, %r292;
	ld.shared.u32 	%r690, [%r689+16];
	ld.shared.u32 	%r691, [%r689+20];
	ld.shared.u32 	%r692, [%r689+24];
	ld.shared.u32 	%r693, [%r689+28];
	add.s32 	%r694, %r690, %r693;
	add.s32 	%r695, %r694, %r691;
	add.s32 	%r662, %r695, %r692;
	mov.b32 	%r660, 1;
	mov.b32 	%r685, 0;
	mov.b32 	%r687, -1;
	// begin inline asm
	{  .reg .s32 r0;  .reg .pred p;  shfl.sync.up.b32 r0|p, %r662, %r660, %r685, %r687;  @p add.s32 r0, r0, %r662;  mov.s32 %r658, r0;}
	// end inline asm
	mov.b32 	%r666, 2;
	// begin inline asm
	{  .reg .s32 r0;  .reg .pred p;  shfl.sync.up.b32 r0|p, %r658, %r666, %r685, %r687;  @p add.s32 r0, r0, %r658;  mov.s32 %r664, r0;}
	// end inline asm
	mov.b32 	%r672, 4;
	// begin inline asm
	{  .reg .s32 r0;  .reg .pred p;  shfl.sync.up.b32 r0|p, %r664, %r672, %r685, %r687;  @p add.s32 r0, r0, %r664;  mov.s32 %r670, r0;}
	// end inline asm
	mov.b32 	%r678, 8;
	// begin inline asm
	{  .reg .s32 r0;  .reg .pred p;  shfl.sync.up.b32 r0|p, %r670, %r678, %r685, %r687;  @p add.s32 r0, r0, %r670;  mov.s32 %r676, r0;}
	// end inline asm
	mov.b32 	%r684, 16;
	// begin inline asm
	{  .reg .s32 r0;  .reg .pred p;  shfl.sync.up.b32 r0|p, %r676, %r684, %r685, %r687;  @p add.s32 r0, r0, %r676;  mov.s32 %r682, r0;}
	// end inline asm
	sub.s32 	%r696, %r682, %r662;
	ld.shared.u32 	%r697, [%r689+16];
	ld.shared.u32 	%r698, [%r689+20];
	ld.shared.u32 	%r699, [%r689+24];
	add.s32 	%r700, %r697, %r696;
	add.s32 	%r701, %r698, %r700;
	add.s32 	%r702, %r699, %r701;
	st.shared.u32 	[%r689+16], %r696;
	st.shared.u32 	[%r689+20], %r700;
	st.shared.u32 	[%r689+24], %r701;
	st.shared.u32 	[%r689+28], %r702;
$L__BB1_163:
	setp.eq.s32 	%p98, %r5, 0;
	bar.sync 	0;
	ld.shared.u32 	%r703, [%r279];
	selp.b32 	%r704, 0, %r703, %p98;
	add.s32 	%r705, %r275, %r704;
	add.s32 	%r706, %r276, %r704;
	add.s32 	%r707, %r277, %r704;
	add.s32 	%r708, %r278, %r704;
	bar.sync 	0;
	st.shared.v4.u32 	[%r274], {%r705, %r706, %r707, %r708};
	bar.sync 	0;
	ld.shared.u32 	%r280, [%r6];
	ld.shared.u32 	%r281, [%r6+512];
	ld.shared.u32 	%r282, [%r6+1024];
	ld.shared.u32 	%r283, [%r6+1536];
	bar.sync 	0;
	add.s32 	%r284, %r2, %r5;
	setp.ge.s32 	%p99, %r284, %r285;
	cvta.to.global.u64 	%rd147, %rd3;
	mul.wide.s32 	%rd148, %r284, 4;
	add.s64 	%rd2, %rd147, %rd148;
	@%p99 bra 	$L__BB1_165;
	st.global.u32 	[%rd2], %r280;
$L__BB1_165:
	add.s32 	%r709, %r284, 128;
	setp.ge.s32 	%p100, %r709, %r285;
	@%p100 bra 	$L__BB1_167;
	st.global.u32 	[%rd2+512], %r281;
$L__BB1_167:
	add.s32 	%r710, %r284, 256;
	setp.ge.s32 	%p101, %r710, %r285;
	@%p101 bra 	$L__BB1_169;
	st.global.u32 	[%rd2+1024], %r282;
$L__BB1_169:
	add.s32 	%r711, %r284, 384;
	setp.ge.s32 	%p102, %r711, %r285;
	@%p102 bra 	$L__BB1_171;
	st.global.u32 	[%rd2+1536], %r283;
$L__BB1_171:
	ret;

}
	// .globl	_Z13runRBinKernelILi128ELi4EEvPiPjS1_S1_S1_i
.visible .entry _Z13runRBinKernelILi128ELi4EEvPiPjS1_S1_S1_i(
	.param .u64 .ptr .align 1 _Z13runRBinKernelILi128ELi4EEvPiPjS1_S1_S1_i_param_0,
	.param .u64 .ptr .align 1 _Z13runRBinKernelILi128ELi4EEvPiPjS1_S1_S1_i_param_1,
	.param .u64 .ptr .align 1 _Z13runRBinKernelILi128ELi4EEvPiPjS1_S1_S1_i_param_2,
	.param .u64 .ptr .align 1 _Z13runRBinKernelILi128ELi4EEvPiPjS1_S1_S1_i_param_3,
	.param .u64 .ptr .align 1 _Z13runRBinKernelILi128ELi4EEvPiPjS1_S1_S1_i_param_4,
	.param .u32 _Z13runRBinKernelILi128ELi4EEvPiPjS1_S1_S1_i_param_5
)
{
	.reg .pred 	%p<51>;
	.reg .b32 	%r<360>;
	.reg .b64 	%rd<88>;

	ld.param.u64 	%rd4, [_Z13runRBinKernelILi128ELi4EEvPiPjS1_S1_S1_i_param_0];
	ld.param.u64 	%rd5, [_Z13runRBinKernelILi128ELi4EEvPiPjS1_S1_S1_i_param_1];
	ld.param.u64 	%rd7, [_Z13runRBinKernelILi128ELi4EEvPiPjS1_S1_S1_i_param_2];
	ld.param.u64 	%rd6, [_Z13runRBinKernelILi128ELi4EEvPiPjS1_S1_S1_i_param_3];
	ld.param.u64 	%rd8, [_Z13runRBinKernelILi128ELi4EEvPiPjS1_S1_S1_i_param_4];
	ld.param.u32 	%r59, [_Z13runRBinKernelILi128ELi4EEvPiPjS1_S1_S1_i_param_5];
	cvta.to.global.u64 	%rd1, %rd8;
	cvta.to.global.u64 	%rd2, %rd7;
	mov.u32 	%r1, %ctaid.x;
	mov.u32 	%r2, %tid.x;
	setp.gt.u32 	%p1, %r2, 1;
	shl.b32 	%r60, %r2, 2;
	mov.u32 	%r61, shared_buffer;
	add.s32 	%r3, %r61, %r60;
	@%p1 bra 	$L__BB2_2;
	cvta.to.global.u64 	%rd9, %rd5;
	cvta.to.global.u64 	%rd10, %rd6;
	add.s32 	%r62, %r1, %r2;
	mul.wide.u32 	%rd11, %r62, 4;
	add.s64 	%rd12, %rd9, %rd11;
	ld.global.u32 	%r63, [%rd12];
	st.shared.u32 	[%r3], %r63;
	add.s64 	%rd13, %rd10, %rd11;
	ld.global.u32 	%r64, [%rd13];
	st.shared.u32 	[%r3+8], %r64;
$L__BB2_2:
	bar.sync 	0;
	ld.shared.v4.u32 	{%r4, %r65, %r5, %r66}, [shared_buffer];
	sub.s32 	%r6, %r65, %r4;
	sub.s32 	%r7, %r66, %r5;
	bar.sync 	0;
	min.u32 	%r68, %r6, 576;
	setp.le.u32 	%p2, %r68, %r2;
	@%p2 bra 	$L__BB2_4;
	add.s32 	%r69, %r2, %r4;
	mul.wide.u32 	%rd14, %r69, 4;
	add.s64 	%rd15, %rd2, %rd14;
	ld.global.u32 	%r70, [%rd15];
	st.shared.u32 	[%r3+16], %r70;
$L__BB2_4:
	min.u32 	%r72, %r7, 576;
	setp.le.u32 	%p3, %r72, %r2;
	add.s32 	%r8, %r3, 2320;
	@%p3 bra 	$L__BB2_6;
	add.s32 	%r73, %r2, %r5;
	mul.wide.u32 	%rd16, %r73, 4;
	add.s64 	%rd17, %rd1, %rd16;
	ld.global.u32 	%r74, [%rd17];
	st.shared.u32 	[%r8], %r74;
$L__BB2_6:
	add.s32 	%r9, %r2, 128;
	setp.ge.u32 	%p4, %r9, %r6;
	setp.gt.u32 	%p5, %r2, 447;
	or.pred  	%p6, %p4, %p5;
	@%p6 bra 	$L__BB2_8;
	add.s32 	%r76, %r9, %r4;
	mul.wide.u32 	%rd18, %r76, 4;
	add.s64 	%rd19, %rd2, %rd18;
	ld.global.u32 	%r77, [%rd19];
	st.shared.u32 	[%r3+528], %r77;
$L__BB2_8:
	setp.gt.u32 	%p7, %r2, 447;
	setp.ge.u32 	%p8, %r9, %r7;
	or.pred  	%p9, %p8, %p7;
	@%p9 bra 	$L__BB2_10;
	add.s32 	%r79, %r9, %r5;
	mul.wide.u32 	%rd20, %r79, 4;
	add.s64 	%rd21, %rd1, %rd20;
	ld.global.u32 	%r80, [%rd21];
	st.shared.u32 	[%r3+2832], %r80;
$L__BB2_10:
	add.s32 	%r10, %r2, 256;
	setp.ge.u32 	%p10, %r10, %r6;
	setp.gt.u32 	%p11, %r2, 319;
	or.pred  	%p12, %p10, %p11;
	@%p12 bra 	$L__BB2_12;
	add.s32 	%r82, %r10, %r4;
	mul.wide.u32 	%rd22, %r82, 4;
	add.s64 	%rd23, %rd2, %rd22;
	ld.global.u32 	%r83, [%rd23];
	st.shared.u32 	[%r3+1040], %r83;
$L__BB2_12:
	setp.gt.u32 	%p13, %r2, 319;
	setp.ge.u32 	%p14, %r10, %r7;
	or.pred  	%p15, %p14, %p13;
	@%p15 bra 	$L__BB2_14;
	add.s32 	%r85, %r10, %r5;
	mul.wide.u32 	%rd24, %r85, 4;
	add.s64 	%rd25, %rd1, %rd24;
	ld.global.u32 	%r86, [%rd25];
	st.shared.u32 	[%r3+3344], %r86;
$L__BB2_14:
	add.s32 	%r11, %r2, 384;
	setp.ge.u32 	%p16, %r11, %r6;
	setp.gt.u32 	%p17, %r2, 191;
	or.pred  	%p18, %p16, %p17;
	@%p18 bra 	$L__BB2_16;
	add.s32 	%r88, %r11, %r4;
	mul.wide.u32 	%rd26, %r88, 4;
	add.s64 	%rd27, %rd2, %rd26;
	ld.global.u32 	%r89, [%rd27];
	st.shared.u32 	[%r3+1552], %r89;
$L__BB2_16:
	setp.gt.u32 	%p19, %r2, 191;
	setp.ge.u32 	%p20, %r11, %r7;
	or.pred  	%p21, %p20, %p19;
	@%p21 bra 	$L__BB2_18;
	add.s32 	%r91, %r11, %r5;
	mul.wide.u32 	%rd28, %r91, 4;
	add.s64 	%rd29, %rd1, %rd28;
	ld.global.u32 	%r92, [%rd29];
	st.shared.u32 	[%r3+3856], %r92;
$L__BB2_18:
	add.s32 	%r12, %r2, 512;
	setp.ge.u32 	%p22, %r12, %r6;
	setp.gt.u32 	%p23, %r2, 63;
	or.pred  	%p24, %p22, %p23;
	@%p24 bra 	$L__BB2_20;
	add.s32 	%r94, %r12, %r4;
	mul.wide.u32 	%rd30, %r94, 4;
	add.s64 	%rd31, %rd2, %rd30;
	ld.global.u32 	%r95, [%rd31];
	st.shared.u32 	[%r3+2064], %r95;
$L__BB2_20:
	setp.gt.u32 	%p25, %r2, 63;
	setp.ge.u32 	%p26, %r12, %r7;
	or.pred  	%p27, %p26, %p25;
	@%p27 bra 	$L__BB2_22;
	add.s32 	%r97, %r12, %r5;
	mul.wide.u32 	%rd32, %r97, 4;
	add.s64 	%rd33, %rd1, %rd32;
	ld.global.u32 	%r98, [%rd33];
	st.shared.u32 	[%r3+4368], %r98;
$L__BB2_22:
	bar.sync 	0;
	ld.shared.u32 	%r13, [shared_buffer+24];
	add.s32 	%r14, %r13, 3;
	shr.u32 	%r15, %r14, 2;
	mov.b32 	%r352, 0;
	min.u32 	%r100, %r15, %r13;
	setp.le.u32 	%p28, %r100, %r2;
	mov.u32 	%r353, %r352;
	@%p28 bra 	$L__BB2_24;
	ld.shared.v2.u32 	{%r102, %r103}, [shared_buffer+16];
	and.b32  	%r104, %r103, 255;
	mul.lo.s32 	%r105, %r104, %r2;
	and.b32  	%r106, %r105, 31;
	shr.u32 	%r107, %r105, 3;
	and.b32  	%r108, %r107, 32764;
	add.s32 	%r109, %r61, %r108;
	ld.shared.u32 	%rd34, [%r109+32];
	shl.b64 	%rd35, %rd34, 32;
	ld.shared.u32 	%rd36, [%r109+28];
	or.b64  	%rd37, %rd35, %rd36;
	shr.u64 	%rd38, %rd37, %r106;
	mov.b64 	%rd39, -1;
	shl.b64 	%rd40, %rd39, %r104;
	cvt.u32.u64 	%r110, %rd38;
	cvt.u32.u64 	%r111, %rd40;
	cvt.u32.u64 	%r112, %rd39;
	xor.b32  	%r113, %r111, %r112;
	and.b32  	%r114, %r110, %r113;
	add.s32 	%r352, %r102, %r114;
	ld.shared.v2.u32 	{%r115, %r116}, [shared_buffer+2320];
	and.b32  	%r117, %r116, 255;
	mul.lo.s32 	%r118, %r117, %r2;
	and.b32  	%r119, %r118, 31;
	shr.u32 	%r120, %r118, 3;
	and.b32  	%r121, %r120, 32764;
	add.s32 	%r122, %r61, %r121;
	ld.shared.u32 	%rd41, [%r122+2336];
	shl.b64 	%rd42, %rd41, 32;
	ld.shared.u32 	%rd43, [%r122+2332];
	or.b64  	%rd44, %rd42, %rd43;
	shr.u64 	%rd45, %rd44, %r119;
	shl.b64 	%rd46, %rd39, %r117;
	cvt.u32.u64 	%r123, %rd45;
	cvt.u32.u64 	%r124, %rd46;
	xor.b32  	%r125, %r124, %r112;
	and.b32  	%r126, %r123, %r125;
	add.s32 	%r353, %r115, %r126;
$L__BB2_24:
	setp.ge.u32 	%p29, %r2, %r15;
	add.s32 	%r128, %r15, %r2;
	setp.ge.u32 	%p30, %r128, %r13;
	mov.b32 	%r354, 0;
	or.pred  	%p31, %p29, %p30;
	mov.u32 	%r355, %r354;
	@%p31 bra 	$L__BB2_26;
	ld.shared.v2.u32 	{%r130, %r131}, [shared_buffer+16];
	and.b32  	%r132, %r131, 255;
	mul.lo.s32 	%r133, %r132, %r128;
	and.b32  	%r134, %r133, 31;
	shr.u32 	%r135, %r133, 3;
	and.b32  	%r136, %r135, 536870908;
	add.s32 	%r137, %r61, %r136;
	ld.shared.u32 	%rd47, [%r137+32];
	shl.b64 	%rd48, %rd47, 32;
	ld.shared.u32 	%rd49, [%r137+28];
	or.b64  	%rd50, %rd48, %rd49;
	shr.u64 	%rd51, %rd50, %r134;
	mov.b64 	%rd52, -1;
	shl.b64 	%rd53, %rd52, %r132;
	cvt.u32.u64 	%r138, %rd51;
	cvt.u32.u64 	%r139, %rd53;
	cvt.u32.u64 	%r140, %rd52;
	xor.b32  	%r141, %r139, %r140;
	and.b32  	%r142, %r138, %r141;
	add.s32 	%r354, %r130, %r142;
	ld.shared.v2.u32 	{%r143, %r144}, [shared_buffer+2320];
	and.b32  	%r145, %r144, 255;
	mul.lo.s32 	%r146, %r145, %r128;
	and.b32  	%r147, %r146, 31;
	shr.u32 	%r148, %r146, 3;
	and.b32  	%r149, %r148, 536870908;
	add.s32 	%r150, %r61, %r149;
	ld.shared.u32 	%rd54, [%r150+2336];
	shl.b64 	%rd55, %rd54, 32;
	ld.shared.u32 	%rd56, [%r150+2332];
	or.b64  	%rd57, %rd55, %rd56;
	shr.u64 	%rd58, %rd57, %r147;
	shl.b64 	%rd59, %rd52, %r145;
	cvt.u32.u64 	%r151, %rd58;
	cvt.u32.u64 	%r152, %rd59;
	xor.b32  	%r153, %r152, %r140;
	and.b32  	%r154, %r151, %r153;
	add.s32 	%r355, %r143, %r154;
$L__BB2_26:
	setp.ge.u32 	%p32, %r2, %r15;
	add.s32 	%r25, %r128, %r15;
	setp.ge.u32 	%p33, %r25, %r13;
	mov.b32 	%r356, 0;
	or.pred  	%p34, %p32, %p33;
	mov.u32 	%r357, %r356;
	@%p34 bra 	$L__BB2_28;
	ld.shared.v2.u32 	{%r158, %r159}, [shared_buffer+16];
	and.b32  	%r160, %r159, 255;
	mul.lo.s32 	%r161, %r160, %r25;
	and.b32  	%r162, %r161, 31;
	shr.u32 	%r163, %r161, 3;
	and.b32  	%r164, %r163, 536870908;
	add.s32 	%r165, %r61, %r164;
	ld.shared.u32 	%rd60, [%r165+32];
	shl.b64 	%rd61, %rd60, 32;
	ld.shared.u32 	%rd62, [%r165+28];
	or.b64  	%rd63, %rd61, %rd62;
	shr.u64 	%rd64, %rd63, %r162;
	mov.b64 	%rd65, -1;
	shl.b64 	%rd66, %rd65, %r160;
	cvt.u32.u64 	%r166, %rd64;
	cvt.u32.u64 	%r167, %rd66;
	cvt.u32.u64 	%r168, %rd65;
	xor.b32  	%r169, %r167, %r168;
	and.b32  	%r170, %r166, %r169;
	add.s32 	%r356, %r158, %r170;
	ld.shared.v2.u32 	{%r171, %r172}, [shared_buffer+2320];
	and.b32  	%r173, %r172, 255;
	mul.lo.s32 	%r174, %r173, %r25;
	and.b32  	%r175, %r174, 31;
	shr.u32 	%r176, %r174, 3;
	and.b32  	%r177, %r176, 536870908;
	add.s32 	%r178, %r61, %r177;
	ld.shared.u32 	%rd67, [%r178+2336];
	shl.b64 	%rd68, %rd67, 32;
	ld.shared.u32 	%rd69, [%r178+2332];
	or.b64  	%rd70, %rd68, %rd69;
	shr.u64 	%rd71, %rd70, %r175;
	shl.b64 	%rd72, %rd65, %r173;
	cvt.u32.u64 	%r179, %rd71;
	cvt.u32.u64 	%r180, %rd72;
	xor.b32  	%r181, %r180, %r168;
	and.b32  	%r182, %r179, %r181;
	add.s32 	%r357, %r171, %r182;
$L__BB2_28:
	setp.ge.u32 	%p35, %r2, %r15;
	add.s32 	%r30, %r25, %r15;
	setp.ge.u32 	%p36, %r30, %r13;
	mov.b32 	%r358, 0;
	or.pred  	%p37, %p35, %p36;
	mov.u32 	%r359, %r358;
	@%p37 bra 	$L__BB2_30;
	ld.shared.v2.u32 	{%r186, %r187}, [shared_buffer+16];
	and.b32  	%r188, %r187, 255;
	mul.lo.s32 	%r189, %r188, %r30;
	and.b32  	%r190, %r189, 31;
	shr.u32 	%r191, %r189, 3;
	and.b32  	%r192, %r191, 536870908;
	add.s32 	%r193, %r61, %r192;
	ld.shared.u32 	%rd73, [%r193+32];
	shl.b64 	%rd74, %rd73, 32;
	ld.shared.u32 	%rd75, [%r193+28];
	or.b64  	%rd76, %rd74, %rd75;
	shr.u64 	%rd77, %rd76, %r190;
	mov.b64 	%rd78, -1;
	shl.b64 	%rd79, %rd78, %r188;
	cvt.u32.u64 	%r194, %rd77;
	cvt.u32.u64 	%r195, %rd79;
	cvt.u32.u64 	%r196, %rd78;
	xor.b32  	%r197, %r195, %r196;
	and.b32  	%r198, %r194, %r197;
	add.s32 	%r358, %r186, %r198;
	ld.shared.v2.u32 	{%r199, %r200}, [shared_buffer+2320];
	and.b32  	%r201, %r200, 255;
	mul.lo.s32 	%r202, %r201, %r30;
	and.b32  	%r203, %r202, 31;
	shr.u32 	%r204, %r202, 3;
	and.b32  	%r205, %r204, 536870908;
	add.s32 	%r206, %r61, %r205;
	ld.shared.u32 	%rd80, [%r206+2336];
	shl.b64 	%rd81, %rd80, 32;
	ld.shared.u32 	%rd82, [%r206+2332];
	or.b64  	%rd83, %rd81, %rd82;
	shr.u64 	%rd84, %rd83, %r203;
	shl.b64 	%rd85, %rd78, %r201;
	cvt.u32.u64 	%r207, %rd84;
	cvt.u32.u64 	%r208, %rd85;
	xor.b32  	%r209, %r208, %r196;
	and.b32  	%r210, %r207, %r209;
	add.s32 	%r359, %r199, %r210;
$L__BB2_30:
	bar.sync 	0;
	st.shared.u32 	[%r3+2320], %r353;
	st.shared.u32 	[%r3+2832], %r355;
	st.shared.u32 	[%r3+3344], %r357;
	st.shared.u32 	[%r3+3856], %r359;
	bar.sync 	0;
	mad.lo.s32 	%r35, %r2, 12, %r8;
	ld.shared.v4.u32 	{%r36, %r211, %r212, %r213}, [%r35];
	bar.sync 	0;
	add.s32 	%r37, %r211, %r36;
	add.s32 	%r38, %r212, %r37;
	add.s32 	%r39, %r213, %r38;
	shr.u32 	%r214, %r2, 2;
	add.s32 	%r215, %r214, %r2;
	shl.b32 	%r216, %r215, 2;
	add.s32 	%r218, %r61, 2336;
	add.s32 	%r40, %r218, %r216;
	st.shared.u32 	[%r40], %r39;
	bar.sync 	0;
	setp.gt.u32 	%p38, %r2, 31;
	mad.lo.s32 	%r41, %r2, 20, %r218;
	@%p38 bra 	$L__BB2_32;
	ld.shared.u32 	%r249, [%r41];
	ld.shared.u32 	%r250, [%r41+4];
	ld.shared.u32 	%r251, [%r41+8];
	ld.shared.u32 	%r252, [%r41+12];
	add.s32 	%r253, %r249, %r252;
	add.s32 	%r254, %r253, %r250;
	add.s32 	%r223, %r254, %r251;
	mov.b32 	%r221, 1;
	mov.b32 	%r246, 0;
	mov.b32 	%r248, -1;
	// begin inline asm
	{  .reg .s32 r0;  .reg .pred p;  shfl.sync.up.b32 r0|p, %r223, %r221, %r246, %r248;  @p add.s32 r0, r0, %r223;  mov.s32 %r219, r0;}
	// end inline asm
	mov.b32 	%r227, 2;
	// begin inline asm
	{  .reg .s32 r0;  .reg .pred p;  shfl.sync.up.b32 r0|p, %r219, %r227, %r246, %r248;  @p add.s32 r0, r0, %r219;  mov.s32 %r225, r0;}
	// end inline asm
	mov.b32 	%r233, 4;
	// begin inline asm
	{  .reg .s32 r0;  .reg .pred p;  shfl.sync.up.b32 r0|p, %r225, %r233, %r246, %r248;  @p add.s32 r0, r0, %r225;  mov.s32 %r231, r0;}
	// end inline asm
	mov.b32 	%r239, 8;
	// begin inline asm
	{  .reg .s32 r0;  .reg .pred p;  shfl.sync.up.b32 r0|p, %r231, %r239, %r246, %r248;  @p add.s32 r0, r0, %r231;  mov.s32 %r237, r0;}
	// end inline asm
	mov.b32 	%r245, 16;
	// begin inline asm
	{  .reg .s32 r0;  .reg .pred p;  shfl.sync.up.b32 r0|p, %r237, %r245, %r246, %r248;  @p add.s32 r0, r0, %r237;  mov.s32 %r243, r0;}
	// end inline asm
	sub.s32 	%r255, %r243, %r223;
	ld.shared.u32 	%r256, [%r41];
	ld.shared.u32 	%r257, [%r41+4];
	ld.shared.u32 	%r258, [%r41+8];
	add.s32 	%r259, %r256, %r255;
	add.s32 	%r260, %r257, %r259;
	add.s32 	%r261, %r258, %r260;
	st.shared.u32 	[%r41], %r255;
	st.shared.u32 	[%r41+4], %r259;
	st.shared.u32 	[%r41+8], %r260;
	st.shared.u32 	[%r41+12], %r261;
$L__BB2_32:
	bar.sync 	0;
	ld.shared.u32 	%r262, [%r40];
	setp.eq.s32 	%p39, %r2, 0;
	selp.b32 	%r263, 0, %r262, %p39;
	add.s32 	%r42, %r36, %r263;
	add.s32 	%r43, %r37, %r263;
	add.s32 	%r44, %r38, %r263;
	add.s32 	%r45, %r39, %r263;
	mov.b32 	%r264, 0;
	st.shared.v4.u32 	[%r35+-2304], {%r264, %r264, %r264, %r264};
	bar.sync 	0;
	setp.gt.s32 	%p40, %r42, 511;
	@%p40 bra 	$L__BB2_34;
	shl.b32 	%r265, %r42, 2;
	add.s32 	%r267, %r61, %r265;
	mov.b32 	%r268, 1;
	st.shared.u32 	[%r267+16], %r268;
$L__BB2_34:
	setp.gt.s32 	%p41, %r43, 511;
	@%p41 bra 	$L__BB2_36;
	shl.b32 	%r269, %r43, 2;
	add.s32 	%r271, %r61, %r269;
	mov.b32 	%r272, 1;
	st.shared.u32 	[%r271+16], %r272;
$L__BB2_36:
	setp.gt.s32 	%p42, %r44, 511;
	@%p42 bra 	$L__BB2_38;
	shl.b32 	%r273, %r44, 2;
	add.s32 	%r275, %r61, %r273;
	mov.b32 	%r276, 1;
	st.shared.u32 	[%r275+16], %r276;
$L__BB2_38:
	setp.gt.s32 	%p43, %r45, 511;
	@%p43 bra 	$L__BB2_40;
	shl.b32 	%r277, %r45, 2;
	add.s32 	%r279, %r61, %r277;
	mov.b32 	%r280, 1;
	st.shared.u32 	[%r279+16], %r280;
$L__BB2_40:
	setp.gt.u32 	%p44, %r2, 31;
	bar.sync 	0;
	ld.shared.v4.u32 	{%r46, %r281, %r282, %r283}, [%r35+-2304];
	bar.sync 	0;
	add.s32 	%r47, %r281, %r46;
	add.s32 	%r48, %r282, %r47;
	add.s32 	%r49, %r283, %r48;
	st.shared.u32 	[%r40], %r49;
	bar.sync 	0;
	@%p44 bra 	$L__BB2_42;
	ld.shared.u32 	%r314, [%r41];
	ld.shared.u32 	%r315, [%r41+4];
	ld.shared.u32 	%r316, [%r41+8];
	ld.shared.u32 	%r317, [%r41+12];
	add.s32 	%r318, %r314, %r317;
	add.s32 	%r319, %r318, %r315;
	add.s32 	%r288, %r319, %r316;
	mov.b32 	%r286, 1;
	mov.b32 	%r311, 0;
	mov.b32 	%r313, -1;
	// begin inline asm
	{  .reg .s32 r0;  .reg .pred p;  shfl.sync.up.b32 r0|p, %r288, %r286, %r311, %r313;  @p add.s32 r0, r0, %r288;  mov.s32 %r284, r0;}
	// end inline asm
	mov.b32 	%r292, 2;
	// begin inline asm
	{  .reg .s32 r0;  .reg .pred p;  shfl.sync.up.b32 r0|p, %r284, %r292, %r311, %r313;  @p add.s32 r0, r0, %r284;  mov.s32 %r290, r0;}
	// end inline asm
	mov.b32 	%r298, 4;
	// begin inline asm
	{  .reg .s32 r0;  .reg .pred p;  shfl.sync.up.b32 r0|p, %r290, %r298, %r311, %r313;  @p add.s32 r0, r0, %r290;  mov.s32 %r296, r0;}
	// end inline asm
	mov.b32 	%r304, 8;
	// begin inline asm
	{  .reg .s32 r0;  .reg .pred p;  shfl.sync.up.b32 r0|p, %r296, %r304, %r311, %r313;  @p add.s32 r0, r0, %r296;  mov.s32 %r302, r0;}
	// end inline asm
	mov.b32 	%r310, 16;
	// begin inline asm
	{  .reg .s32 r0;  .reg .pred p;  shfl.sync.up.b32 r0|p, %r302, %r310, %r311, %r313;  @p add.s32 r0, r0, %r302;  mov.s32 %r308, r0;}
	// end inline asm
	sub.s32 	%r320, %r308, %r288;
	ld.shared.u32 	%r321, [%r41];
	ld.shared.u32 	%r322, [%r41+4];
	ld.shared.u32 	%r323, [%r41+8];
	add.s32 	%r324, %r321, %r320;
	add.s32 	%r325, %r322, %r324;
	add.s32 	%r326, %r323, %r325;
	st.shared.u32 	[%r41], %r320;
	st.shared.u32 	[%r41+4], %r324;
	st.shared.u32 	[%r41+8], %r325;
	st.shared.u32 	[%r41+12], %r326;
$L__BB2_42:
	setp.eq.s32 	%p45, %r2, 0;
	setp.ge.u32 	%p46, %r2, %r15;
	bar.sync 	0;
	ld.shared.u32 	%r327, [%r40];
	selp.b32 	%r328, 0, %r327, %p45;
	add.s32 	%r329, %r46, %r328;
	add.s32 	%r330, %r47, %r328;
	add.s32 	%r331, %r48, %r328;
	add.s32 	%r332, %r49, %r328;
	bar.sync 	0;
	st.shared.v4.u32 	[%r35], {%r329, %r330, %r331, %r332};
	bar.sync 	0;
	ld.shared.u32 	%r50, [%r3+2320];
	ld.shared.u32 	%r51, [%r3+2832];
	ld.shared.u32 	%r52, [%r3+3344];
	ld.shared.u32 	%r53, [%r3+3856];
	bar.sync 	0;
	@%p46 bra 	$L__BB2_44;
	add.s32 	%r333, %r3, 16;
	st.shared.u32 	[%r3+16], %r352;
	and.b32  	%r334, %r14, -4;
	add.s32 	%r335, %r333, %r334;
	st.shared.u32 	[%r335], %r354;
	add.s32 	%r336, %r335, %r334;
	st.shared.u32 	[%r336], %r356;
	add.s32 	%r337, %r336, %r334;
	st.shared.u32 	[%r337], %r358;
$L__BB2_44:
	bar.sync 	0;
	shl.b32 	%r338, %r50, 2;
	add.s32 	%r340, %r61, 16;
	add.s32 	%r341, %r340, %r338;
	ld.shared.u32 	%r54, [%r341];
	shl.b32 	%r342, %r51, 2;
	add.s32 	%r343, %r340, %r342;
	ld.shared.u32 	%r55, [%r343];
	shl.b32 	%r344, %r52, 2;
	add.s32 	%r345, %r340, %r344;
	ld.shared.u32 	%r56, [%r345];
	shl.b32 	%r346, %r53, 2;
	add.s32 	%r347, %r340, %r346;
	ld.shared.u32 	%r57, [%r347];
	bar.sync 	0;
	shl.b32 	%r348, %r1, 9;
	add.s32 	%r58, %r348, %r2;
	setp.ge.s32 	%p47, %r58, %r59;
	cvta.to.global.u64 	%rd86, %rd4;
	mul.wide.s32 	%rd87, %r58, 4;
	add.s64 	%rd3, %rd86, %rd87;
	@%p47 bra 	$L__BB2_46;
	st.global.u32 	[%rd3], %r54;
$L__BB2_46:
	add.s32 	%r349, %r58, 128;
	setp.ge.s32 	%p48, %r349, %r59;
	@%p48 bra 	$L__BB2_48;
	st.global.u32 	[%rd3+512], %r55;
$L__BB2_48:
	add.s32 	%r350, %r58, 256;
	setp.ge.s32 	%p49, %r350, %r59;
	@%p49 bra 	$L__BB2_50;
	st.global.u32 	[%rd3+1024], %r56;
$L__BB2_50:
	add.s32 	%r351, %r58, 384;
	setp.ge.s32 	%p50, %r351, %r59;
	@%p50 bra 	$L__BB2_52;
	st.global.u32 	[%rd3+1536], %r57;
$L__BB2_52:
	ret;

}
	// .globl	_Z14runBinKernel64ILi128ELi4EEvPlPjPmi
.visible .entry _Z14runBinKernel64ILi128ELi4EEvPlPjPmi(
	.param .u64 .ptr .align 1 _Z14runBinKernel64ILi128ELi4EEvPlPjPmi_param_0,
	.param .u64 .ptr .align 1 _Z14runBinKernel64ILi128ELi4EEvPlPjPmi_param_1,
	.param .u64 .ptr .align 1 _Z14runBinKernel64ILi128ELi4EEvPlPjPmi_param_2,
	.param .u32 _Z14runBinKernel64ILi128ELi4EEvPlPjPmi_param_3
)
{
	.reg .pred 	%p<51>;
	.reg .b32 	%r<250>;
	.reg .b64 	%rd<185>;

	ld.param.u64 	%rd34, [_Z14runBinKernel64ILi128ELi4EEvPlPjPmi_param_0];
	ld.param.u64 	%rd35, [_Z14runBinKernel64ILi128ELi4EEvPlPjPmi_param_1];
	ld.param.u64 	%rd36, [_Z14runBinKernel64ILi128ELi4EEvPlPjPmi_param_2];
	ld.param.u32 	%r75, [_Z14runBinKernel64ILi128ELi4EEvPlPjPmi_param_3];
	cvta.to.global.u64 	%rd1, %rd36;
	mov.u32 	%r1, %ctaid.x;
	mov.u32 	%r2, %tid.x;
	setp.gt.u32 	%p1, %r2, 4;
	shl.b32 	%r76, %r2, 2;
	mov.u32 	%r77, shared_buffer64;
	add.s32 	%r3, %r77, %r76;
	@%p1 bra 	$L__BB3_2;
	cvta.to.global.u64 	%rd37, %rd35;
	shl.b32 	%r78, %r1, 2;
	add.s32 	%r79, %r78, %r2;
	mul.wide.u32 	%rd38, %r79, 4;
	add.s64 	%rd39, %rd37, %rd38;
	ld.global.u32 	%r80, [%rd39];
	st.shared.u32 	[%r3], %r80;
$L__BB3_2:
	bar.sync 	0;
	ld.shared.u32 	%r4, [shared_buffer64];
	ld.shared.u32 	%r5, [shared_buffer64+16];
	sub.s32 	%r6, %r5, %r4;
	setp.eq.s32 	%p2, %r6, 0;
	@%p2 bra 	$L__BB3_74;
	not.b32 	%r82, %r4;
	add.s32 	%r83, %r5, %r82;
	shr.u32 	%r84, %r83, 7;
	add.s32 	%r7, %r84, 1;
	and.b32  	%r8, %r7, 15;
	setp.lt.u32 	%p3, %r83, 1920;
	mov.b32 	%r241, 0;
	@%p3 bra 	$L__BB3_39;
	add.s32 	%r238, %r2, %r4;
	and.b32  	%r86, %r7, 67108848;
	neg.s32 	%r236, %r86;
	shl.b32 	%r87, %r2, 3;
	add.s32 	%r89, %r87, %r77;
	add.s32 	%r235, %r89, 8488;
	mov.b32 	%r239, 1024;
	mov.u32 	%r237, %r2;
$L__BB3_5:
	.pragma "nounroll";
	setp.ge.u32 	%p4, %r237, %r6;
	@%p4 bra 	$L__BB3_7;
	mul.wide.u32 	%rd40, %r238, 8;
	add.s64 	%rd41, %rd1, %rd40;
	ld.global.u64 	%rd42, [%rd41];
	st.shared.u64 	[%r235+-8192], %rd42;
$L__BB3_7:
	add.s32 	%r90, %r237, 128;
	setp.ge.u32 	%p5, %r90, %r6;
	@%p5 bra 	$L__BB3_9;
	add.s32 	%r91, %r238, 128;
	mul.wide.u32 	%rd43, %r91, 8;
	add.s64 	%rd44, %rd1, %rd43;
	ld.global.u64 	%rd45, [%rd44];
	st.shared.u64 	[%r235+-7168], %rd45;
$L__BB3_9:
	add.s32 	%r92, %r237, 256;
	setp.ge.u32 	%p6, %r92, %r6;
	@%p6 bra 	$L__BB3_11;
	add.s32 	%r93, %r238, 256;
	mul.wide.u32 	%rd46, %r93, 8;
	add.s64 	%rd47, %rd1, %rd46;
	ld.global.u64 	%rd48, [%rd47];
	st.shared.u64 	[%r235+-6144], %rd48;
$L__BB3_11:
	add.s32 	%r94, %r237, 384;
	setp.ge.u32 	%p7, %r94, %r6;
	@%p7 bra 	$L__BB3_13;
	add.s32 	%r95, %r238, 384;
	mul.wide.u32 	%rd49, %r95, 8;
	add.s64 	%rd50, %rd1, %rd49;
	ld.global.u64 	%rd51, [%rd50];
	st.shared.u64 	[%r235+-5120], %rd51;
$L__BB3_13:
	add.s32 	%r96, %r237, 512;
	setp.ge.u32 	%p8, %r96, %r6;
	@%p8 bra 	$L__BB3_15;
	add.s32 	%r97, %r238, 512;
	mul.wide.u32 	%rd52, %r97, 8;
	add.s64 	%rd53, %rd1, %rd52;
	ld.global.u64 	%rd54, [%rd53];
	st.shared.u64 	[%r235+-4096], %rd54;
$L__BB3_15:
	add.s32 	%r98, %r237, 640;
	setp.ge.u32 	%p9, %r98, %r6;
	@%p9 bra 	$L__BB3_17;
	add.s32 	%r99, %r238, 640;
	mul.wide.u32 	%rd55, %r99, 8;
	add.s64 	%rd56, %rd1, %rd55;
	ld.global.u64 	%rd57, [%rd56];
	st.shared.u64 	[%r235+-3072], %rd57;
$L__BB3_17:
	add.s32 	%r100, %r237, 768;
	setp.ge.u32 	%p10, %r100, %r6;
	@%p10 bra 	$L__BB3_19;
	add.s32 	%r101, %r238, 768;
	mul.wide.u32 	%rd58, %r101, 8;
	add.s64 	%rd59, %rd1, %rd58;
	ld.global.u64 	%rd60, [%rd59];
	st.shared.u64 	[%r235+-2048], %rd60;
$L__BB3_19:
	add.s32 	%r102, %r237, 896;
	setp.ge.u32 	%p11, %r102, %r6;
	@%p11 bra 	$L__BB3_21;
	add.s32 	%r103, %r238, 896;
	mul.wide.u32 	%rd61, %r103, 8;
	add.s64 	%rd62, %rd1, %rd61;
	ld.global.u64 	%rd63, [%rd62];
	st.shared.u64 	[%r235+-1024], %rd63;
$L__BB3_21:
	add.s32 	%r104, %r237, 1024;
	setp.ge.u32 	%p12, %r104, %r6;
	@%p12 bra 	$L__BB3_23;
	add.s32 	%r105, %r238, 1024;
	mul.wide.u32 	%rd64, %r105, 8;
	add.s64 	%rd65, %rd1, %rd64;
	ld.global.u64 	%rd66, [%rd65];
	st.shared.u64 	[%r235], %rd66;
$L__BB3_23:
	add.s32 	%r106, %r237, 1152;
	setp.ge.u32 	%p13, %r106, %r6;
	@%p13 bra 	$L__BB3_25;
	add.s32 	%r107, %r238, 1152;
	mul.wide.u32 	%rd67, %r107, 8;
	add.s64 	%rd68, %rd1, %rd67;
	ld.global.u64 	%rd69, [%rd68];
	st.shared.u64 	[%r235+1024], %rd69;
$L__BB3_25:
	add.s32 	%r108, %r237, 1280;
	setp.ge.u32 	%p14, %r108, %r6;
	@%p14 bra 	$L__BB3_27;
	add.s32 	%r109, %r238, 1280;
	mul.wide.u32 	%rd70, %r109, 8;
	add.s64 	%rd71, %rd1, %rd70;
	ld.global.u64 	%rd72, [%rd71];
	st.shared.u64 	[%r235+2048], %rd72;
$L__BB3_27:
	add.s32 	%r110, %r237, 1408;
	setp.ge.u32 	%p15, %r110, %r6;
	@%p15 bra 	$L__BB3_29;
	add.s32 	%r111, %r238, 1408;
	mul.wide.u32 	%rd73, %r111, 8;
	add.s64 	%rd74, %rd1, %rd73;
	ld.global.u64 	%rd75, [%rd74];
	st.shared.u64 	[%r235+3072], %rd75;
$L__BB3_29:
	add.s32 	%r112, %r237, 1536;
	setp.ge.u32 	%p16, %r112, %r6;
	@%p16 bra 	$L__BB3_31;
	add.s32 	%r113, %r238, 1536;
	mul.wide.u32 	%rd76, %r113, 8;
	add.s64 	%rd77, %rd1, %rd76;
	ld.global.u64 	%rd78, [%rd77];
	st.shared.u64 	[%r235+4096], %rd78;
$L__BB3_31:
	add.s32 	%r114, %r237, 1664;
	setp.ge.u32 	%p17, %r114, %r6;
	@%p17 bra 	$L__BB3_33;
	add.s32 	%r115, %r238, 1664;
	mul.wide.u32 	%rd79, %r115, 8;
	add.s64 	%rd80, %rd1, %rd79;
	ld.global.u64 	%rd81, [%rd80];
	st.shared.u64 	[%r235+5120], %rd81;
$L__BB3_33:
	add.s32 	%r116, %r237, 1792;
	setp.ge.u32 	%p18, %r116, %r6;
	@%p18 bra 	$L__BB3_35;
	add.s32 	%r117, %r238, 1792;
	mul.wide.u32 	%rd82, %r117, 8;
	add.s64 	%rd83, %rd1, %rd82;
	ld.global.u64 	%rd84, [%rd83];
	st.shared.u64 	[%r235+6144], %rd84;
$L__BB3_35:
	add.s32 	%r118, %r237, 1920;
	setp.ge.u32 	%p19, %r118, %r6;
	@%p19 bra 	$L__BB3_37;
	add.s32 	%r119, %r238, 1920;
	mul.wide.u32 	%rd85, %r119, 8;
	add.s64 	%rd86, %rd1, %rd85;
	ld.global.u64 	%rd87, [%rd86];
	st.shared.u64 	[%r235+7168], %rd87;
$L__BB3_37:
	add.s32 	%r239, %r239, 2048;
	add.s32 	%r238, %r238, 2048;
	add.s32 	%r237, %r237, 2048;
	add.s32 	%r236, %r236, 16;
	add.s32 	%r235, %r235, 16384;
	setp.ne.s32 	%p20, %r236, 0;
	@%p20 bra 	$L__BB3_5;
	add.s32 	%r241, %r239, -1024;
$L__BB3_39:
	setp.eq.s32 	%p21, %r8, 0;
	@%p21 bra 	$L__BB3_74;
	and.b32  	%r24, %r7, 7;
	setp.lt.u32 	%p22, %r8, 8;
	@%p22 bra 	$L__BB3_58;
	add.s32 	%r25, %r241, %r2;
	setp.ge.u32 	%p23, %r25, %r6;
	shl.b32 	%r120, %r25, 3;
	add.s32 	%r122, %r77, %r120;
	add.s32 	%r26, %r122, 296;
	@%p23 bra 	$L__BB3_43;
	add.s32 	%r123, %r25, %r4;
	mul.wide.u32 	%rd88, %r123, 8;
	add.s64 	%rd89, %rd1, %rd88;
	ld.global.u64 	%rd90, [%rd89];
	st.shared.u64 	[%r26], %rd90;
$L__BB3_43:
	add.s32 	%r27, %r25, 128;
	setp.ge.u32 	%p24, %r27, %r6;
	@%p24 bra 	$L__BB3_45;
	add.s32 	%r124, %r27, %r4;
	mul.wide.u32 	%rd91, %r124, 8;
	add.s64 	%rd92, %rd1, %rd91;
	ld.global.u64 	%rd93, [%rd92];
	st.shared.u64 	[%r26+1024], %rd93;
$L__BB3_45:
	add.s32 	%r28, %r25, 256;
	setp.ge.u32 	%p25, %r28, %r6;
	@%p25 bra 	$L__BB3_47;
	add.s32 	%r125, %r28, %r4;
	mul.wide.u32 	%rd94, %r125, 8;
	add.s64 	%rd95, %rd1, %rd94;
	ld.global.u64 	%rd96, [%rd95];
	st.shared.u64 	[%r26+2048], %rd96;
$L__BB3_47:
	add.s32 	%r29, %r25, 384;
	setp.ge.u32 	%p26, %r29, %r6;
	@%p26 bra 	$L__BB3_49;
	add.s32 	%r126, %r29, %r4;
	mul.wide.u32 	%rd97, %r126, 8;
	add.s64 	%rd98, %rd1, %rd97;
	ld.global.u64 	%rd99, [%rd98];
	st.shared.u64 	[%r26+3072], %rd99;
$L__BB3_49:
	add.s32 	%r30, %r25, 512;
	setp.ge.u32 	%p27, %r30, %r6;
	@%p27 bra 	$L__BB3_51;
	add.s32 	%r127, %r30, %r4;
	mul.wide.u32 	%rd100, %r127, 8;
	add.s64 	%rd101, %rd1, %rd100;
	ld.global.u64 	%rd102, [%rd101];
	st.shared.u64 	[%r26+4096], %rd102;
$L__BB3_51:
	add.s32 	%r31, %r25, 640;
	setp.ge.u32 	%p28, %r31, %r6;
	@%p28 bra 	$L__BB3_53;
	add.s32 	%r128, %r31, %r4;
	mul.wide.u32 	%rd103, %r128, 8;
	add.s64 	%rd104, %rd1, %rd103;
	ld.global.u64 	%rd105, [%rd104];
	st.shared.u64 	[%r26+5120], %rd105;
$L__BB3_53:
	add.s32 	%r32, %r25, 768;
	setp.ge.u32 	%p29, %r32, %r6;
	@%p29 bra 	$L__BB3_55;
	add.s32 	%r129, %r32, %r4;
	mul.wide.u32 	%rd106, %r129, 8;
	add.s64 	%rd107, %rd1, %rd106;
	ld.global.u64 	%rd108, [%rd107];
	st.shared.u64 	[%r26+6144], %rd108;
$L__BB3_55:
	add.s32 	%r33, %r25, 896;
	setp.ge.u32 	%p30, %r33, %r6;
	@%p30 bra 	$L__BB3_57;
	add.s32 	%r130, %r33, %r4;
	mul.wide.u32 	%rd109, %r130, 8;
	add.s64 	%rd110, %rd1, %rd109;
	ld.global.u64 	%rd111, [%rd110];
	st.shared.u64 	[%r26+7168], %rd111;
$L__BB3_57:
	add.s32 	%r241, %r241, 1024;
$L__BB3_58:
	setp.eq.s32 	%p31, %r24, 0;
	@%p31 bra 	$L__BB3_74;
	and.b32  	%r36, %r7, 3;
	setp.lt.u32 	%p32, %r24, 4;
	@%p32 bra 	$L__BB3_69;
	add.s32 	%r37, %r241, %r2;
	setp.ge.u32 	%p33, %r37, %r6;
	shl.b32 	%r131, %r37, 3;
	add.s32 	%r133, %r77, %r131;
	add.s32 	%r38, %r133, 296;
	@%p33 bra 	$L__BB3_62;
	add.s32 	%r134, %r37, %r4;
	mul.wide.u32 	%rd112, %r134, 8;
	add.s64 	%rd113, %rd1, %rd112;
	ld.global.u64 	%rd114, [%rd113];
	st.shared.u64 	[%r38], %rd114;
$L__BB3_62:
	add.s32 	%r39, %r37, 128;
	setp.ge.u32 	%p34, %r39, %r6;
	@%p34 bra 	$L__BB3_64;
	add.s32 	%r135, %r39, %r4;
	mul.wide.u32 	%rd115, %r135, 8;
	add.s64 	%rd116, %rd1, %rd115;
	ld.global.u64 	%rd117, [%rd116];
	st.shared.u64 	[%r38+1024], %rd117;
$L__BB3_64:
	add.s32 	%r40, %r37, 256;
	setp.ge.u32 	%p35, %r40, %r6;
	@%p35 bra 	$L__BB3_66;
	add.s32 	%r136, %r40, %r4;
	mul.wide.u32 	%rd118, %r136, 8;
	add.s64 	%rd119, %rd1, %rd118;
	ld.global.u64 	%rd120, [%rd119];
	st.shared.u64 	[%r38+2048], %rd120;
$L__BB3_66:
	add.s32 	%r41, %r37, 384;
	setp.ge.u32 	%p36, %r41, %r6;
	@%p36 bra 	$L__BB3_68;
	add.s32 	%r137, %r41, %r4;
	mul.wide.u32 	%rd121, %r137, 8;
	add.s64 	%rd122, %rd1, %rd121;
	ld.global.u64 	%rd123, [%rd122];
	st.shared.u64 	[%r38+3072], %rd123;
$L__BB3_68:
	add.s32 	%r241, %r241, 512;
$L__BB3_69:
	setp.eq.s32 	%p37, %r36, 0;
	@%p37 bra 	$L__BB3_74;
	add.s32 	%r244, %r2, %r241;
	shl.b32 	%r138, %r244, 3;
	add.s32 	%r140, %r138, %r77;
	add.s32 	%r246, %r140, 296;
	add.s32 	%r245, %r244, %r4;
	neg.s32 	%r243, %r36;
$L__BB3_71:
	.pragma "nounroll";
	setp.ge.u32 	%p38, %r244, %r6;
	@%p38 bra 	$L__BB3_73;
	mul.wide.u32 	%rd124, %r245, 8;
	add.s64 	%rd125, %rd1, %rd124;
	ld.global.u64 	%rd126, [%rd125];
	st.shared.u64 	[%r246], %rd126;
$L__BB3_73:
	add.s32 	%r246, %r246, 1024;
	add.s32 	%r245, %r245, 128;
	add.s32 	%r244, %r244, 128;
	add.s32 	%r243, %r243, 1;
	setp.ne.s32 	%p39, %r243, 0;
	@%p39 bra 	$L__BB3_71;
$L__BB3_74:
	bar.sync 	0;
	setp.gt.u32 	%p40, %r2, 15;
	@%p40 bra 	$L__BB3_79;
	and.b32  	%r56, %r2, 3;
	and.b32  	%r142, %r2, 1020;
	add.s32 	%r144, %r77, %r142;
	ld.shared.u32 	%r145, [%r144];
	ld.shared.u32 	%r146, [shared_buffer64];
	sub.s32 	%r147, %r145, %r146;
	shl.b32 	%r148, %r147, 3;
	add.s32 	%r149, %r77, %r148;
	ld.shared.u64 	%rd2, [%r149+304];
	setp.eq.s32 	%p41, %r56, 0;
	mov.b32 	%r249, 0;
	@%p41 bra 	$L__BB3_78;
	neg.s32 	%r247, %r56;
	mov.b32 	%r249, 0;
	mov.b64 	%rd180, 0;
$L__BB3_77:
	cvt.u32.u64 	%r151, %rd180;
	shr.u64 	%rd128, %rd2, %r151;
	cvt.u32.u64 	%r152, %rd128;
	shl.b32 	%r153, %r152, 5;
	and.b32  	%r154, %r153, 2097120;
	add.s32 	%r155, %r154, 63;
	shr.u32 	%r156, %r155, 6;
	add.s32 	%r249, %r156, %r249;
	add.s32 	%r247, %r247, 1;
	setp.ne.s32 	%p42, %r247, 0;
	add.s64 	%rd180, %rd180, 16;
	@%p42 bra 	$L__BB3_77;
$L__BB3_78:
	st.shared.u32 	[%r3+168], %r249;
	shl.b32 	%r157, %r56, 4;
	shr.u64 	%rd129, %rd2, %r157;
	cvt.u32.u64 	%r158, %rd129;
	and.b32  	%r159, %r158, 65535;
	st.shared.u32 	[%r3+40], %r159;
$L__BB3_79:
	bar.sync 	0;
	and.b32  	%r63, %r2, 31;
	ld.shared.u32 	%r64, [shared_buffer64];
	shr.u32 	%r161, %r2, 3;
	and.b32  	%r162, %r161, 124;
	add.s32 	%r163, %r77, %r162;
	add.s32 	%r65, %r163, 168;
	add.s32 	%r164, %r77, 296;
	ld.shared.u64 	%rd5, [shared_buffer64+296];
	ld.shared.u32 	%r165, [%r163+168];
	ld.shared.u32 	%r166, [%r163+40];
	cvt.u64.u32 	%rd6, %r166;
	mul.lo.s32 	%r167, %r166, %r63;
	shr.u32 	%r168, %r167, 6;
	and.b32  	%r66, %r167, 63;
	add.s32 	%r169, %r165, %r168;
	shl.b32 	%r170, %r169, 3;
	add.s32 	%r67, %r164, %r170;
	ld.shared.u64 	%rd7, [%r67+16];
	add.s32 	%r171, %r66, %r166;
	setp.gt.u32 	%p43, %r171, 64;
	@%p43 bra 	$L__BB3_81;
	shr.u64 	%rd138, %rd7, %r66;
	cvt.u32.u64 	%r176, %rd6;
	mov.b64 	%rd139, -1;
	shl.b64 	%rd140, %rd139, %r176;
	not.b64 	%rd141, %rd140;
	and.b64  	%rd181, %rd138, %rd141;
	bra.uni 	$L__BB3_82;
$L__BB3_81:
	cvt.u32.u64 	%r172, %rd6;
	ld.shared.u64 	%rd130, [%r67+24];
	add.s32 	%r173, %r66, %r172;
	add.s32 	%r174, %r173, -64;
	mov.b64 	%rd131, -1;
	shl.b64 	%rd132, %rd131, %r174;
	not.b64 	%rd133, %rd132;
	and.b64  	%rd134, %rd130, %rd133;
	shr.u64 	%rd135, %rd7, %r66;
	shl.b64 	%rd136, %rd134, 1;
	xor.b32  	%r175, %r66, 63;
	shl.b64 	%rd137, %rd136, %r175;
	or.b64  	%rd181, %rd137, %rd135;
$L__BB3_82:
	add.s64 	%rd11, %rd181, %rd5;
	ld.shared.u32 	%r178, [shared_buffer64+4];
	sub.s32 	%r179, %r178, %r64;
	shl.b32 	%r180, %r179, 3;
	add.s32 	%r181, %r77, %r180;
	add.s32 	%r182, %r181, 296;
	ld.shared.u64 	%rd12, [%r181+296];
	ld.shared.u32 	%r183, [%r65+16];
	ld.shared.u32 	%r184, [%r65+-112];
	cvt.u64.u32 	%rd13, %r184;
	mul.lo.s32 	%r185, %r184, %r63;
	shr.u32 	%r186, %r185, 6;
	and.b32  	%r68, %r185, 63;
	add.s32 	%r187, %r183, %r186;
	shl.b32 	%r188, %r187, 3;
	add.s32 	%r69, %r182, %r188;
	ld.shared.u64 	%rd14, [%r69+16];
	add.s32 	%r189, %r68, %r184;
	setp.lt.u32 	%p44, %r189, 65;
	@%p44 bra 	$L__BB3_84;
	cvt.u32.u64 	%r190, %rd13;
	ld.shared.u64 	%rd142, [%r69+24];
	add.s32 	%r191, %r68, %r190;
	add.s32 	%r192, %r191, -64;
	mov.b64 	%rd143, -1;
	shl.b64 	%rd144, %rd143, %r192;
	not.b64 	%rd145, %rd144;
	and.b64  	%rd146, %rd142, %rd145;
	shr.u64 	%rd147, %rd14, %r68;
	shl.b64 	%rd148, %rd146, 1;
	xor.b32  	%r193, %r68, 63;
	shl.b64 	%rd149, %rd148, %r193;
	or.b64  	%rd182, %rd149, %rd147;
	bra.uni 	$L__BB3_85;
$L__BB3_84:
	shr.u64 	%rd150, %rd14, %r68;
	cvt.u32.u64 	%r194, %rd13;
	mov.b64 	%rd151, -1;
	shl.b64 	%rd152, %rd151, %r194;
	not.b64 	%rd153, %rd152;
	and.b64  	%rd182, %rd150, %rd153;
$L__BB3_85:
	add.s64 	%rd18, %rd182, %rd12;
	ld.shared.u32 	%r196, [shared_buffer64+8];
	sub.s32 	%r197, %r196, %r64;
	shl.b32 	%r198, %r197, 3;
	add.s32 	%r199, %r77, %r198;
	add.s32 	%r200, %r199, 296;
	ld.shared.u64 	%rd19, [%r199+296];
	ld.shared.u32 	%r201, [%r65+32];
	ld.shared.u32 	%r202, [%r65+-96];
	cvt.u64.u32 	%rd20, %r202;
	mul.lo.s32 	%r203, %r202, %r63;
	shr.u32 	%r204, %r203, 6;
	and.b32  	%r70, %r203, 63;
	add.s32 	%r205, %r201, %r204;
	shl.b32 	%r206, %r205, 3;
	add.s32 	%r71, %r200, %r206;
	ld.shared.u64 	%rd21, [%r71+16];
	add.s32 	%r207, %r70, %r202;
	setp.lt.u32 	%p45, %r207, 65;
	@%p45 bra 	$L__BB3_87;
	cvt.u32.u64 	%r208, %rd20;
	ld.shared.u64 	%rd154, [%r71+24];
	add.s32 	%r209, %r70, %r208;
	add.s32 	%r210, %r209, -64;
	mov.b64 	%rd155, -1;
	shl.b64 	%rd156, %rd155, %r210;
	not.b64 	%rd157, %rd156;
	and.b64  	%rd158, %rd154, %rd157;
	shr.u64 	%rd159, %rd21, %r70;
	shl.b64 	%rd160, %rd158, 1;
	xor.b32  	%r211, %r70, 63;
	shl.b64 	%rd161, %rd160, %r211;
	or.b64  	%rd183, %rd161, %rd159;
	bra.uni 	$L__BB3_88;
$L__BB3_87:
	shr.u64 	%rd162, %rd21, %r70;
	cvt.u32.u64 	%r212, %rd20;
	mov.b64 	%rd163, -1;
	shl.b64 	%rd164, %rd163, %r212;
	not.b64 	%rd165, %rd164;
	and.b64  	%rd183, %rd162, %rd165;
$L__BB3_88:
	add.s64 	%rd25, %rd183, %rd19;
	ld.shared.u32 	%r214, [shared_buffer64+12];
	sub.s32 	%r215, %r214, %r64;
	shl.b32 	%r216, %r215, 3;
	add.s32 	%r217, %r77, %r216;
	add.s32 	%r218, %r217, 296;
	ld.shared.u64 	%rd26, [%r217+296];
	ld.shared.u32 	%r219, [%r65+48];
	ld.shared.u32 	%r220, [%r65+-80];
	cvt.u64.u32 	%rd27, %r220;
	mul.lo.s32 	%r221, %r220, %r63;
	shr.u32 	%r222, %r221, 6;
	and.b32  	%r72, %r221, 63;
	add.s32 	%r223, %r219, %r222;
	shl.b32 	%r224, %r223, 3;
	add.s32 	%r73, %r218, %r224;
	ld.shared.u64 	%rd28, [%r73+16];
	add.s32 	%r225, %r72, %r220;
	setp.lt.u32 	%p46, %r225, 65;
	@%p46 bra 	$L__BB3_90;
	cvt.u32.u64 	%r226, %rd27;
	ld.shared.u64 	%rd166, [%r73+24];
	add.s32 	%r227, %r72, %r226;
	add.s32 	%r228, %r227, -64;
	mov.b64 	%rd167, -1;
	shl.b64 	%rd168, %rd167, %r228;
	not.b64 	%rd169, %rd168;
	and.b64  	%rd170, %rd166, %rd169;
	shr.u64 	%rd171, %rd28, %r72;
	shl.b64 	%rd172, %rd170, 1;
	xor.b32  	%r229, %r72, 63;
	shl.b64 	%rd173, %rd172, %r229;
	or.b64  	%rd184, %rd173, %rd171;
	bra.uni 	$L__BB3_91;
$L__BB3_90:
	shr.u64 	%rd174, %rd28, %r72;
	cvt.u32.u64 	%r230, %rd27;
	mov.b64 	%rd175, -1;
	shl.b64 	%rd176, %rd175, %r230;
	not.b64 	%rd177, %rd176;
	and.b64  	%rd184, %rd174, %rd177;
$L__BB3_91:
	add.s64 	%rd32, %rd184, %rd26;
	shl.b32 	%r231, %r1, 9;
	add.s32 	%r74, %r231, %r2;
	setp.ge.s32 	%p47, %r74, %r75;
	cvta.to.global.u64 	%rd178, %rd34;
	mul.wide.s32 	%rd179, %r74, 8;
	add.s64 	%rd33, %rd178, %rd179;
	@%p47 bra 	$L__BB3_93;
	st.global.u64 	[%rd33], %rd11;
$L__BB3_93:
	add.s32 	%r232, %r74, 128;
	setp.ge.s32 	%p48, %r232, %r75;
	@%p48 bra 	$L__BB3_95;
	st.global.u64 	[%rd33+1024], %rd18;
$L__BB3_95:
	add.s32 	%r233, %r74, 256;
	setp.ge.s32 	%p49, %r233, %r75;
	@%p49 bra 	$L__BB3_97;
	st.global.u64 	[%rd33+2048], %rd25;
$L__BB3_97:
	add.s32 	%r234, %r74, 384;
	setp.ge.s32 	%p50, %r234, %r75;
	@%p50 bra 	$L__BB3_99;
	st.global.u64 	[%rd33+3072], %rd32;
$L__BB3_99:
	ret;

}
	// .globl	_Z15runDBinKernel64ILi128ELi4EEvPlPjPmi
.visible .entry _Z15runDBinKernel64ILi128ELi4EEvPlPjPmi(
	.param .u64 .ptr .align 1 _Z15runDBinKernel64ILi128ELi4EEvPlPjPmi_param_0,
	.param .u64 .ptr .align 1 _Z15runDBinKernel64ILi128ELi4EEvPlPjPmi_param_1,
	.param .u64 .ptr .align 1 _Z15runDBinKernel64ILi128ELi4EEvPlPjPmi_param_2,
	.param .u32 _Z15runDBinKernel64ILi128ELi4EEvPlPjPmi_param_3
)
{
	.reg .pred 	%p<116>;
	.reg .b32 	%r<970>;
	.reg .b64 	%rd<389>;

	ld.param.u64 	%rd83, [_Z15runDBinKernel64ILi128ELi4EEvPlPjPmi_param_1];
	ld.param.u64 	%rd84, [_Z15runDBinKernel64ILi128ELi4EEvPlPjPmi_param_2];
	ld.param.u32 	%r235, [_Z15runDBinKernel64ILi128ELi4EEvPlPjPmi_param_3];
	cvta.to.global.u64 	%rd1, %rd84;
	mov.u32 	%r1, %ctaid.x;
	shl.b32 	%r2, %r1, 9;
	add.s32 	%r236, %r235, 511;
	shr.s32 	%r237, %r236, 31;
	shr.u32 	%r238, %r237, 23;
	add.s32 	%r239, %r236, %r238;
	shr.s32 	%r240, %r239, 9;
	add.s32 	%r3, %r240, -1;
	sub.s32 	%r4, %r235, %r2;
	mov.u32 	%r5, %tid.x;
	setp.gt.u32 	%p1, %r5, 4;
	shl.b32 	%r241, %r5, 2;
	mov.u32 	%r242, shared_buffer64;
	add.s32 	%r6, %r242, %r241;
	@%p1 bra 	$L__BB4_2;
	cvta.to.global.u64 	%rd85, %rd83;
	shl.b32 	%r243, %r1, 2;
	add.s32 	%r244, %r243, %r5;
	mul.wide.u32 	%rd86, %r244, 4;
	add.s64 	%rd87, %rd85, %rd86;
	ld.global.u32 	%r245, [%rd87];
	st.shared.u32 	[%r6], %r245;
$L__BB4_2:
	bar.sync 	0;
	ld.shared.u32 	%r7, [shared_buffer64];
	add.s32 	%r8, %r7, -1;
	ld.shared.u32 	%r9, [shared_buffer64+16];
	sub.s32 	%r10, %r9, %r8;
	setp.eq.s32 	%p2, %r10, 0;
	@%p2 bra 	$L__BB4_73;
	sub.s32 	%r247, %r9, %r7;
	shr.u32 	%r248, %r247, 7;
	add.s32 	%r11, %r248, 1;
	and.b32  	%r12, %r11, 15;
	setp.lt.u32 	%p3, %r247, 1920;
	mov.b32 	%r907, 0;
	@%p3 bra 	$L__BB4_38;
	and.b32  	%r13, %r11, 67108848;
	mov.b32 	%r907, 0;
	mov.u32 	%r906, %r907;
$L__BB4_5:
	.pragma "nounroll";
	add.s32 	%r16, %r907, %r5;
	setp.ge.u32 	%p4, %r16, %r10;
	shl.b32 	%r250, %r16, 3;
	add.s32 	%r252, %r242, %r250;
	add.s32 	%r17, %r252, 40;
	@%p4 bra 	$L__BB4_7;
	add.s32 	%r253, %r16, %r8;
	mul.wide.u32 	%rd88, %r253, 8;
	add.s64 	%rd89, %rd1, %rd88;
	ld.global.u64 	%rd90, [%rd89];
	st.shared.u64 	[%r17], %rd90;
$L__BB4_7:
	add.s32 	%r18, %r16, 128;
	setp.ge.u32 	%p5, %r18, %r10;
	@%p5 bra 	$L__BB4_9;
	add.s32 	%r254, %r18, %r8;
	mul.wide.u32 	%rd91, %r254, 8;
	add.s64 	%rd92, %rd1, %rd91;
	ld.global.u64 	%rd93, [%rd92];
	st.shared.u64 	[%r17+1024], %rd93;
$L__BB4_9:
	add.s32 	%r19, %r16, 256;
	setp.ge.u32 	%p6, %r19, %r10;
	@%p6 bra 	$L__BB4_11;
	add.s32 	%r255, %r19, %r8;
	mul.wide.u32 	%rd94, %r255, 8;
	add.s64 	%rd95, %rd1, %rd94;
	ld.global.u64 	%rd96, [%rd95];
	st.shared.u64 	[%r17+2048], %rd96;
$L__BB4_11:
	add.s32 	%r20, %r16, 384;
	setp.ge.u32 	%p7, %r20, %r10;
	@%p7 bra 	$L__BB4_13;
	add.s32 	%r256, %r20, %r8;
	mul.wide.u32 	%rd97, %r256, 8;
	add.s64 	%rd98, %rd1, %rd97;
	ld.global.u64 	%rd99, [%rd98];
	st.shared.u64 	[%r17+3072], %rd99;
$L__BB4_13:
	add.s32 	%r21, %r16, 512;
	setp.ge.u32 	%p8, %r21, %r10;
	@%p8 bra 	$L__BB4_15;
	add.s32 	%r257, %r21, %r8;
	mul.wide.u32 	%rd100, %r257, 8;
	add.s64 	%rd101, %rd1, %rd100;
	ld.global.u64 	%rd102, [%rd101];
	st.shared.u64 	[%r17+4096], %rd102;
$L__BB4_15:
	add.s32 	%r22, %r16, 640;
	setp.ge.u32 	%p9, %r22, %r10;
	@%p9 bra 	$L__BB4_17;
	add.s32 	%r258, %r22, %r8;
	mul.wide.u32 	%rd103, %r258, 8;
	add.s64 	%rd104, %rd1, %rd103;
	ld.global.u64 	%rd105, [%rd104];
	st.shared.u64 	[%r17+5120], %rd105;
$L__BB4_17:
	add.s32 	%r23, %r16, 768;
	setp.ge.u32 	%p10, %r23, %r10;
	@%p10 bra 	$L__BB4_19;
	add.s32 	%r259, %r23, %r8;
	mul.wide.u32 	%rd106, %r259, 8;
	add.s64 	%rd107, %rd1, %rd106;
	ld.global.u64 	%rd108, [%rd107];
	st.shared.u64 	[%r17+6144], %rd108;
$L__BB4_19:
	add.s32 	%r24, %r16, 896;
	setp.ge.u32 	%p11, %r24, %r10;
	@%p11 bra 	$L__BB4_21;
	add.s32 	%r260, %r24, %r8;
	mul.wide.u32 	%rd109, %r260, 8;
	add.s64 	%rd110, %rd1, %rd109;
	ld.global.u64 	%rd111, [%rd110];
	st.shared.u64 	[%r17+7168], %rd111;
$L__BB4_21:
	add.s32 	%r25, %r16, 1024;
	setp.ge.u32 	%p12, %r25, %r10;
	@%p12 bra 	$L__BB4_23;
	add.s32 	%r261, %r25, %r8;
	mul.wide.u32 	%rd112, %r261, 8;
	add.s64 	%rd113, %rd1, %rd112;
	ld.global.u64 	%rd114, [%rd113];
	st.shared.u64 	[%r17+8192], %rd114;
$L__BB4_23:
	add.s32 	%r26, %r16, 1152;
	setp.ge.u32 	%p13, %r26, %r10;
	@%p13 bra 	$L__BB4_25;
	add.s32 	%r262, %r26, %r8;
	mul.wide.u32 	%rd115, %r262, 8;
	add.s64 	%rd116, %rd1, %rd115;
	ld.global.u64 	%rd117, [%rd116];
	st.shared.u64 	[%r17+9216], %rd117;
$L__BB4_25:
	add.s32 	%r27, %r16, 1280;
	setp.ge.u32 	%p14, %r27, %r10;
	@%p14 bra 	$L__BB4_27;
	add.s32 	%r263, %r27, %r8;
	mul.wide.u32 	%rd118, %r263, 8;
	add.s64 	%rd119, %rd1, %rd118;
	ld.global.u64 	%rd120, [%rd119];
	st.shared.u64 	[%r17+10240], %rd120;
$L__BB4_27:
	add.s32 	%r28, %r16, 1408;
	setp.ge.u32 	%p15, %r28, %r10;
	@%p15 bra 	$L__BB4_29;
	add.s32 	%r264, %r28, %r8;
	mul.wide.u32 	%rd121, %r264, 8;
	add.s64 	%rd122, %rd1, %rd121;
	ld.global.u64 	%rd123, [%rd122];
	st.shared.u64 	[%r17+11264], %rd123;
$L__BB4_29:
	add.s32 	%r29, %r16, 1536;
	setp.ge.u32 	%p16, %r29, %r10;
	@%p16 bra 	$L__BB4_31;
	add.s32 	%r265, %r29, %r8;
	mul.wide.u32 	%rd124, %r265, 8;
	add.s64 	%rd125, %rd1, %rd124;
	ld.global.u64 	%rd126, [%rd125];
	st.shared.u64 	[%r17+12288], %rd126;
$L__BB4_31:
	add.s32 	%r30, %r16, 1664;
	setp.ge.u32 	%p17, %r30, %r10;
	@%p17 bra 	$L__BB4_33;
	add.s32 	%r266, %r30, %r8;
	mul.wide.u32 	%rd127, %r266, 8;
	add.s64 	%rd128, %rd1, %rd127;
	ld.global.u64 	%rd129, [%rd128];
	st.shared.u64 	[%r17+13312], %rd129;
$L__BB4_33:
	add.s32 	%r31, %r16, 1792;
	setp.ge.u32 	%p18, %r31, %r10;
	@%p18 bra 	$L__BB4_35;
	add.s32 	%r267, %r31, %r8;
	mul.wide.u32 	%rd130, %r267, 8;
	add.s64 	%rd131, %rd1, %rd130;
	ld.global.u64 	%rd132, [%rd131];
	st.shared.u64 	[%r17+14336], %rd132;
$L__BB4_35:
	add.s32 	%r32, %r16, 1920;
	setp.ge.u32 	%p19, %r32, %r10;
	@%p19 bra 	$L__BB4_37;
	add.s32 	%r268, %r32, %r8;
	mul.wide.u32 	%rd133, %r268, 8;
	add.s64 	%rd134, %rd1, %rd133;
	ld.global.u64 	%rd135, [%rd134];
	st.shared.u64 	[%r17+15360], %rd135;
$L__BB4_37:
	add.s32 	%r907, %r907, 2048;
	add.s32 	%r906, %r906, 16;
	setp.ne.s32 	%p20, %r906, %r13;
	@%p20 bra 	$L__BB4_5;
$L__BB4_38:
	setp.eq.s32 	%p21, %r12, 0;
	@%p21 bra 	$L__BB4_73;
	and.b32  	%r36, %r11, 7;
	setp.lt.u32 	%p22, %r12, 8;
	@%p22 bra 	$L__BB4_57;
	add.s32 	%r37, %r907, %r5;
	setp.ge.u32 	%p23, %r37, %r10;
	shl.b32 	%r269, %r37, 3;
	add.s32 	%r271, %r242, %r269;
	add.s32 	%r38, %r271, 40;
	@%p23 bra 	$L__BB4_42;
	add.s32 	%r272, %r37, %r8;
	mul.wide.u32 	%rd136, %r272, 8;
	add.s64 	%rd137, %rd1, %rd136;
	ld.global.u64 	%rd138, [%rd137];
	st.shared.u64 	[%r38], %rd138;
$L__BB4_42:
	add.s32 	%r39, %r37, 128;
	setp.ge.u32 	%p24, %r39, %r10;
	@%p24 bra 	$L__BB4_44;
	add.s32 	%r273, %r39, %r8;
	mul.wide.u32 	%rd139, %r273, 8;
	add.s64 	%rd140, %rd1, %rd139;
	ld.global.u64 	%rd141, [%rd140];
	st.shared.u64 	[%r38+1024], %rd141;
$L__BB4_44:
	add.s32 	%r40, %r37, 256;
	setp.ge.u32 	%p25, %r40, %r10;
	@%p25 bra 	$L__BB4_46;
	add.s32 	%r274, %r40, %r8;
	mul.wide.u32 	%rd142, %r274, 8;
	add.s64 	%rd143, %rd1, %rd142;
	ld.global.u64 	%rd144, [%rd143];
	st.shared.u64 	[%r38+2048], %rd144;
$L__BB4_46:
	add.s32 	%r41, %r37, 384;
	setp.ge.u32 	%p26, %r41, %r10;
	@%p26 bra 	$L__BB4_48;
	add.s32 	%r275, %r41, %r8;
	mul.wide.u32 	%rd145, %r275, 8;
	add.s64 	%rd146, %rd1, %rd145;
	ld.global.u64 	%rd147, [%rd146];
	st.shared.u64 	[%r38+3072], %rd147;
$L__BB4_48:
	add.s32 	%r42, %r37, 512;
	setp.ge.u32 	%p27, %r42, %r10;
	@%p27 bra 	$L__BB4_50;
	add.s32 	%r276, %r42, %r8;
	mul.wide.u32 	%rd148, %r276, 8;
	add.s64 	%rd149, %rd1, %rd148;
	ld.global.u64 	%rd150, [%rd149];
	st.shared.u64 	[%r38+4096], %rd150;
$L__BB4_50:
	add.s32 	%r43, %r37, 640;
	setp.ge.u32 	%p28, %r43, %r10;
	@%p28 bra 	$L__BB4_52;
	add.s32 	%r277, %r43, %r8;
	mul.wide.u32 	%rd151, %r277, 8;
	add.s64 	%rd152, %rd1, %rd151;
	ld.global.u64 	%rd153, [%rd152];
	st.shared.u64 	[%r38+5120], %rd153;
$L__BB4_52:
	add.s32 	%r44, %r37, 768;
	setp.ge.u32 	%p29, %r44, %r10;
	@%p29 bra 	$L__BB4_54;
	add.s32 	%r278, %r44, %r8;
	mul.wide.u32 	%rd154, %r278, 8;
	add.s64 	%rd155, %rd1, %rd154;
	ld.global.u64 	%rd156, [%rd155];
	st.shared.u64 	[%r38+6144], %rd156;
$L__BB4_54:
	add.s32 	%r45, %r37, 896;
	setp.ge.u32 	%p30, %r45, %r10;
	@%p30 bra 	$L__BB4_56;
	add.s32 	%r279, %r45, %r8;
	mul.wide.u32 	%rd157, %r279, 8;
	add.s64 	%rd158, %rd1, %rd157;
	ld.global.u64 	%rd159, [%rd158];
	st.shared.u64 	[%r38+7168], %rd159;
$L__BB4_56:
	add.s32 	%r907, %r907, 1024;
$L__BB4_57:
	setp.eq.s32 	%p31, %r36, 0;
	@%p31 bra 	$L__BB4_73;
	and.b32  	%r48, %r11, 3;
	setp.lt.u32 	%p32, %r36, 4;
	@%p32 bra 	$L__BB4_68;
	add.s32 	%r49, %r907, %r5;
	setp.ge.u32 	%p33, %r49, %r10;
	shl.b32 	%r280, %r49, 3;
	add.s32 	%r282, %r242, %r280;
	add.s32 	%r50, %r282, 40;
	@%p33 bra 	$L__BB4_61;
	add.s32 	%r283, %r49, %r8;
	mul.wide.u32 	%rd160, %r283, 8;
	add.s64 	%rd161, %rd1, %rd160;
	ld.global.u64 	%rd162, [%rd161];
	st.shared.u64 	[%r50], %rd162;
$L__BB4_61:
	add.s32 	%r51, %r49, 128;
	setp.ge.u32 	%p34, %r51, %r10;
	@%p34 bra 	$L__BB4_63;
	add.s32 	%r284, %r51, %r8;
	mul.wide.u32 	%rd163, %r284, 8;
	add.s64 	%rd164, %rd1, %rd163;
	ld.global.u64 	%rd165, [%rd164];
	st.shared.u64 	[%r50+1024], %rd165;
$L__BB4_63:
	add.s32 	%r52, %r49, 256;
	setp.ge.u32 	%p35, %r52, %r10;
	@%p35 bra 	$L__BB4_65;
	add.s32 	%r285, %r52, %r8;
	mul.wide.u32 	%rd166, %r285, 8;
	add.s64 	%rd167, %rd1, %rd166;
	ld.global.u64 	%rd168, [%rd167];
	st.shared.u64 	[%r50+2048], %rd168;
$L__BB4_65:
	add.s32 	%r53, %r49, 384;
	setp.ge.u32 	%p36, %r53, %r10;
	@%p36 bra 	$L__BB4_67;
	add.s32 	%r286, %r53, %r8;
	mul.wide.u32 	%rd169, %r286, 8;
	add.s64 	%rd170, %rd1, %rd169;
	ld.global.u64 	%rd171, [%rd170];
	st.shared.u64 	[%r50+3072], %rd171;
$L__BB4_67:
	add.s32 	%r907, %r907, 512;
$L__BB4_68:
	setp.eq.s32 	%p37, %r48, 0;
	@%p37 bra 	$L__BB4_73;
	add.s32 	%r287, %r5, %r907;
	shl.b32 	%r288, %r287, 3;
	add.s32 	%r290, %r288, %r242;
	add.s32 	%r913, %r290, 40;
	add.s32 	%r912, %r287, %r7;
	add.s32 	%r911, %r287, -1;
	neg.s32 	%r910, %r48;
$L__BB4_70:
	.pragma "nounroll";
	add.s32 	%r291, %r911, 1;
	setp.ge.u32 	%p38, %r291, %r10;
	@%p38 bra 	$L__BB4_72;
	add.s32 	%r292, %r912, -1;
	mul.wide.u32 	%rd172, %r292, 8;
	add.s64 	%rd173, %rd1, %rd172;
	ld.global.u64 	%rd174, [%rd173];
	st.shared.u64 	[%r913], %rd174;
$L__BB4_72:
	add.s32 	%r913, %r913, 1024;
	add.s32 	%r912, %r912, 128;
	add.s32 	%r911, %r911, 128;
	add.s32 	%r910, %r910, 1;
	setp.ne.s32 	%p39, %r910, 0;
	@%p39 bra 	$L__BB4_70;
$L__BB4_73:
	setp.ne.s32 	%p40, %r1, %r3;
	bar.sync 	0;
	ld.shared.u64 	%rd2, [shared_buffer64+40];
	shr.u32 	%r68, %r5, 5;
	shl.b32 	%r293, %r68, 4;
	cvt.u64.u32 	%rd3, %r293;
	and.b32  	%r69, %r5, 31;
	shr.u32 	%r294, %r5, 1;
	and.b32  	%r295, %r294, 496;
	cvt.u64.u32 	%rd4, %r295;
	add.s32 	%r70, %r68, -1;
	@%p40 bra 	$L__BB4_87;
	setp.ge.s32 	%p48, %r5, %r4;
	@%p48 bra 	$L__BB4_100;
	setp.lt.u32 	%p49, %r5, 32;
	ld.shared.v2.u64 	{%rd5, %rd6}, [shared_buffer64+48];
	mov.b32 	%r920, 0;
	@%p49 bra 	$L__BB4_84;
	and.b32  	%r71, %r68, 3;
	setp.lt.u32 	%p50, %r70, 3;
	mov.b32 	%r918, 0;
	mov.u32 	%r920, %r918;
	@%p50 bra 	$L__BB4_80;
	cvt.u32.u64 	%r363, %rd6;
	shl.b32 	%r364, %r363, 5;
	and.b32  	%r365, %r364, 2097120;
	add.s32 	%r366, %r365, 63;
	shr.u32 	%r72, %r366, 6;
	and.b32  	%r368, %r68, 28;
	neg.s32 	%r914, %r368;
	mov.b32 	%r920, 0;
	mov.b32 	%r915, 32;
$L__BB4_78:
	add.s32 	%r369, %r72, %r920;
	add.s32 	%r370, %r915, -16;
	shr.u64 	%rd194, %rd6, %r370;
	cvt.u32.u64 	%r371, %rd194;
	shl.b32 	%r372, %r371, 5;
	and.b32  	%r373, %r372, 2097120;
	add.s32 	%r374, %r373, 63;
	shr.u32 	%r375, %r374, 6;
	add.s32 	%r376, %r375, %r369;
	add.s32 	%r377, %r915, 16;
	shr.u64 	%rd195, %rd6, %r915;
	cvt.u32.u64 	%r378, %rd195;
	shl.b32 	%r379, %r378, 5;
	and.b32  	%r380, %r379, 2097120;
	add.s32 	%r381, %r380, 63;
	shr.u32 	%r382, %r381, 6;
	add.s32 	%r383, %r382, %r376;
	shr.u64 	%rd196, %rd6, %r377;
	cvt.u32.u64 	%r384, %rd196;
	shl.b32 	%r385, %r384, 5;
	add.s32 	%r386, %r385, 63;
	shr.u32 	%r387, %r386, 6;
	add.s32 	%r920, %r387, %r383;
	add.s32 	%r915, %r915, 64;
	add.s32 	%r914, %r914, 4;
	setp.ne.s32 	%p51, %r914, 0;
	@%p51 bra 	$L__BB4_78;
	and.b32  	%r918, %r293, 448;
$L__BB4_80:
	setp.eq.s32 	%p52, %r71, 0;
	@%p52 bra 	$L__BB4_84;
	shr.u64 	%rd197, %rd6, %r918;
	cvt.u32.u64 	%r389, %rd197;
	shl.b32 	%r390, %r389, 5;
	and.b32  	%r391, %r390, 2097120;
	add.s32 	%r392, %r391, 63;
	shr.u32 	%r393, %r392, 6;
	add.s32 	%r920, %r393, %r920;
	setp.eq.s32 	%p53, %r71, 1;
	@%p53 bra 	$L__BB4_84;
	add.s32 	%r394, %r918, 16;
	shr.u64 	%rd198, %rd6, %r394;
	cvt.u32.u64 	%r395, %rd198;
	shl.b32 	%r396, %r395, 5;
	and.b32  	%r397, %r396, 2097120;
	add.s32 	%r398, %r397, 63;
	shr.u32 	%r399, %r398, 6;
	add.s32 	%r920, %r399, %r920;
	setp.eq.s32 	%p54, %r71, 2;
	@%p54 bra 	$L__BB4_84;
	add.s32 	%r400, %r918, 32;
	shr.u64 	%rd199, %rd6, %r400;
	cvt.u32.u64 	%r401, %rd199;
	shl.b32 	%r402, %r401, 5;
	and.b32  	%r403, %r402, 2097120;
	add.s32 	%r404, %r403, 63;
	shr.u32 	%r405, %r404, 6;
	add.s32 	%r920, %r405, %r920;
$L__BB4_84:
	cvt.u32.u64 	%r406, %rd4;
	shr.u64 	%rd7, %rd6, %r406;
	cvt.u32.u64 	%r407, %rd7;
	and.b32  	%r88, %r407, 65535;
	mul.lo.s32 	%r408, %r88, %r69;
	shr.u32 	%r409, %r408, 6;
	add.s32 	%r410, %r409, %r920;
	shl.b32 	%r411, %r410, 3;
	add.s32 	%r413, %r242, %r411;
	add.s32 	%r89, %r413, 48;
	ld.shared.u64 	%rd8, [%r413+64];
	and.b32  	%r90, %r408, 63;
	add.s32 	%r414, %r90, %r88;
	setp.gt.u32 	%p55, %r414, 64;
	@%p55 bra 	$L__BB4_86;
	shr.u64 	%rd208, %rd8, %r90;
	mov.b64 	%rd209, -1;
	shl.b64 	%rd210, %rd209, %r88;
	not.b64 	%rd211, %rd210;
	and.b64  	%rd9, %rd208, %rd211;
	add.s64 	%rd382, %rd9, %rd5;
	bra.uni 	$L__BB4_100;
$L__BB4_86:
	ld.shared.u64 	%rd200, [%r89+24];
	add.s32 	%r416, %r414, -64;
	mov.b64 	%rd201, -1;
	shl.b64 	%rd202, %rd201, %r416;
	not.b64 	%rd203, %rd202;
	and.b64  	%rd204, %rd200, %rd203;
	shr.u64 	%rd205, %rd8, %r90;
	shl.b64 	%rd206, %rd204, 1;
	xor.b32  	%r417, %r90, 63;
	shl.b64 	%rd207, %rd206, %r417;
	or.b64  	%rd10, %rd207, %rd205;
	add.s64 	%rd382, %rd10, %rd5;
	bra.uni 	$L__BB4_100;
$L__BB4_87:
	setp.lt.u32 	%p41, %r5, 32;
	ld.shared.v2.u64 	{%rd13, %rd14}, [shared_buffer64+48];
	mov.b32 	%r927, 0;
	@%p41 bra 	$L__BB4_96;
	and.b32  	%r91, %r68, 3;
	setp.lt.u32 	%p42, %r70, 3;
	mov.b32 	%r925, 0;
	mov.u32 	%r927, %r925;
	@%p42 bra 	$L__BB4_92;
	cvt.u32.u64 	%r301, %rd14;
	shl.b32 	%r302, %r301, 5;
	and.b32  	%r303, %r302, 2097120;
	add.s32 	%r304, %r303, 63;
	shr.u32 	%r92, %r304, 6;
	and.b32  	%r306, %r68, 28;
	neg.s32 	%r921, %r306;
	mov.b32 	%r927, 0;
	mov.b32 	%r922, 32;
$L__BB4_90:
	add.s32 	%r307, %r92, %r927;
	add.s32 	%r308, %r922, -16;
	shr.u64 	%rd175, %rd14, %r308;
	cvt.u32.u64 	%r309, %rd175;
	shl.b32 	%r310, %r309, 5;
	and.b32  	%r311, %r310, 2097120;
	add.s32 	%r312, %r311, 63;
	shr.u32 	%r313, %r312, 6;
	add.s32 	%r314, %r313, %r307;
	add.s32 	%r315, %r922, 16;
	shr.u64 	%rd176, %rd14, %r922;
	cvt.u32.u64 	%r316, %rd176;
	shl.b32 	%r317, %r316, 5;
	and.b32  	%r318, %r317, 2097120;
	add.s32 	%r319, %r318, 63;
	shr.u32 	%r320, %r319, 6;
	add.s32 	%r321, %r320, %r314;
	shr.u64 	%rd177, %rd14, %r315;
	cvt.u32.u64 	%r322, %rd177;
	shl.b32 	%r323, %r322, 5;
	add.s32 	%r324, %r323, 63;
	shr.u32 	%r325, %r324, 6;
	add.s32 	%r927, %r325, %r321;
	add.s32 	%r922, %r922, 64;
	add.s32 	%r921, %r921, 4;
	setp.ne.s32 	%p43, %r921, 0;
	@%p43 bra 	$L__BB4_90;
	and.b32  	%r925, %r293, 448;
$L__BB4_92:
	setp.eq.s32 	%p44, %r91, 0;
	@%p44 bra 	$L__BB4_96;
	shr.u64 	%rd178, %rd14, %r925;
	cvt.u32.u64 	%r327, %rd178;
	shl.b32 	%r328, %r327, 5;
	and.b32  	%r329, %r328, 2097120;
	add.s32 	%r330, %r329, 63;
	shr.u32 	%r331, %r330, 6;
	add.s32 	%r927, %r331, %r927;
	setp.eq.s32 	%p45, %r91, 1;
	@%p45 bra 	$L__BB4_96;
	add.s32 	%r332, %r925, 16;
	shr.u64 	%rd179, %rd14, %r332;
	cvt.u32.u64 	%r333, %rd179;
	shl.b32 	%r334, %r333, 5;
	and.b32  	%r335, %r334, 2097120;
	add.s32 	%r336, %r335, 63;
	shr.u32 	%r337, %r336, 6;
	add.s32 	%r927, %r337, %r927;
	setp.eq.s32 	%p46, %r91, 2;
	@%p46 bra 	$L__BB4_96;
	add.s32 	%r338, %r925, 32;
	shr.u64 	%rd180, %rd14, %r338;
	cvt.u32.u64 	%r339, %rd180;
	shl.b32 	%r340, %r339, 5;
	and.b32  	%r341, %r340, 2097120;
	add.s32 	%r342, %r341, 63;
	shr.u32 	%r343, %r342, 6;
	add.s32 	%r927, %r343, %r927;
$L__BB4_96:
	cvt.u32.u64 	%r344, %rd3;
	shr.u64 	%rd15, %rd14, %r344;
	cvt.u32.u64 	%r345, %rd15;
	and.b32  	%r108, %r345, 65535;
	mul.lo.s32 	%r346, %r108, %r69;
	shr.u32 	%r347, %r346, 6;
	add.s32 	%r348, %r347, %r927;
	shl.b32 	%r349, %r348, 3;
	add.s32 	%r351, %r242, %r349;
	add.s32 	%r109, %r351, 48;
	ld.shared.u64 	%rd16, [%r351+64];
	and.b32  	%r110, %r346, 63;
	add.s32 	%r352, %r110, %r108;
	setp.gt.u32 	%p47, %r352, 64;
	@%p47 bra 	$L__BB4_98;
	shr.u64 	%rd189, %rd16, %r110;
	mov.b64 	%rd190, -1;
	shl.b64 	%rd191, %rd190, %r108;
	not.b64 	%rd192, %rd191;
	and.b64  	%rd381, %rd189, %rd192;
	bra.uni 	$L__BB4_99;
$L__BB4_98:
	ld.shared.u64 	%rd181, [%r109+24];
	add.s32 	%r354, %r352, -64;
	mov.b64 	%rd182, -1;
	shl.b64 	%rd183, %rd182, %r354;
	not.b64 	%rd184, %rd183;
	and.b64  	%rd185, %rd181, %rd184;
	shr.u64 	%rd186, %rd16, %r110;
	shl.b64 	%rd187, %rd185, 1;
	xor.b32  	%r355, %r110, 63;
	shl.b64 	%rd188, %rd187, %r355;
	or.b64  	%rd381, %rd188, %rd186;
$L__BB4_99:
	add.s64 	%rd382, %rd381, %rd13;
$L__BB4_100:
	setp.eq.s32 	%p56, %r1, %r3;
	@%p56 bra 	$L__BB4_113;
	setp.lt.u32 	%p57, %r5, 32;
	ld.shared.v2.u32 	{%r422, %r423}, [shared_buffer64];
	sub.s32 	%r424, %r423, %r422;
	shl.b32 	%r425, %r424, 3;
	add.s32 	%r426, %r242, %r425;
	add.s32 	%r111, %r426, 48;
	ld.shared.u64 	%rd22, [%r426+48];
	ld.shared.u64 	%rd23, [%r426+56];
	mov.b32 	%r934, 0;
	@%p57 bra 	$L__BB4_110;
	setp.lt.u32 	%p58, %r70, 3;
	mov.b32 	%r932, 0;
	mov.u32 	%r934, %r932;
	@%p58 bra 	$L__BB4_106;
	and.b32  	%r432, %r68, 28;
	neg.s32 	%r928, %r432;
	mov.b32 	%r934, 0;
	mov.b32 	%r929, 32;
$L__BB4_104:
	cvt.u32.u64 	%r433, %rd23;
	shl.b32 	%r434, %r433, 5;
	and.b32  	%r435, %r434, 2097120;
	add.s32 	%r436, %r435, 63;
	shr.u32 	%r437, %r436, 6;
	add.s32 	%r438, %r437, %r934;
	add.s32 	%r439, %r929, -16;
	shr.u64 	%rd212, %rd23, %r439;
	cvt.u32.u64 	%r440, %rd212;
	shl.b32 	%r441, %r440, 5;
	and.b32  	%r442, %r441, 2097120;
	add.s32 	%r443, %r442, 63;
	shr.u32 	%r444, %r443, 6;
	add.s32 	%r445, %r444, %r438;
	add.s32 	%r446, %r929, 16;
	shr.u64 	%rd213, %rd23, %r929;
	cvt.u32.u64 	%r447, %rd213;
	shl.b32 	%r448, %r447, 5;
	and.b32  	%r449, %r448, 2097120;
	add.s32 	%r450, %r449, 63;
	shr.u32 	%r451, %r450, 6;
	add.s32 	%r452, %r451, %r445;
	shr.u64 	%rd214, %rd23, %r446;
	cvt.u32.u64 	%r453, %rd214;
	shl.b32 	%r454, %r453, 5;
	add.s32 	%r455, %r454, 63;
	shr.u32 	%r456, %r455, 6;
	add.s32 	%r934, %r456, %r452;
	add.s32 	%r929, %r929, 64;
	add.s32 	%r928, %r928, 4;
	setp.ne.s32 	%p59, %r928, 0;
	@%p59 bra 	$L__BB4_104;
	and.b32  	%r932, %r293, 448;
$L__BB4_106:
	and.b32  	%r458, %r68, 3;
	setp.eq.s32 	%p60, %r458, 0;
	@%p60 bra 	$L__BB4_110;
	shr.u64 	%rd215, %rd23, %r932;
	cvt.u32.u64 	%r459, %rd215;
	shl.b32 	%r460, %r459, 5;
	and.b32  	%r461, %r460, 2097120;
	add.s32 	%r462, %r461, 63;
	shr.u32 	%r463, %r462, 6;
	add.s32 	%r934, %r463, %r934;
	setp.eq.s32 	%p61, %r458, 1;
	@%p61 bra 	$L__BB4_110;
	add.s32 	%r465, %r932, 16;
	shr.u64 	%rd216, %rd23, %r465;
	cvt.u32.u64 	%r466, %rd216;
	shl.b32 	%r467, %r466, 5;
	and.b32  	%r468, %r467, 2097120;
	add.s32 	%r469, %r468, 63;
	shr.u32 	%r470, %r469, 6;
	add.s32 	%r934, %r470, %r934;
	setp.eq.s32 	%p62, %r458, 2;
	@%p62 bra 	$L__BB4_110;
	add.s32 	%r472, %r932, 32;
	shr.u64 	%rd217, %rd23, %r472;
	cvt.u32.u64 	%r473, %rd217;
	shl.b32 	%r474, %r473, 5;
	and.b32  	%r475, %r474, 2097120;
	add.s32 	%r476, %r475, 63;
	shr.u32 	%r477, %r476, 6;
	add.s32 	%r934, %r477, %r934;
$L__BB4_110:
	cvt.u32.u64 	%r478, %rd3;
	shr.u64 	%rd24, %rd23, %r478;
	cvt.u32.u64 	%r479, %rd24;
	and.b32  	%r127, %r479, 65535;
	mul.lo.s32 	%r480, %r127, %r69;
	shr.u32 	%r481, %r480, 6;
	add.s32 	%r482, %r481, %r934;
	shl.b32 	%r483, %r482, 3;
	add.s32 	%r128, %r111, %r483;
	ld.shared.u64 	%rd25, [%r128+16];
	and.b32  	%r129, %r480, 63;
	add.s32 	%r484, %r129, %r127;
	setp.lt.u32 	%p63, %r484, 65;
	@%p63 bra 	$L__BB4_112;
	ld.shared.u64 	%rd218, [%r128+24];
	add.s32 	%r486, %r484, -64;
	mov.b64 	%rd219, -1;
	shl.b64 	%rd220, %rd219, %r486;
	not.b64 	%rd221, %rd220;
	and.b64  	%rd222, %rd218, %rd221;
	shr.u64 	%rd223, %rd25, %r129;
	shl.b64 	%rd224, %rd222, 1;
	xor.b32  	%r487, %r129, 63;
	shl.b64 	%rd225, %rd224, %r487;
	or.b64  	%rd26, %rd225, %rd223;
	add.s64 	%rd384, %rd26, %rd22;
	bra.uni 	$L__BB4_127;
$L__BB4_112:
	shr.u64 	%rd226, %rd25, %r129;
	mov.b64 	%rd227, -1;
	shl.b64 	%rd228, %rd227, %r127;
	not.b64 	%rd229, %rd228;
	and.b64  	%rd27, %rd226, %rd229;
	add.s64 	%rd384, %rd27, %rd22;
	bra.uni 	$L__BB4_127;
$L__BB4_113:
	add.s32 	%r490, %r5, 128;
	setp.ge.s32 	%p64, %r490, %r4;
	@%p64 bra 	$L__BB4_127;
	setp.lt.u32 	%p65, %r5, 32;
	ld.shared.v2.u32 	{%r493, %r494}, [shared_buffer64];
	sub.s32 	%r495, %r494, %r493;
	shl.b32 	%r496, %r495, 3;
	add.s32 	%r497, %r242, %r496;
	add.s32 	%r130, %r497, 48;
	ld.shared.u64 	%rd30, [%r497+48];
	ld.shared.u64 	%rd31, [%r497+56];
	mov.b32 	%r941, 0;
	@%p65 bra 	$L__BB4_123;
	setp.lt.u32 	%p66, %r70, 3;
	mov.b32 	%r939, 0;
	mov.u32 	%r941, %r939;
	@%p66 bra 	$L__BB4_119;
	cvt.u32.u64 	%r502, %rd31;
	shl.b32 	%r503, %r502, 5;
	and.b32  	%r504, %r503, 2097120;
	add.s32 	%r505, %r504, 63;
	shr.u32 	%r131, %r505, 6;
	and.b32  	%r507, %r68, 28;
	neg.s32 	%r935, %r507;
	mov.b32 	%r941, 0;
	mov.b32 	%r936, 32;
$L__BB4_117:
	add.s32 	%r508, %r131, %r941;
	add.s32 	%r509, %r936, -16;
	shr.u64 	%rd231, %rd31, %r509;
	cvt.u32.u64 	%r510, %rd231;
	shl.b32 	%r511, %r510, 5;
	and.b32  	%r512, %r511, 2097120;
	add.s32 	%r513, %r512, 63;
	shr.u32 	%r514, %r513, 6;
	add.s32 	%r515, %r514, %r508;
	add.s32 	%r516, %r936, 16;
	shr.u64 	%rd232, %rd31, %r936;
	cvt.u32.u64 	%r517, %rd232;
	shl.b32 	%r518, %r517, 5;
	and.b32  	%r519, %r518, 2097120;
	add.s32 	%r520, %r519, 63;
	shr.u32 	%r521, %r520, 6;
	add.s32 	%r522, %r521, %r515;
	shr.u64 	%rd233, %rd31, %r516;
	cvt.u32.u64 	%r523, %rd233;
	shl.b32 	%r524, %r523, 5;
	add.s32 	%r525, %r524, 63;
	shr.u32 	%r526, %r525, 6;
	add.s32 	%r941, %r526, %r522;
	add.s32 	%r936, %r936, 64;
	add.s32 	%r935, %r935, 4;
	setp.ne.s32 	%p67, %r935, 0;
	@%p67 bra 	$L__BB4_117;
	and.b32  	%r939, %r293, 448;
$L__BB4_119:
	and.b32  	%r528, %r68, 3;
	setp.eq.s32 	%p68, %r528, 0;
	@%p68 bra 	$L__BB4_123;
	shr.u64 	%rd234, %rd31, %r939;
	cvt.u32.u64 	%r529, %rd234;
	shl.b32 	%r530, %r529, 5;
	and.b32  	%r531, %r530, 2097120;
	add.s32 	%r532, %r531, 63;
	shr.u32 	%r533, %r532, 6;
	add.s32 	%r941, %r533, %r941;
	setp.eq.s32 	%p69, %r528, 1;
	@%p69 bra 	$L__BB4_123;
	add.s32 	%r535, %r939, 16;
	shr.u64 	%rd235, %rd31, %r535;
	cvt.u32.u64 	%r536, %rd235;
	shl.b32 	%r537, %r536, 5;
	and.b32  	%r538, %r537, 2097120;
	add.s32 	%r539, %r538, 63;
	shr.u32 	%r540, %r539, 6;
	add.s32 	%r941, %r540, %r941;
	setp.eq.s32 	%p70, %r528, 2;
	@%p70 bra 	$L__BB4_123;
	add.s32 	%r542, %r939, 32;
	shr.u64 	%rd236, %rd31, %r542;
	cvt.u32.u64 	%r543, %rd236;
	shl.b32 	%r544, %r543, 5;
	and.b32  	%r545, %r544, 2097120;
	add.s32 	%r546, %r545, 63;
	shr.u32 	%r547, %r546, 6;
	add.s32 	%r941, %r547, %r941;
$L__BB4_123:
	cvt.u32.u64 	%r548, %rd4;
	shr.u64 	%rd32, %rd31, %r548;
	cvt.u32.u64 	%r549, %rd32;
	and.b32  	%r147, %r549, 65535;
	mul.lo.s32 	%r550, %r147, %r69;
	shr.u32 	%r551, %r550, 6;
	add.s32 	%r552, %r551, %r941;
	shl.b32 	%r553, %r552, 3;
	add.s32 	%r148, %r130, %r553;
	ld.shared.u64 	%rd33, [%r148+16];
	and.b32  	%r149, %r550, 63;
	add.s32 	%r554, %r149, %r147;
	setp.lt.u32 	%p71, %r554, 65;
	@%p71 bra 	$L__BB4_125;
	ld.shared.u64 	%rd237, [%r148+24];
	add.s32 	%r556, %r554, -64;
	mov.b64 	%rd238, -1;
	shl.b64 	%rd239, %rd238, %r556;
	not.b64 	%rd240, %rd239;
	and.b64  	%rd241, %rd237, %rd240;
	shr.u64 	%rd242, %rd33, %r149;
	shl.b64 	%rd243, %rd241, 1;
	xor.b32  	%r557, %r149, 63;
	shl.b64 	%rd244, %rd243, %r557;
	or.b64  	%rd383, %rd244, %rd242;
	bra.uni 	$L__BB4_126;
$L__BB4_125:
	shr.u64 	%rd245, %rd33, %r149;
	mov.b64 	%rd246, -1;
	shl.b64 	%rd247, %rd246, %r147;
	not.b64 	%rd248, %rd247;
	and.b64  	%rd383, %rd245, %rd248;
$L__BB4_126:
	add.s64 	%rd384, %rd383, %rd30;
$L__BB4_127:
	setp.eq.s32 	%p72, %r1, %r3;
	@%p72 bra 	$L__BB4_140;
	setp.lt.u32 	%p73, %r5, 32;
	.pragma "used_bytes_mask 3855";
	ld.shared.v4.u32 	{%r562, %r563, %r564, %r565}, [shared_buffer64];
	sub.s32 	%r566, %r564, %r562;
	shl.b32 	%r567, %r566, 3;
	add.s32 	%r568, %r242, %r567;
	add.s32 	%r150, %r568, 48;
	ld.shared.u64 	%rd39, [%r568+48];
	ld.shared.u64 	%rd40, [%r568+56];
	mov.b32 	%r948, 0;
	@%p73 bra 	$L__BB4_137;
	setp.lt.u32 	%p74, %r70, 3;
	mov.b32 	%r946, 0;
	mov.u32 	%r948, %r946;
	@%p74 bra 	$L__BB4_133;
	and.b32  	%r574, %r68, 28;
	neg.s32 	%r942, %r574;
	mov.b32 	%r948, 0;
	mov.b32 	%r943, 32;
$L__BB4_131:
	cvt.u32.u64 	%r575, %rd40;
	shl.b32 	%r576, %r575, 5;
	and.b32  	%r577, %r576, 2097120;
	add.s32 	%r578, %r577, 63;
	shr.u32 	%r579, %r578, 6;
	add.s32 	%r580, %r579, %r948;
	add.s32 	%r581, %r943, -16;
	shr.u64 	%rd249, %rd40, %r581;
	cvt.u32.u64 	%r582, %rd249;
	shl.b32 	%r583, %r582, 5;
	and.b32  	%r584, %r583, 2097120;
	add.s32 	%r585, %r584, 63;
	shr.u32 	%r586, %r585, 6;
	add.s32 	%r587, %r586, %r580;
	add.s32 	%r588, %r943, 16;
	shr.u64 	%rd250, %rd40, %r943;
	cvt.u32.u64 	%r589, %rd250;
	shl.b32 	%r590, %r589, 5;
	and.b32  	%r591, %r590, 2097120;
	add.s32 	%r592, %r591, 63;
	shr.u32 	%r593, %r592, 6;
	add.s32 	%r594, %r593, %r587;
	shr.u64 	%rd251, %rd40, %r588;
	cvt.u32.u64 	%r595, %rd251;
	shl.b32 	%r596, %r595, 5;
	add.s32 	%r597, %r596, 63;
	shr.u32 	%r598, %r597, 6;
	add.s32 	%r948, %r598, %r594;
	add.s32 	%r943, %r943, 64;
	add.s32 	%r942, %r942, 4;
	setp.ne.s32 	%p75, %r942, 0;
	@%p75 bra 	$L__BB4_131;
	and.b32  	%r946, %r293, 448;
$L__BB4_133:
	and.b32  	%r600, %r68, 3;
	setp.eq.s32 	%p76, %r600, 0;
	@%p76 bra 	$L__BB4_137;
	shr.u64 	%rd252, %rd40, %r946;
	cvt.u32.u64 	%r601, %rd252;
	shl.b32 	%r602, %r601, 5;
	and.b32  	%r603, %r602, 2097120;
	add.s32 	%r604, %r603, 63;
	shr.u32 	%r605, %r604, 6;
	add.s32 	%r948, %r605, %r948;
	setp.eq.s32 	%p77, %r600, 1;
	@%p77 bra 	$L__BB4_137;
	add.s32 	%r607, %r946, 16;
	shr.u64 	%rd253, %rd40, %r607;
	cvt.u32.u64 	%r608, %rd253;
	shl.b32 	%r609, %r608, 5;
	and.b32  	%r610, %r609, 2097120;
	add.s32 	%r611, %r610, 63;
	shr.u32 	%r612, %r611, 6;
	add.s32 	%r948, %r612, %r948;
	setp.eq.s32 	%p78, %r600, 2;
	@%p78 bra 	$L__BB4_137;
	add.s32 	%r614, %r946, 32;
	shr.u64 	%rd254, %rd40, %r614;
	cvt.u32.u64 	%r615, %rd254;
	shl.b32 	%r616, %r615, 5;
	and.b32  	%r617, %r616, 2097120;
	add.s32 	%r618, %r617, 63;
	shr.u32 	%r619, %r618, 6;
	add.s32 	%r948, %r619, %r948;
$L__BB4_137:
	cvt.u32.u64 	%r620, %rd3;
	shr.u64 	%rd41, %rd40, %r620;
	cvt.u32.u64 	%r621, %rd41;
	and.b32  	%r166, %r621, 65535;
	mul.lo.s32 	%r622, %r166, %r69;
	shr.u32 	%r623, %r622, 6;
	add.s32 	%r624, %r623, %r948;
	shl.b32 	%r625, %r624, 3;
	add.s32 	%r167, %r150, %r625;
	ld.shared.u64 	%rd42, [%r167+16];
	and.b32  	%r168, %r622, 63;
	add.s32 	%r626, %r168, %r166;
	setp.lt.u32 	%p79, %r626, 65;
	@%p79 bra 	$L__BB4_139;
	ld.shared.u64 	%rd255, [%r167+24];
	add.s32 	%r628, %r626, -64;
	mov.b64 	%rd256, -1;
	shl.b64 	%rd257, %rd256, %r628;
	not.b64 	%rd258, %rd257;
	and.b64  	%rd259, %rd255, %rd258;
	shr.u64 	%rd260, %rd42, %r168;
	shl.b64 	%rd261, %rd259, 1;
	xor.b32  	%r629, %r168, 63;
	shl.b64 	%rd262, %rd261, %r629;
	or.b64  	%rd43, %rd262, %rd260;
	add.s64 	%rd386, %rd43, %rd39;
	bra.uni 	$L__BB4_154;
$L__BB4_139:
	shr.u64 	%rd263, %rd42, %r168;
	mov.b64 	%rd264, -1;
	shl.b64 	%rd265, %rd264, %r166;
	not.b64 	%rd266, %rd265;
	and.b64  	%rd44, %rd263, %rd266;
	add.s64 	%rd386, %rd44, %rd39;
	bra.uni 	$L__BB4_154;
$L__BB4_140:
	add.s32 	%r632, %r5, 256;
	setp.ge.s32 	%p80, %r632, %r4;
	@%p80 bra 	$L__BB4_154;
	setp.lt.u32 	%p81, %r5, 32;
	.pragma "used_bytes_mask 3855";
	ld.shared.v4.u32 	{%r635, %r636, %r637, %r638}, [shared_buffer64];
	sub.s32 	%r639, %r637, %r635;
	shl.b32 	%r640, %r639, 3;
	add.s32 	%r641, %r242, %r640;
	add.s32 	%r169, %r641, 48;
	ld.shared.u64 	%rd47, [%r641+48];
	ld.shared.u64 	%rd48, [%r641+56];
	mov.b32 	%r955, 0;
	@%p81 bra 	$L__BB4_150;
	setp.lt.u32 	%p82, %r70, 3;
	mov.b32 	%r953, 0;
	mov.u32 	%r955, %r953;
	@%p82 bra 	$L__BB4_146;
	and.b32  	%r647, %r68, 28;
	neg.s32 	%r949, %r647;
	mov.b32 	%r955, 0;
	mov.b32 	%r950, 32;
$L__BB4_144:
	cvt.u32.u64 	%r648, %rd48;
	shl.b32 	%r649, %r648, 5;
	and.b32  	%r650, %r649, 2097120;
	add.s32 	%r651, %r650, 63;
	shr.u32 	%r652, %r651, 6;
	add.s32 	%r653, %r652, %r955;
	add.s32 	%r654, %r950, -16;
	shr.u64 	%rd268, %rd48, %r654;
	cvt.u32.u64 	%r655, %rd268;
	shl.b32 	%r656, %r655, 5;
	and.b32  	%r657, %r656, 2097120;
	add.s32 	%r658, %r657, 63;
	shr.u32 	%r659, %r658, 6;
	add.s32 	%r660, %r659, %r653;
	add.s32 	%r661, %r950, 16;
	shr.u64 	%rd269, %rd48, %r950;
	cvt.u32.u64 	%r662, %rd269;
	shl.b32 	%r663, %r662, 5;
	and.b32  	%r664, %r663, 2097120;
	add.s32 	%r665, %r664, 63;
	shr.u32 	%r666, %r665, 6;
	add.s32 	%r667, %r666, %r660;
	shr.u64 	%rd270, %rd48, %r661;
	cvt.u32.u64 	%r668, %rd270;
	shl.b32 	%r669, %r668, 5;
	add.s32 	%r670, %r669, 63;
	shr.u32 	%r671, %r670, 6;
	add.s32 	%r955, %r671, %r667;
	add.s32 	%r950, %r950, 64;
	add.s32 	%r949, %r949, 4;
	setp.ne.s32 	%p83, %r949, 0;
	@%p83 bra 	$L__BB4_144;
	and.b32  	%r953, %r293, 448;
$L__BB4_146:
	and.b32  	%r673, %r68, 3;
	setp.eq.s32 	%p84, %r673, 0;
	@%p84 bra 	$L__BB4_150;
	shr.u64 	%rd271, %rd48, %r953;
	cvt.u32.u64 	%r674, %rd271;
	shl.b32 	%r675, %r674, 5;
	and.b32  	%r676, %r675, 2097120;
	add.s32 	%r677, %r676, 63;
	shr.u32 	%r678, %r677, 6;
	add.s32 	%r955, %r678, %r955;
	setp.eq.s32 	%p85, %r673, 1;
	@%p85 bra 	$L__BB4_150;
	add.s32 	%r680, %r953, 16;
	shr.u64 	%rd272, %rd48, %r680;
	cvt.u32.u64 	%r681, %rd272;
	shl.b32 	%r682, %r681, 5;
	and.b32  	%r683, %r682, 2097120;
	add.s32 	%r684, %r683, 63;
	shr.u32 	%r685, %r684, 6;
	add.s32 	%r955, %r685, %r955;
	setp.eq.s32 	%p86, %r673, 2;
	@%p86 bra 	$L__BB4_150;
	add.s32 	%r687, %r953, 32;
	shr.u64 	%rd273, %rd48, %r687;
	cvt.u32.u64 	%r688, %rd273;
	shl.b32 	%r689, %r688, 5;
	and.b32  	%r690, %r689, 2097120;
	add.s32 	%r691, %r690, 63;
	shr.u32 	%r692, %r691, 6;
	add.s32 	%r955, %r692, %r955;
$L__BB4_150:
	cvt.u32.u64 	%r693, %rd4;
	shr.u64 	%rd49, %rd48, %r693;
	cvt.u32.u64 	%r694, %rd49;
	and.b32  	%r185, %r694, 65535;
	mul.lo.s32 	%r695, %r185, %r69;
	shr.u32 	%r696, %r695, 6;
	add.s32 	%r697, %r696, %r955;
	shl.b32 	%r698, %r697, 3;
	add.s32 	%r186, %r169, %r698;
	ld.shared.u64 	%rd50, [%r186+16];
	and.b32  	%r187, %r695, 63;
	add.s32 	%r699, %r187, %r185;
	setp.lt.u32 	%p87, %r699, 65;
	@%p87 bra 	$L__BB4_152;
	ld.shared.u64 	%rd274, [%r186+24];
	add.s32 	%r700, %r187, %r185;
	add.s32 	%r701, %r700, -64;
	mov.b64 	%rd275, -1;
	shl.b64 	%rd276, %rd275, %r701;
	not.b64 	%rd277, %rd276;
	and.b64  	%rd278, %rd274, %rd277;
	shr.u64 	%rd279, %rd50, %r187;
	shl.b64 	%rd280, %rd278, 1;
	xor.b32  	%r702, %r187, 63;
	shl.b64 	%rd281, %rd280, %r702;
	or.b64  	%rd385, %rd281, %rd279;
	bra.uni 	$L__BB4_153;
$L__BB4_152:
	shr.u64 	%rd282, %rd50, %r187;
	mov.b64 	%rd283, -1;
	shl.b64 	%rd284, %rd283, %r185;
	not.b64 	%rd285, %rd284;
	and.b64  	%rd385, %rd282, %rd285;
$L__BB4_153:
	add.s64 	%rd386, %rd385, %rd47;
$L__BB4_154:
	setp.eq.s32 	%p88, %r1, %r3;
	@%p88 bra 	$L__BB4_167;
	setp.lt.u32 	%p89, %r5, 32;
	mov.u32 	%r706, shared_buffer64;
	.pragma "used_bytes_mask 61455";
	ld.shared.v4.u32 	{%r707, %r708, %r709, %r710}, [shared_buffer64];
	sub.s32 	%r711, %r710, %r707;
	shl.b32 	%r712, %r711, 3;
	add.s32 	%r713, %r706, %r712;
	add.s32 	%r188, %r713, 48;
	ld.shared.u64 	%rd56, [%r713+48];
	ld.shared.u64 	%rd57, [%r713+56];
	mov.b32 	%r962, 0;
	@%p89 bra 	$L__BB4_164;
	and.b32  	%r189, %r68, 3;
	setp.lt.u32 	%p90, %r70, 3;
	mov.b32 	%r960, 0;
	mov.u32 	%r962, %r960;
	@%p90 bra 	$L__BB4_160;
	cvt.u32.u64 	%r718, %rd57;
	shl.b32 	%r719, %r718, 5;
	and.b32  	%r720, %r719, 2097120;
	add.s32 	%r721, %r720, 63;
	shr.u32 	%r190, %r721, 6;
	and.b32  	%r723, %r68, 28;
	neg.s32 	%r956, %r723;
	mov.b32 	%r962, 0;
	mov.b32 	%r957, 32;
$L__BB4_158:
	add.s32 	%r724, %r190, %r962;
	add.s32 	%r725, %r957, -16;
	shr.u64 	%rd286, %rd57, %r725;
	cvt.u32.u64 	%r726, %rd286;
	shl.b32 	%r727, %r726, 5;
	and.b32  	%r728, %r727, 2097120;
	add.s32 	%r729, %r728, 63;
	shr.u32 	%r730, %r729, 6;
	add.s32 	%r731, %r730, %r724;
	add.s32 	%r732, %r957, 16;
	shr.u64 	%rd287, %rd57, %r957;
	cvt.u32.u64 	%r733, %rd287;
	shl.b32 	%r734, %r733, 5;
	and.b32  	%r735, %r734, 2097120;
	add.s32 	%r736, %r735, 63;
	shr.u32 	%r737, %r736, 6;
	add.s32 	%r738, %r737, %r731;
	shr.u64 	%rd288, %rd57, %r732;
	cvt.u32.u64 	%r739, %rd288;
	shl.b32 	%r740, %r739, 5;
	add.s32 	%r741, %r740, 63;
	shr.u32 	%r742, %r741, 6;
	add.s32 	%r962, %r742, %r738;
	add.s32 	%r957, %r957, 64;
	add.s32 	%r956, %r956, 4;
	setp.ne.s32 	%p91, %r956, 0;
	@%p91 bra 	$L__BB4_158;
	and.b32  	%r960, %r293, 448;
$L__BB4_160:
	setp.eq.s32 	%p92, %r189, 0;
	@%p92 bra 	$L__BB4_164;
	shr.u64 	%rd289, %rd57, %r960;
	cvt.u32.u64 	%r744, %rd289;
	shl.b32 	%r745, %r744, 5;
	and.b32  	%r746, %r745, 2097120;
	add.s32 	%r747, %r746, 63;
	shr.u32 	%r748, %r747, 6;
	add.s32 	%r962, %r748, %r962;
	setp.eq.s32 	%p93, %r189, 1;
	@%p93 bra 	$L__BB4_164;
	add.s32 	%r749, %r960, 16;
	shr.u64 	%rd290, %rd57, %r749;
	cvt.u32.u64 	%r750, %rd290;
	shl.b32 	%r751, %r750, 5;
	and.b32  	%r752, %r751, 2097120;
	add.s32 	%r753, %r752, 63;
	shr.u32 	%r754, %r753, 6;
	add.s32 	%r962, %r754, %r962;
	setp.eq.s32 	%p94, %r189, 2;
	@%p94 bra 	$L__BB4_164;
	add.s32 	%r755, %r960, 32;
	shr.u64 	%rd291, %rd57, %r755;
	cvt.u32.u64 	%r756, %rd291;
	shl.b32 	%r757, %r756, 5;
	and.b32  	%r758, %r757, 2097120;
	add.s32 	%r759, %r758, 63;
	shr.u32 	%r760, %r759, 6;
	add.s32 	%r962, %r760, %r962;
$L__BB4_164:
	cvt.u32.u64 	%r761, %rd3;
	shr.u64 	%rd58, %rd57, %r761;
	cvt.u32.u64 	%r762, %rd58;
	and.b32  	%r206, %r762, 65535;
	mul.lo.s32 	%r763, %r206, %r69;
	shr.u32 	%r764, %r763, 6;
	add.s32 	%r765, %r764, %r962;
	shl.b32 	%r766, %r765, 3;
	add.s32 	%r207, %r188, %r766;
	ld.shared.u64 	%rd59, [%r207+16];
	and.b32  	%r208, %r763, 63;
	add.s32 	%r767, %r208, %r206;
	setp.lt.u32 	%p95, %r767, 65;
	@%p95 bra 	$L__BB4_166;
	ld.shared.u64 	%rd292, [%r207+24];
	add.s32 	%r769, %r767, -64;
	mov.b64 	%rd293, -1;
	shl.b64 	%rd294, %rd293, %r769;
	not.b64 	%rd295, %rd294;
	and.b64  	%rd296, %rd292, %rd295;
	shr.u64 	%rd297, %rd59, %r208;
	shl.b64 	%rd298, %rd296, 1;
	xor.b32  	%r770, %r208, 63;
	shl.b64 	%rd299, %rd298, %r770;
	or.b64  	%rd60, %rd299, %rd297;
	add.s64 	%rd388, %rd60, %rd56;
	bra.uni 	$L__BB4_181;
$L__BB4_166:
	shr.u64 	%rd300, %rd59, %r208;
	mov.b64 	%rd301, -1;
	shl.b64 	%rd302, %rd301, %r206;
	not.b64 	%rd303, %rd302;
	and.b64  	%rd61, %rd300, %rd303;
	add.s64 	%rd388, %rd61, %rd56;
	bra.uni 	$L__BB4_181;
$L__BB4_167:
	add.s32 	%r773, %r5, 384;
	setp.ge.s32 	%p96, %r773, %r4;
	@%p96 bra 	$L__BB4_181;
	setp.lt.u32 	%p97, %r5, 32;
	mov.u32 	%r775, shared_buffer64;
	.pragma "used_bytes_mask 61455";
	ld.shared.v4.u32 	{%r776, %r777, %r778, %r779}, [shared_buffer64];
	sub.s32 	%r780, %r779, %r776;
	shl.b32 	%r781, %r780, 3;
	add.s32 	%r782, %r775, %r781;
	add.s32 	%r209, %r782, 48;
	ld.shared.u64 	%rd64, [%r782+48];
	ld.shared.u64 	%rd65, [%r782+56];
	mov.b32 	%r969, 0;
	@%p97 bra 	$L__BB4_177;
	and.b32  	%r210, %r68, 3;
	setp.lt.u32 	%p98, %r70, 3;
	mov.b32 	%r967, 0;
	mov.u32 	%r969, %r967;
	@%p98 bra 	$L__BB4_173;
	cvt.u32.u64 	%r787, %rd65;
	shl.b32 	%r788, %r787, 5;
	and.b32  	%r789, %r788, 2097120;
	add.s32 	%r790, %r789, 63;
	shr.u32 	%r211, %r790, 6;
	and.b32  	%r792, %r68, 28;
	neg.s32 	%r963, %r792;
	mov.b32 	%r969, 0;
	mov.b32 	%r964, 32;
$L__BB4_171:
	add.s32 	%r793, %r211, %r969;
	add.s32 	%r794, %r964, -16;
	shr.u64 	%rd305, %rd65, %r794;
	cvt.u32.u64 	%r795, %rd305;
	shl.b32 	%r796, %r795, 5;
	and.b32  	%r797, %r796, 2097120;
	add.s32 	%r798, %r797, 63;
	shr.u32 	%r799, %r798, 6;
	add.s32 	%r800, %r799, %r793;
	add.s32 	%r801, %r964, 16;
	shr.u64 	%rd306, %rd65, %r964;
	cvt.u32.u64 	%r802, %rd306;
	shl.b32 	%r803, %r802, 5;
	and.b32  	%r804, %r803, 2097120;
	add.s32 	%r805, %r804, 63;
	shr.u32 	%r806, %r805, 6;
	add.s32 	%r807, %r806, %r800;
	shr.u64 	%rd307, %rd65, %r801;
	cvt.u32.u64 	%r808, %rd307;
	shl.b32 	%r809, %r808, 5;
	add.s32 	%r810, %r809, 63;
	shr.u32 	%r811, %r810, 6;
	add.s32 	%r969, %r811, %r807;
	add.s32 	%r964, %r964, 64;
	add.s32 	%r963, %r963, 4;
	setp.ne.s32 	%p99, %r963, 0;
	@%p99 bra 	$L__BB4_171;
	and.b32  	%r967, %r293, 448;
$L__BB4_173:
	setp.eq.s32 	%p100, %r210, 0;
	@%p100 bra 	$L__BB4_177;
	shr.u64 	%rd308, %rd65, %r967;
	cvt.u32.u64 	%r813, %rd308;
	shl.b32 	%r814, %r813, 5;
	and.b32  	%r815, %r814, 2097120;
	add.s32 	%r816, %r815, 63;
	shr.u32 	%r817, %r816, 6;
	add.s32 	%r969, %r817, %r969;
	setp.eq.s32 	%p101, %r210, 1;
	@%p101 bra 	$L__BB4_177;
	add.s32 	%r818, %r967, 16;
	shr.u64 	%rd309, %rd65, %r818;
	cvt.u32.u64 	%r819, %rd309;
	shl.b32 	%r820, %r819, 5;
	and.b32  	%r821, %r820, 2097120;
	add.s32 	%r822, %r821, 63;
	shr.u32 	%r823, %r822, 6;
	add.s32 	%r969, %r823, %r969;
	setp.eq.s32 	%p102, %r210, 2;
	@%p102 bra 	$L__BB4_177;
	add.s32 	%r824, %r967, 32;
	shr.u64 	%rd310, %rd65, %r824;
	cvt.u32.u64 	%r825, %rd310;
	shl.b32 	%r826, %r825, 5;
	and.b32  	%r827, %r826, 2097120;
	add.s32 	%r828, %r827, 63;
	shr.u32 	%r829, %r828, 6;
	add.s32 	%r969, %r829, %r969;
$L__BB4_177:
	cvt.u32.u64 	%r830, %rd4;
	shr.u64 	%rd66, %rd65, %r830;
	cvt.u32.u64 	%r831, %rd66;
	and.b32  	%r227, %r831, 65535;
	mul.lo.s32 	%r832, %r227, %r69;
	shr.u32 	%r833, %r832, 6;
	add.s32 	%r834, %r833, %r969;
	shl.b32 	%r835, %r834, 3;
	add.s32 	%r228, %r209, %r835;
	ld.shared.u64 	%rd67, [%r228+16];
	and.b32  	%r229, %r832, 63;
	add.s32 	%r836, %r229, %r227;
	setp.lt.u32 	%p103, %r836, 65;
	@%p103 bra 	$L__BB4_179;
	ld.shared.u64 	%rd311, [%r228+24];
	add.s32 	%r838, %r836, -64;
	mov.b64 	%rd312, -1;
	shl.b64 	%rd313, %rd312, %r838;
	not.b64 	%rd314, %rd313;
	and.b64  	%rd315, %rd311, %rd314;
	shr.u64 	%rd316, %rd67, %r229;
	shl.b64 	%rd317, %rd315, 1;
	xor.b32  	%r839, %r229, 63;
	shl.b64 	%rd318, %rd317, %r839;
	or.b64  	%rd387, %rd318, %rd316;
	bra.uni 	$L__BB4_180;
$L__BB4_179:
	shr.u64 	%rd319, %rd67, %r229;
	mov.b64 	%rd320, -1;
	shl.b64 	%rd321, %rd320, %r227;
	not.b64 	%rd322, %rd321;
	and.b64  	%rd387, %rd319, %rd322;
$L__BB4_180:
	add.s64 	%rd388, %rd387, %rd64;
$L__BB4_181:
	setp.gt.u32 	%p104, %r5, 31;
	setp.eq.s32 	%p105, %r5, 0;
	selp.b64 	%rd323, %rd2, %rd382, %p105;
	bar.sync 	0;
	// begin inline asm
	mov.u32 %r842, %laneid;
	// end inline asm
	shl.b32 	%r843, %r5, 2;
	mov.u32 	%r844, shared_buffer64;
	add.s32 	%r845, %r844, %r843;
	add.s32 	%r231, %r845, %r843;
	st.shared.u64 	[%r231], %rd323;
	st.shared.u64 	[%r231+1024], %rd384;
	st.shared.u64 	[%r231+2048], %rd386;
	st.shared.u64 	[%r231+3072], %rd388;
	bar.sync 	0;
	mad.lo.s32 	%r232, %r5, 28, %r845;
	ld.shared.v2.u64 	{%rd73, %rd324}, [%r232];
	ld.shared.v2.u64 	{%rd325, %rd326}, [%r232+16];
	bar.sync 	0;
	add.s64 	%rd74, %rd324, %rd73;
	add.s64 	%rd75, %rd325, %rd74;
	add.s64 	%rd76, %rd326, %rd75;
	shr.u32 	%r846, %r5, 2;
	add.s32 	%r847, %r846, %r5;
	shl.b32 	%r848, %r847, 3;
	add.s32 	%r849, %r844, %r848;
	add.s32 	%r233, %r849, 16;
	st.shared.u64 	[%r849+16], %rd76;
	bar.sync 	0;
	@%p104 bra 	$L__BB4_183;
	mad.lo.s32 	%r901, %r5, 40, %r844;
	ld.shared.u64 	%rd327, [%r901+16];
	ld.shared.u64 	%rd328, [%r901+24];
	ld.shared.u64 	%rd329, [%r901+32];
	ld.shared.u64 	%rd330, [%r901+40];
	add.s64 	%rd331, %rd327, %rd330;
	add.s64 	%rd332, %rd331, %rd328;
	add.s64 	%rd333, %rd332, %rd329;
	mov.b64 	{%r851, %r856}, %rd333;
	mov.b32 	%r857, 1;
	mov.b32 	%r898, 0;
	mov.b32 	%r899, -1;
	// begin inline asm
	shfl.sync.up.b32 %r850, %r851, %r857, %r898, %r899;
	// end inline asm
	// begin inline asm
	shfl.sync.up.b32 %r855, %r856, %r857, %r898, %r899;
	// end inline asm
	mov.b64 	%rd334, {%r850, %r855};
	setp.lt.s32 	%p106, %r842, 1;
	selp.b64 	%rd335, 0, %rd334, %p106;
	add.s64 	%rd336, %rd335, %rd333;
	mov.b64 	{%r861, %r866}, %rd336;
	mov.b32 	%r867, 2;
	// begin inline asm
	shfl.sync.up.b32 %r860, %r861, %r867, %r898, %r899;
	// end inline asm
	// begin inline asm
	shfl.sync.up.b32 %r865, %r866, %r867, %r898, %r899;
	// end inline asm
	mov.b64 	%rd337, {%r860, %r865};
	setp.lt.s32 	%p107, %r842, 2;
	selp.b64 	%rd338, 0, %rd337, %p107;
	add.s64 	%rd339, %rd338, %rd336;
	mov.b64 	{%r871, %r876}, %rd339;
	mov.b32 	%r877, 4;
	// begin inline asm
	shfl.sync.up.b32 %r870, %r871, %r877, %r898, %r899;
	// end inline asm
	// begin inline asm
	shfl.sync.up.b32 %r875, %r876, %r877, %r898, %r899;
	// end inline asm
	mov.b64 	%rd340, {%r870, %r875};
	setp.lt.s32 	%p108, %r842, 4;
	selp.b64 	%rd341, 0, %rd340, %p108;
	add.s64 	%rd342, %rd341, %rd339;
	mov.b64 	{%r881, %r886}, %rd342;
	mov.b32 	%r887, 8;
	// begin inline asm
	shfl.sync.up.b32 %r880, %r881, %r887, %r898, %r899;
	// end inline asm
	// begin inline asm
	shfl.sync.up.b32 %r885, %r886, %r887, %r898, %r899;
	// end inline asm
	mov.b64 	%rd343, {%r880, %r885};
	setp.lt.s32 	%p109, %r842, 8;
	selp.b64 	%rd344, 0, %rd343, %p109;
	add.s64 	%rd345, %rd344, %rd342;
	mov.b64 	{%r891, %r896}, %rd345;
	mov.b32 	%r897, 16;
	// begin inline asm
	shfl.sync.up.b32 %r890, %r891, %r897, %r898, %r899;
	// end inline asm
	// begin inline asm
	shfl.sync.up.b32 %r895, %r896, %r897, %r898, %r899;
	// end inline asm
	mov.b64 	%rd346, {%r890, %r895};
	setp.lt.s32 	%p110, %r842, 16;
	selp.b64 	%rd347, 0, %rd346, %p110;
	add.s64 	%rd348, %rd347, %rd345;
	sub.s64 	%rd349, %rd348, %rd333;
	ld.shared.u64 	%rd350, [%r901+16];
	ld.shared.u64 	%rd351, [%r901+24];
	ld.shared.u64 	%rd352, [%r901+32];
	add.s64 	%rd353, %rd350, %rd349;
	add.s64 	%rd354, %rd351, %rd353;
	add.s64 	%rd355, %rd352, %rd354;
	st.shared.u64 	[%r901+16], %rd349;
	st.shared.u64 	[%r901+24], %rd353;
	st.shared.u64 	[%r901+32], %rd354;
	st.shared.u64 	[%r901+40], %rd355;
$L__BB4_183:
	ld.param.u64 	%rd364, [_Z15runDBinKernel64ILi128ELi4EEvPlPjPmi_param_0];
	setp.eq.s32 	%p111, %r5, 0;
	bar.sync 	0;
	ld.shared.u64 	%rd356, [%r233];
	selp.b64 	%rd357, 0, %rd356, %p111;
	add.s64 	%rd358, %rd73, %rd357;
	add.s64 	%rd359, %rd74, %rd357;
	add.s64 	%rd360, %rd75, %rd357;
	add.s64 	%rd361, %rd76, %rd357;
	bar.sync 	0;
	st.shared.v2.u64 	[%r232], {%rd358, %rd359};
	st.shared.v2.u64 	[%r232+16], {%rd360, %rd361};
	bar.sync 	0;
	ld.shared.u64 	%rd77, [%r231];
	ld.shared.u64 	%rd78, [%r231+1024];
	ld.shared.u64 	%rd79, [%r231+2048];
	ld.shared.u64 	%rd80, [%r231+3072];
	bar.sync 	0;
	add.s32 	%r234, %r2, %r5;
	setp.ge.s32 	%p112, %r234, %r235;
	cvta.to.global.u64 	%rd362, %rd364;
	mul.wide.s32 	%rd363, %r234, 8;
	add.s64 	%rd81, %rd362, %rd363;
	@%p112 bra 	$L__BB4_185;
	st.global.u64 	[%rd81], %rd77;
$L__BB4_185:
	add.s32 	%r902, %r234, 128;
	setp.ge.s32 	%p113, %r902, %r235;
	@%p113 bra 	$L__BB4_187;
	st.global.u64 	[%rd81+1024], %rd78;
$L__BB4_187:
	add.s32 	%r903, %r234, 256;
	setp.ge.s32 	%p114, %r903, %r235;
	@%p114 bra 	$L__BB4_189;
	st.global.u64 	[%rd81+2048], %rd79;
$L__BB4_189:
	add.s32 	%r904, %r234, 384;
	setp.ge.s32 	%p115, %r904, %r235;
	@%p115 bra 	$L__BB4_191;
	st.global.u64 	[%rd81+3072], %rd80;
$L__BB4_191:
	ret;

}
	// .globl	_Z15runRBinKernel64ILi128ELi4EEvPlPjPmS1_S2_i
.visible .entry _Z15runRBinKernel64ILi128ELi4EEvPlPjPmS1_S2_i(
	.param .u64 .ptr .align 1 _Z15runRBinKernel64ILi128ELi4EEvPlPjPmS1_S2_i_param_0,
	.param .u64 .ptr .align 1 _Z15runRBinKernel64ILi128ELi4EEvPlPjPmS1_S2_i_param_1,
	.param .u64 .ptr .align 1 _Z15runRBinKernel64ILi128ELi4EEvPlPjPmS1_S2_i_param_2,
	.param .u64 .ptr .align 1 _Z15runRBinKernel64ILi128ELi4EEvPlPjPmS1_S2_i_param_3,
	.param .u64 .ptr .align 1 _Z15runRBinKernel64ILi128ELi4EEvPlPjPmS1_S2_i_param_4,
	.param .u32 _Z15runRBinKernel64ILi128ELi4EEvPlPjPmS1_S2_i_param_5
)
{
	.reg .pred 	%p<77>;
	.reg .b32 	%r<377>;
	.reg .b64 	%rd<340>;

	ld.param.u64 	%rd85, [_Z15runRBinKernel64ILi128ELi4EEvPlPjPmS1_S2_i_param_1];
	ld.param.u64 	%rd87, [_Z15runRBinKernel64ILi128ELi4EEvPlPjPmS1_S2_i_param_2];
	ld.param.u64 	%rd86, [_Z15runRBinKernel64ILi128ELi4EEvPlPjPmS1_S2_i_param_3];
	ld.param.u64 	%rd88, [_Z15runRBinKernel64ILi128ELi4EEvPlPjPmS1_S2_i_param_4];
	cvta.to.global.u64 	%rd1, %rd88;
	cvta.to.global.u64 	%rd2, %rd87;
	mov.u32 	%r1, %ctaid.x;
	mov.u32 	%r2, %tid.x;
	setp.gt.u32 	%p1, %r2, 1;
	@%p1 bra 	$L__BB5_2;
	cvta.to.global.u64 	%rd89, %rd85;
	cvta.to.global.u64 	%rd90, %rd86;
	add.s32 	%r48, %r1, %r2;
	mul.wide.u32 	%rd91, %r48, 4;
	add.s64 	%rd92, %rd89, %rd91;
	ld.global.u32 	%r49, [%rd92];
	shl.b32 	%r50, %r2, 2;
	mov.u32 	%r51, shared_buffer64;
	add.s32 	%r52, %r51, %r50;
	st.shared.u32 	[%r52], %r49;
	add.s64 	%rd93, %rd90, %rd91;
	ld.global.u32 	%r53, [%rd93];
	st.shared.u32 	[%r52+8], %r53;
$L__BB5_2:
	bar.sync 	0;
	mov.u32 	%r54, shared_buffer64;
	ld.shared.v4.u32 	{%r3, %r55, %r4, %r56}, [shared_buffer64];
	sub.s32 	%r5, %r55, %r3;
	sub.s32 	%r6, %r56, %r4;
	bar.sync 	0;
	min.u32 	%r58, %r5, 576;
	setp.le.u32 	%p2, %r58, %r2;
	shl.b32 	%r59, %r2, 3;
	add.s32 	%r60, %r54, %r59;
	add.s32 	%r7, %r60, 16;
	@%p2 bra 	$L__BB5_4;
	add.s32 	%r61, %r2, %r3;
	mul.wide.u32 	%rd94, %r61, 8;
	add.s64 	%rd95, %rd2, %rd94;
	ld.global.u64 	%rd96, [%rd95];
	st.shared.u64 	[%r7], %rd96;
$L__BB5_4:
	min.u32 	%r63, %r6, 576;
	setp.le.u32 	%p3, %r63, %r2;
	add.s32 	%r8, %r7, 4608;
	@%p3 bra 	$L__BB5_6;
	add.s32 	%r64, %r2, %r4;
	mul.wide.u32 	%rd97, %r64, 8;
	add.s64 	%rd98, %rd1, %rd97;
	ld.global.u64 	%rd99, [%rd98];
	st.shared.u64 	[%r8], %rd99;
$L__BB5_6:
	add.s32 	%r9, %r2, 128;
	setp.ge.u32 	%p4, %r9, %r5;
	setp.gt.u32 	%p5, %r2, 447;
	or.pred  	%p6, %p4, %p5;
	@%p6 bra 	$L__BB5_8;
	add.s32 	%r66, %r9, %r3;
	mul.wide.u32 	%rd100, %r66, 8;
	add.s64 	%rd101, %rd2, %rd100;
	ld.global.u64 	%rd102, [%rd101];
	st.shared.u64 	[%r7+1024], %rd102;
$L__BB5_8:
	setp.gt.u32 	%p7, %r2, 447;
	setp.ge.u32 	%p8, %r9, %r6;
	or.pred  	%p9, %p8, %p7;
	@%p9 bra 	$L__BB5_10;
	add.s32 	%r68, %r9, %r4;
	mul.wide.u32 	%rd103, %r68, 8;
	add.s64 	%rd104, %rd1, %rd103;
	ld.global.u64 	%rd105, [%rd104];
	st.shared.u64 	[%r7+5632], %rd105;
$L__BB5_10:
	add.s32 	%r10, %r2, 256;
	setp.ge.u32 	%p10, %r10, %r5;
	setp.gt.u32 	%p11, %r2, 319;
	or.pred  	%p12, %p10, %p11;
	@%p12 bra 	$L__BB5_12;
	add.s32 	%r70, %r10, %r3;
	mul.wide.u32 	%rd106, %r70, 8;
	add.s64 	%rd107, %rd2, %rd106;
	ld.global.u64 	%rd108, [%rd107];
	st.shared.u64 	[%r7+2048], %rd108;
$L__BB5_12:
	setp.gt.u32 	%p13, %r2, 319;
	setp.ge.u32 	%p14, %r10, %r6;
	or.pred  	%p15, %p14, %p13;
	@%p15 bra 	$L__BB5_14;
	add.s32 	%r72, %r10, %r4;
	mul.wide.u32 	%rd109, %r72, 8;
	add.s64 	%rd110, %rd1, %rd109;
	ld.global.u64 	%rd111, [%rd110];
	st.shared.u64 	[%r7+6656], %rd111;
$L__BB5_14:
	add.s32 	%r11, %r2, 384;
	setp.ge.u32 	%p16, %r11, %r5;
	setp.gt.u32 	%p17, %r2, 191;
	or.pred  	%p18, %p16, %p17;
	@%p18 bra 	$L__BB5_16;
	add.s32 	%r74, %r11, %r3;
	mul.wide.u32 	%rd112, %r74, 8;
	add.s64 	%rd113, %rd2, %rd112;
	ld.global.u64 	%rd114, [%rd113];
	st.shared.u64 	[%r7+3072], %rd114;
$L__BB5_16:
	setp.gt.u32 	%p19, %r2, 191;
	setp.ge.u32 	%p20, %r11, %r6;
	or.pred  	%p21, %p20, %p19;
	@%p21 bra 	$L__BB5_18;
	add.s32 	%r76, %r11, %r4;
	mul.wide.u32 	%rd115, %r76, 8;
	add.s64 	%rd116, %rd1, %rd115;
	ld.global.u64 	%rd117, [%rd116];
	st.shared.u64 	[%r7+7680], %rd117;
$L__BB5_18:
	add.s32 	%r12, %r2, 512;
	setp.ge.u32 	%p22, %r12, %r5;
	setp.gt.u32 	%p23, %r2, 63;
	or.pred  	%p24, %p22, %p23;
	@%p24 bra 	$L__BB5_20;
	add.s32 	%r78, %r12, %r3;
	mul.wide.u32 	%rd118, %r78, 8;
	add.s64 	%rd119, %rd2, %rd118;
	ld.global.u64 	%rd120, [%rd119];
	st.shared.u64 	[%r7+4096], %rd120;
$L__BB5_20:
	setp.gt.u32 	%p25, %r2, 63;
	setp.ge.u32 	%p26, %r12, %r6;
	or.pred  	%p27, %p26, %p25;
	@%p27 bra 	$L__BB5_22;
	add.s32 	%r80, %r12, %r4;
	mul.wide.u32 	%rd121, %r80, 8;
	add.s64 	%rd122, %rd1, %rd121;
	ld.global.u64 	%rd123, [%rd122];
	st.shared.u64 	[%r7+8704], %rd123;
$L__BB5_22:
	bar.sync 	0;
	ld.shared.u32 	%r13, [shared_buffer64+32];
	add.s32 	%r81, %r13, 3;
	shr.u32 	%r14, %r81, 2;
	mov.b64 	%rd323, 0;
	min.u32 	%r82, %r14, %r13;
	setp.le.u32 	%p28, %r82, %r2;
	mov.u64 	%rd324, %rd323;
	@%p28 bra 	$L__BB5_33;
	ld.shared.v2.u64 	{%rd323, %rd4}, [shared_buffer64+16];
	cvt.u32.u64 	%r83, %rd4;
	and.b32  	%r15, %r83, 255;
	setp.eq.s32 	%p29, %r15, 0;
	@%p29 bra 	$L__BB5_28;
	mul.lo.s32 	%r84, %r15, %r2;
	shr.u32 	%r16, %r84, 6;
	and.b32  	%r17, %r84, 63;
	add.s32 	%r85, %r17, %r15;
	setp.gt.u32 	%p30, %r85, 64;
	@%p30 bra 	$L__BB5_26;
	shl.b32 	%r92, %r16, 3;
	add.s32 	%r94, %r54, %r92;
	ld.shared.u64 	%rd134, [%r94+40];
	shr.u64 	%rd135, %rd134, %r17;
	mov.b64 	%rd136, -1;
	shl.b64 	%rd137, %rd136, %r15;
	not.b64 	%rd138, %rd137;
	and.b64  	%rd320, %rd135, %rd138;
	bra.uni 	$L__BB5_27;
$L__BB5_26:
	shl.b32 	%r86, %r16, 3;
	add.s32 	%r88, %r54, %r86;
	ld.shared.u64 	%rd125, [%r88+40];
	ld.shared.u64 	%rd126, [%r88+48];
	add.s32 	%r90, %r85, -64;
	mov.b64 	%rd127, -1;
	shl.b64 	%rd128, %rd127, %r90;
	not.b64 	%rd129, %rd128;
	and.b64  	%rd130, %rd126, %rd129;
	shl.b64 	%rd131, %rd130, 1;
	xor.b32  	%r91, %r17, 63;
	shl.b64 	%rd132, %rd131, %r91;
	shr.u64 	%rd133, %rd125, %r17;
	or.b64  	%rd320, %rd132, %rd133;
$L__BB5_27:
	add.s64 	%rd323, %rd320, %rd323;
$L__BB5_28:
	ld.shared.v2.u64 	{%rd324, %rd11}, [shared_buffer64+4624];
	cvt.u32.u64 	%r97, %rd11;
	and.b32  	%r18, %r97, 255;
	setp.eq.s32 	%p31, %r18, 0;
	@%p31 bra 	$L__BB5_33;
	mul.lo.s32 	%r98, %r18, %r2;
	shr.u32 	%r19, %r98, 6;
	and.b32  	%r20, %r98, 63;
	add.s32 	%r99, %r20, %r18;
	setp.gt.u32 	%p32, %r99, 64;
	@%p32 bra 	$L__BB5_31;
	shl.b32 	%r106, %r19, 3;
	add.s32 	%r108, %r54, %r106;
	ld.shared.u64 	%rd148, [%r108+4648];
	shr.u64 	%rd149, %rd148, %r20;
	mov.b64 	%rd150, -1;
	shl.b64 	%rd151, %rd150, %r18;
	not.b64 	%rd152, %rd151;
	and.b64  	%rd322, %rd149, %rd152;
	bra.uni 	$L__BB5_32;
$L__BB5_31:
	shl.b32 	%r100, %r19, 3;
	add.s32 	%r102, %r54, %r100;
	ld.shared.u64 	%rd139, [%r102+4648];
	ld.shared.u64 	%rd140, [%r102+4656];
	add.s32 	%r104, %r99, -64;
	mov.b64 	%rd141, -1;
	shl.b64 	%rd142, %rd141, %r104;
	not.b64 	%rd143, %rd142;
	and.b64  	%rd144, %rd140, %rd143;
	shl.b64 	%rd145, %rd144, 1;
	xor.b32  	%r105, %r20, 63;
	shl.b64 	%rd146, %rd145, %r105;
	shr.u64 	%rd147, %rd139, %r20;
	or.b64  	%rd322, %rd146, %rd147;
$L__BB5_32:
	add.s64 	%rd324, %rd322, %rd324;
$L__BB5_33:
	setp.ge.u32 	%p33, %r2, %r14;
	add.s32 	%r111, %r14, %r2;
	setp.ge.u32 	%p34, %r111, %r13;
	mov.b64 	%rd328, 0;
	or.pred  	%p35, %p33, %p34;
	mov.u64 	%rd329, %rd328;
	@%p35 bra 	$L__BB5_44;
	ld.shared.v2.u64 	{%rd328, %rd19}, [shared_buffer64+16];
	cvt.u32.u64 	%r112, %rd19;
	and.b32  	%r22, %r112, 255;
	setp.eq.s32 	%p36, %r22, 0;
	@%p36 bra 	$L__BB5_39;
	mul.lo.s32 	%r113, %r22, %r111;
	shr.u32 	%r23, %r113, 6;
	and.b32  	%r24, %r113, 63;
	add.s32 	%r114, %r24, %r22;
	setp.lt.u32 	%p37, %r114, 65;
	@%p37 bra 	$L__BB5_37;
	shl.b32 	%r115, %r23, 3;
	add.s32 	%r117, %r54, %r115;
	ld.shared.u64 	%rd154, [%r117+40];
	ld.shared.u64 	%rd155, [%r117+48];
	add.s32 	%r119, %r114, -64;
	mov.b64 	%rd156, -1;
	shl.b64 	%rd157, %rd156, %r119;
	not.b64 	%rd158, %rd157;
	and.b64  	%rd159, %rd155, %rd158;
	shl.b64 	%rd160, %rd159, 1;
	xor.b32  	%r120, %r24, 63;
	shl.b64 	%rd161, %rd160, %r120;
	shr.u64 	%rd162, %rd154, %r24;
	or.b64  	%rd325, %rd161, %rd162;
	bra.uni 	$L__BB5_38;
$L__BB5_37:
	shl.b32 	%r121, %r23, 3;
	add.s32 	%r123, %r54, %r121;
	ld.shared.u64 	%rd163, [%r123+40];
	shr.u64 	%rd164, %rd163, %r24;
	mov.b64 	%rd165, -1;
	shl.b64 	%rd166, %rd165, %r22;
	not.b64 	%rd167, %rd166;
	and.b64  	%rd325, %rd164, %rd167;
$L__BB5_38:
	add.s64 	%rd328, %rd325, %rd328;
$L__BB5_39:
	ld.shared.v2.u64 	{%rd329, %rd26}, [shared_buffer64+4624];
	cvt.u32.u64 	%r126, %rd26;
	and.b32  	%r25, %r126, 255;
	setp.eq.s32 	%p38, %r25, 0;
	@%p38 bra 	$L__BB5_44;
	mul.lo.s32 	%r127, %r25, %r111;
	shr.u32 	%r26, %r127, 6;
	and.b32  	%r27, %r127, 63;
	add.s32 	%r128, %r27, %r25;
	setp.lt.u32 	%p39, %r128, 65;
	@%p39 bra 	$L__BB5_42;
	shl.b32 	%r129, %r26, 3;
	add.s32 	%r131, %r54, %r129;
	ld.shared.u64 	%rd168, [%r131+4648];
	ld.shared.u64 	%rd169, [%r131+4656];
	add.s32 	%r133, %r128, -64;
	mov.b64 	%rd170, -1;
	shl.b64 	%rd171, %rd170, %r133;
	not.b64 	%rd172, %rd171;
	and.b64  	%rd173, %rd169, %rd172;
	shl.b64 	%rd174, %rd173, 1;
	xor.b32  	%r134, %r27, 63;
	shl.b64 	%rd175, %rd174, %r134;
	shr.u64 	%rd176, %rd168, %r27;
	or.b64  	%rd327, %rd175, %rd176;
	bra.uni 	$L__BB5_43;
$L__BB5_42:
	shl.b32 	%r135, %r26, 3;
	add.s32 	%r137, %r54, %r135;
	ld.shared.u64 	%rd177, [%r137+4648];
	shr.u64 	%rd178, %rd177, %r27;
	mov.b64 	%rd179, -1;
	shl.b64 	%rd180, %rd179, %r25;
	not.b64 	%rd181, %rd180;
	and.b64  	%rd327, %rd178, %rd181;
$L__BB5_43:
	add.s64 	%rd329, %rd327, %rd329;
$L__BB5_44:
	setp.ge.u32 	%p40, %r2, %r14;
	add.s32 	%r28, %r111, %r14;
	setp.ge.u32 	%p41, %r28, %r13;
	mov.b64 	%rd333, 0;
	or.pred  	%p42, %p40, %p41;
	mov.u64 	%rd334, %rd333;
	@%p42 bra 	$L__BB5_55;
	ld.shared.v2.u64 	{%rd333, %rd34}, [shared_buffer64+16];
	cvt.u32.u64 	%r141, %rd34;
	and.b32  	%r29, %r141, 255;
	setp.eq.s32 	%p43, %r29, 0;
	@%p43 bra 	$L__BB5_50;
	mul.lo.s32 	%r142, %r29, %r28;
	shr.u32 	%r30, %r142, 6;
	and.b32  	%r31, %r142, 63;
	add.s32 	%r143, %r31, %r29;
	setp.lt.u32 	%p44, %r143, 65;
	@%p44 bra 	$L__BB5_48;
	shl.b32 	%r144, %r30, 3;
	add.s32 	%r146, %r54, %r144;
	ld.shared.u64 	%rd183, [%r146+40];
	ld.shared.u64 	%rd184, [%r146+48];
	add.s32 	%r148, %r143, -64;
	mov.b64 	%rd185, -1;
	shl.b64 	%rd186, %rd185, %r148;
	not.b64 	%rd187, %rd186;
	and.b64  	%rd188, %rd184, %rd187;
	shl.b64 	%rd189, %rd188, 1;
	xor.b32  	%r149, %r31, 63;
	shl.b64 	%rd190, %rd189, %r149;
	shr.u64 	%rd191, %rd183, %r31;
	or.b64  	%rd330, %rd190, %rd191;
	bra.uni 	$L__BB5_49;
$L__BB5_48:
	shl.b32 	%r150, %r30, 3;
	add.s32 	%r152, %r54, %r150;
	ld.shared.u64 	%rd192, [%r152+40];
	shr.u64 	%rd193, %rd192, %r31;
	mov.b64 	%rd194, -1;
	shl.b64 	%rd195, %rd194, %r29;
	not.b64 	%rd196, %rd195;
	and.b64  	%rd330, %rd193, %rd196;
$L__BB5_49:
	add.s64 	%rd333, %rd330, %rd333;
$L__BB5_50:
	ld.shared.v2.u64 	{%rd334, %rd41}, [shared_buffer64+4624];
	cvt.u32.u64 	%r155, %rd41;
	and.b32  	%r32, %r155, 255;
	setp.eq.s32 	%p45, %r32, 0;
	@%p45 bra 	$L__BB5_55;
	mul.lo.s32 	%r156, %r32, %r28;
	shr.u32 	%r33, %r156, 6;
	and.b32  	%r34, %r156, 63;
	add.s32 	%r157, %r34, %r32;
	setp.lt.u32 	%p46, %r157, 65;
	@%p46 bra 	$L__BB5_53;
	shl.b32 	%r158, %r33, 3;
	add.s32 	%r160, %r54, %r158;
	ld.shared.u64 	%rd197, [%r160+4648];
	ld.shared.u64 	%rd198, [%r160+4656];
	add.s32 	%r162, %r157, -64;
	mov.b64 	%rd199, -1;
	shl.b64 	%rd200, %rd199, %r162;
	not.b64 	%rd201, %rd200;
	and.b64  	%rd202, %rd198, %rd201;
	shl.b64 	%rd203, %rd202, 1;
	xor.b32  	%r163, %r34, 63;
	shl.b64 	%rd204, %rd203, %r163;
	shr.u64 	%rd205, %rd197, %r34;
	or.b64  	%rd332, %rd204, %rd205;
	bra.uni 	$L__BB5_54;
$L__BB5_53:
	shl.b32 	%r164, %r33, 3;
	add.s32 	%r166, %r54, %r164;
	ld.shared.u64 	%rd206, [%r166+4648];
	shr.u64 	%rd207, %rd206, %r34;
	mov.b64 	%rd208, -1;
	shl.b64 	%rd209, %rd208, %r32;
	not.b64 	%rd210, %rd209;
	and.b64  	%rd332, %rd207, %rd210;
$L__BB5_54:
	add.s64 	%rd334, %rd332, %rd334;
$L__BB5_55:
	setp.ge.u32 	%p47, %r2, %r14;
	add.s32 	%r35, %r28, %r14;
	setp.ge.u32 	%p48, %r35, %r13;
	mov.b64 	%rd338, 0;
	or.pred  	%p49, %p47, %p48;
	mov.u64 	%rd339, %rd338;
	@%p49 bra 	$L__BB5_66;
	ld.shared.v2.u64 	{%rd338, %rd49}, [shared_buffer64+16];
	cvt.u32.u64 	%r170, %rd49;
	and.b32  	%r36, %r170, 255;
	setp.eq.s32 	%p50, %r36, 0;
	@%p50 bra 	$L__BB5_61;
	mul.lo.s32 	%r171, %r36, %r35;
	shr.u32 	%r37, %r171, 6;
	and.b32  	%r38, %r171, 63;
	add.s32 	%r172, %r38, %r36;
	setp.lt.u32 	%p51, %r172, 65;
	@%p51 bra 	$L__BB5_59;
	shr.u32 	%r174, %r171, 3;
	and.b32  	%r175, %r174, 536870904;
	add.s32 	%r177, %r54, %r175;
	ld.shared.u64 	%rd212, [%r177+40];
	ld.shared.u64 	%rd213, [%r177+48];
	add.s32 	%r178, %r38, %r36;
	add.s32 	%r179, %r178, -64;
	mov.b64 	%rd214, -1;
	shl.b64 	%rd215, %rd214, %r179;
	not.b64 	%rd216, %rd215;
	and.b64  	%rd217, %rd213, %rd216;
	shl.b64 	%rd218, %rd217, 1;
	xor.b32  	%r180, %r38, 63;
	shl.b64 	%rd219, %rd218, %r180;
	shr.u64 	%rd220, %rd212, %r38;
	or.b64  	%rd335, %rd219, %rd220;
	bra.uni 	$L__BB5_60;
$L__BB5_59:
	shl.b32 	%r181, %r37, 3;
	add.s32 	%r183, %r54, %r181;
	ld.shared.u64 	%rd221, [%r183+40];
	shr.u64 	%rd222, %rd221, %r38;
	mov.b64 	%rd223, -1;
	shl.b64 	%rd224, %rd223, %r36;
	not.b64 	%rd225, %rd224;
	and.b64  	%rd335, %rd222, %rd225;
$L__BB5_60:
	add.s64 	%rd338, %rd335, %rd338;
$L__BB5_61:
	ld.shared.v2.u64 	{%rd339, %rd56}, [shared_buffer64+4624];
	cvt.u32.u64 	%r186, %rd56;
	and.b32  	%r39, %r186, 255;
	setp.eq.s32 	%p52, %r39, 0;
	@%p52 bra 	$L__BB5_66;
	mul.lo.s32 	%r187, %r39, %r35;
	shr.u32 	%r40, %r187, 6;
	and.b32  	%r41, %r187, 63;
	add.s32 	%r188, %r41, %r39;
	setp.lt.u32 	%p53, %r188, 65;
	@%p53 bra 	$L__BB5_64;
	add.s32 	%r190, %r111, %r14;
	add.s32 	%r191, %r190, %r14;
	mul.lo.s32 	%r192, %r39, %r191;
	shr.u32 	%r193, %r192, 3;
	and.b32  	%r194, %r193, 536870904;
	add.s32 	%r196, %r54, %r194;
	ld.shared.u64 	%rd226, [%r196+4648];
	ld.shared.u64 	%rd227, [%r196+4656];
	add.s32 	%r197, %r41, %r39;
	add.s32 	%r198, %r197, -64;
	mov.b64 	%rd228, -1;
	shl.b64 	%rd229, %rd228, %r198;
	not.b64 	%rd230, %rd229;
	and.b64  	%rd231, %rd227, %rd230;
	shl.b64 	%rd232, %rd231, 1;
	xor.b32  	%r199, %r41, 63;
	shl.b64 	%rd233, %rd232, %r199;
	shr.u64 	%rd234, %rd226, %r41;
	or.b64  	%rd337, %rd233, %rd234;
	bra.uni 	$L__BB5_65;
$L__BB5_64:
	shl.b32 	%r200, %r40, 3;
	add.s32 	%r202, %r54, %r200;
	ld.shared.u64 	%rd235, [%r202+4648];
	shr.u64 	%rd236, %rd235, %r41;
	mov.b64 	%rd237, -1;
	shl.b64 	%rd238, %rd237, %r39;
	not.b64 	%rd239, %rd238;
	and.b64  	%rd337, %rd236, %rd239;
$L__BB5_65:
	add.s64 	%rd339, %rd337, %rd339;
$L__BB5_66:
	bar.sync 	0;
	// begin inline asm
	mov.u32 %r205, %laneid;
	// end inline asm
	st.shared.u64 	[%r7+4608], %rd324;
	st.shared.u64 	[%r7+5632], %rd329;
	st.shared.u64 	[%r7+6656], %rd334;
	st.shared.u64 	[%r7+7680], %rd339;
	bar.sync 	0;
	mad.lo.s32 	%r207, %r2, 24, %r8;
	ld.shared.v2.u64 	{%rd63, %rd240}, [%r207];
	ld.shared.v2.u64 	{%rd241, %rd242}, [%r207+16];
	bar.sync 	0;
	add.s64 	%rd64, %rd240, %rd63;
	add.s64 	%rd65, %rd241, %rd64;
	add.s64 	%rd66, %rd242, %rd65;
	shr.u32 	%r208, %r2, 2;
	add.s32 	%r209, %r208, %r2;
	shl.b32 	%r210, %r209, 3;
	add.s32 	%r212, %r54, %r210;
	st.shared.u64 	[%r212+4640], %rd66;
	bar.sync 	0;
	setp.gt.u32 	%p54, %r2, 31;
	@%p54 bra 	$L__BB5_68;
	mad.lo.s32 	%r264, %r2, 40, %r54;
	ld.shared.u64 	%rd243, [%r264+4640];
	ld.shared.u64 	%rd244, [%r264+4648];
	ld.shared.u64 	%rd245, [%r264+4656];
	ld.shared.u64 	%rd246, [%r264+4664];
	add.s64 	%rd247, %rd243, %rd246;
	add.s64 	%rd248, %rd247, %rd244;
	add.s64 	%rd249, %rd248, %rd245;
	mov.b64 	{%r214, %r219}, %rd249;
	mov.b32 	%r220, 1;
	mov.b32 	%r261, 0;
	mov.b32 	%r262, -1;
	// begin inline asm
	shfl.sync.up.b32 %r213, %r214, %r220, %r261, %r262;
	// end inline asm
	// begin inline asm
	shfl.sync.up.b32 %r218, %r219, %r220, %r261, %r262;
	// end inline asm
	mov.b64 	%rd250, {%r213, %r218};
	setp.lt.s32 	%p55, %r205, 1;
	selp.b64 	%rd251, 0, %rd250, %p55;
	add.s64 	%rd252, %rd251, %rd249;
	mov.b64 	{%r224, %r229}, %rd252;
	mov.b32 	%r230, 2;
	// begin inline asm
	shfl.sync.up.b32 %r223, %r224, %r230, %r261, %r262;
	// end inline asm
	// begin inline asm
	shfl.sync.up.b32 %r228, %r229, %r230, %r261, %r262;
	// end inline asm
	mov.b64 	%rd253, {%r223, %r228};
	setp.lt.s32 	%p56, %r205, 2;
	selp.b64 	%rd254, 0, %rd253, %p56;
	add.s64 	%rd255, %rd254, %rd252;
	mov.b64 	{%r234, %r239}, %rd255;
	mov.b32 	%r240, 4;
	// begin inline asm
	shfl.sync.up.b32 %r233, %r234, %r240, %r261, %r262;
	// end inline asm
	// begin inline asm
	shfl.sync.up.b32 %r238, %r239, %r240, %r261, %r262;
	// end inline asm
	mov.b64 	%rd256, {%r233, %r238};
	setp.lt.s32 	%p57, %r205, 4;
	selp.b64 	%rd257, 0, %rd256, %p57;
	add.s64 	%rd258, %rd257, %rd255;
	mov.b64 	{%r244, %r249}, %rd258;
	mov.b32 	%r250, 8;
	// begin inline asm
	shfl.sync.up.b32 %r243, %r244, %r250, %r261, %r262;
	// end inline asm
	// begin inline asm
	shfl.sync.up.b32 %r248, %r249, %r250, %r261, %r262;
	// end inline asm
	mov.b64 	%rd259, {%r243, %r248};
	setp.lt.s32 	%p58, %r205, 8;
	selp.b64 	%rd260, 0, %rd259, %p58;
	add.s64 	%rd261, %rd260, %rd258;
	mov.b64 	{%r254, %r259}, %rd261;
	mov.b32 	%r260, 16;
	// begin inline asm
	shfl.sync.up.b32 %r253, %r254, %r260, %r261, %r262;
	// end inline asm
	// begin inline asm
	shfl.sync.up.b32 %r258, %r259, %r260, %r261, %r262;
	// end inline asm
	mov.b64 	%rd262, {%r253, %r258};
	setp.lt.s32 	%p59, %r205, 16;
	selp.b64 	%rd263, 0, %rd262, %p59;
	add.s64 	%rd264, %rd263, %rd261;
	sub.s64 	%rd265, %rd264, %rd249;
	ld.shared.u64 	%rd266, [%r264+4640];
	ld.shared.u64 	%rd267, [%r264+4648];
	ld.shared.u64 	%rd268, [%r264+4656];
	add.s64 	%rd269, %rd266, %rd265;
	add.s64 	%rd270, %rd267, %rd269;
	add.s64 	%rd271, %rd268, %rd270;
	st.shared.u64 	[%r264+4640], %rd265;
	st.shared.u64 	[%r264+4648], %rd269;
	st.shared.u64 	[%r264+4656], %rd270;
	st.shared.u64 	[%r264+4664], %rd271;
$L__BB5_68:
	bar.sync 	0;
	add.s32 	%r43, %r212, 4640;
	ld.shared.u64 	%rd272, [%r212+4640];
	setp.eq.s32 	%p60, %r2, 0;
	selp.b64 	%rd273, 0, %rd272, %p60;
	add.s64 	%rd67, %rd63, %rd273;
	add.s64 	%rd68, %rd64, %rd273;
	add.s64 	%rd69, %rd65, %rd273;
	add.s64 	%rd70, %rd66, %rd273;
	shl.b32 	%r270, %r2, 3;
	add.s32 	%r271, %r54, %r270;
	mad.lo.s32 	%r272, %r2, 24, %r271;
	add.s32 	%r44, %r272, 4624;
	mov.b64 	%rd274, 0;
	st.shared.v2.u64 	[%r272+16], {%rd274, %rd274};
	st.shared.v2.u64 	[%r272+32], {%rd274, %rd274};
	bar.sync 	0;
	setp.gt.s64 	%p61, %rd67, 511;
	@%p61 bra 	$L__BB5_70;
	cvt.u32.u64 	%r273, %rd67;
	shl.b32 	%r274, %r273, 3;
	add.s32 	%r276, %r54, %r274;
	mov.b64 	%rd275, 1;
	st.shared.u64 	[%r276+16], %rd275;
$L__BB5_70:
	setp.gt.s64 	%p62, %rd68, 511;
	@%p62 bra 	$L__BB5_72;
	cvt.u32.u64 	%r277, %rd68;
	shl.b32 	%r278, %r277, 3;
	add.s32 	%r280, %r54, %r278;
	mov.b64 	%rd276, 1;
	st.shared.u64 	[%r280+16], %rd276;
$L__BB5_72:
	setp.gt.s64 	%p63, %rd69, 511;
	@%p63 bra 	$L__BB5_74;
	cvt.u32.u64 	%r281, %rd69;
	shl.b32 	%r282, %r281, 3;
	add.s32 	%r284, %r54, %r282;
	mov.b64 	%rd277, 1;
	st.shared.u64 	[%r284+16], %rd277;
$L__BB5_74:
	setp.gt.s64 	%p64, %rd70, 511;
	@%p64 bra 	$L__BB5_76;
	cvt.u32.u64 	%r285, %rd70;
	shl.b32 	%r286, %r285, 3;
	add.s32 	%r288, %r54, %r286;
	mov.b64 	%rd278, 1;
	st.shared.u64 	[%r288+16], %rd278;
$L__BB5_76:
	setp.gt.u32 	%p65, %r2, 31;
	bar.sync 	0;
	ld.shared.v2.u64 	{%rd71, %rd279}, [%r44+-4608];
	ld.shared.v2.u64 	{%rd280, %rd281}, [%r44+-4592];
	bar.sync 	0;
	add.s64 	%rd72, %rd279, %rd71;
	add.s64 	%rd73, %rd280, %rd72;
	add.s64 	%rd74, %rd281, %rd73;
	st.shared.u64 	[%r43], %rd74;
	bar.sync 	0;
	@%p65 bra 	$L__BB5_78;
	mad.lo.s32 	%r340, %r2, 40, %r54;
	ld.shared.u64 	%rd282, [%r340+4640];
	ld.shared.u64 	%rd283, [%r340+4648];
	ld.shared.u64 	%rd284, [%r340+4656];
	ld.shared.u64 	%rd285, [%r340+4664];
	add.s64 	%rd286, %rd282, %rd285;
	add.s64 	%rd287, %rd286, %rd283;
	add.s64 	%rd288, %rd287, %rd284;
	mov.b64 	{%r290, %r295}, %rd288;
	mov.b32 	%r296, 1;
	mov.b32 	%r337, 0;
	mov.b32 	%r338, -1;
	// begin inline asm
	shfl.sync.up.b32 %r289, %r290, %r296, %r337, %r338;
	// end inline asm
	// begin inline asm
	shfl.sync.up.b32 %r294, %r295, %r296, %r337, %r338;
	// end inline asm
	mov.b64 	%rd289, {%r289, %r294};
	setp.lt.s32 	%p66, %r205, 1;
	selp.b64 	%rd290, 0, %rd289, %p66;
	add.s64 	%rd291, %rd290, %rd288;
	mov.b64 	{%r300, %r305}, %rd291;
	mov.b32 	%r306, 2;
	// begin inline asm
	shfl.sync.up.b32 %r299, %r300, %r306, %r337, %r338;
	// end inline asm
	// begin inline asm
	shfl.sync.up.b32 %r304, %r305, %r306, %r337, %r338;
	// end inline asm
	mov.b64 	%rd292, {%r299, %r304};
	setp.lt.s32 	%p67, %r205, 2;
	selp.b64 	%rd293, 0, %rd292, %p67;
	add.s64 	%rd294, %rd293, %rd291;
	mov.b64 	{%r310, %r315}, %rd294;
	mov.b32 	%r316, 4;
	// begin inline asm
	shfl.sync.up.b32 %r309, %r310, %r316, %r337, %r338;
	// end inline asm
	// begin inline asm
	shfl.sync.up.b32 %r314, %r315, %r316, %r337, %r338;
	// end inline asm
	mov.b64 	%rd295, {%r309, %r314};
	setp.lt.s32 	%p68, %r205, 4;
	selp.b64 	%rd296, 0, %rd295, %p68;
	add.s64 	%rd297, %rd296, %rd294;
	mov.b64 	{%r320, %r325}, %rd297;
	mov.b32 	%r326, 8;
	// begin inline asm
	shfl.sync.up.b32 %r319, %r320, %r326, %r337, %r338;
	// end inline asm
	// begin inline asm
	shfl.sync.up.b32 %r324, %r325, %r326, %r337, %r338;
	// end inline asm
	mov.b64 	%rd298, {%r319, %r324};
	setp.lt.s32 	%p69, %r205, 8;
	selp.b64 	%rd299, 0, %rd298, %p69;
	add.s64 	%rd300, %rd299, %rd297;
	mov.b64 	{%r330, %r335}, %rd300;
	mov.b32 	%r336, 16;
	// begin inline asm
	shfl.sync.up.b32 %r329, %r330, %r336, %r337, %r338;
	// end inline asm
	// begin inline asm
	shfl.sync.up.b32 %r334, %r335, %r336, %r337, %r338;
	// end inline asm
	mov.b64 	%rd301, {%r329, %r334};
	setp.lt.s32 	%p70, %r205, 16;
	selp.b64 	%rd302, 0, %rd301, %p70;
	add.s64 	%rd303, %rd302, %rd300;
	sub.s64 	%rd304, %rd303, %rd288;
	ld.shared.u64 	%rd305, [%r340+4640];
	ld.shared.u64 	%rd306, [%r340+4648];
	ld.shared.u64 	%rd307, [%r340+4656];
	add.s64 	%rd308, %rd305, %rd304;
	add.s64 	%rd309, %rd306, %rd308;
	add.s64 	%rd310, %rd307, %rd309;
	st.shared.u64 	[%r340+4640], %rd304;
	st.shared.u64 	[%r340+4648], %rd308;
	st.shared.u64 	[%r340+4656], %rd309;
	st.shared.u64 	[%r340+4664], %rd310;
$L__BB5_78:
	setp.eq.s32 	%p71, %r2, 0;
	setp.ge.u32 	%p72, %r2, %r14;
	bar.sync 	0;
	shr.u32 	%r341, %r2, 2;
	add.s32 	%r342, %r341, %r2;
	shl.b32 	%r343, %r342, 3;
	add.s32 	%r345, %r54, %r343;
	ld.shared.u64 	%rd311, [%r345+4640];
	selp.b64 	%rd312, 0, %rd311, %p71;
	add.s64 	%rd313, %rd71, %rd312;
	add.s64 	%rd314, %rd72, %rd312;
	add.s64 	%rd315, %rd73, %rd312;
	add.s64 	%rd316, %rd74, %rd312;
	bar.sync 	0;
	add.s32 	%r45, %r271, 16;
	add.s32 	%r348, %r271, 4624;
	mad.lo.s32 	%r349, %r2, 24, %r348;
	st.shared.v2.u64 	[%r349], {%rd313, %rd314};
	st.shared.v2.u64 	[%r349+16], {%rd315, %rd316};
	bar.sync 	0;
	ld.shared.u64 	%rd75, [%r271+4624];
	ld.shared.u64 	%rd76, [%r271+5648];
	ld.shared.u64 	%rd77, [%r271+6672];
	ld.shared.u64 	%rd78, [%r271+7696];
	bar.sync 	0;
	@%p72 bra 	$L__BB5_80;
	st.shared.u64 	[%r45], %rd323;
	shl.b32 	%r350, %r14, 3;
	add.s32 	%r351, %r45, %r350;
	st.shared.u64 	[%r351], %rd328;
	add.s32 	%r352, %r351, %r350;
	st.shared.u64 	[%r352], %rd333;
	add.s32 	%r353, %r352, %r350;
	st.shared.u64 	[%r353], %rd338;
$L__BB5_80:
	ld.param.u32 	%r373, [_Z15runRBinKernel64ILi128ELi4EEvPlPjPmS1_S2_i_param_5];
	ld.param.u64 	%rd319, [_Z15runRBinKernel64ILi128ELi4EEvPlPjPmS1_S2_i_param_0];
	bar.sync 	0;
	cvt.u32.u64 	%r354, %rd75;
	add.s32 	%r356, %r54, 16;
	shl.b32 	%r357, %r354, 3;
	add.s32 	%r358, %r356, %r357;
	ld.shared.u64 	%rd79, [%r358];
	cvt.u32.u64 	%r359, %rd76;
	shl.b32 	%r360, %r359, 3;
	add.s32 	%r361, %r356, %r360;
	ld.shared.u64 	%rd80, [%r361];
	cvt.u32.u64 	%r362, %rd77;
	shl.b32 	%r363, %r362, 3;
	add.s32 	%r364, %r356, %r363;
	ld.shared.u64 	%rd81, [%r364];
	cvt.u32.u64 	%r365, %rd78;
	shl.b32 	%r366, %r365, 3;
	add.s32 	%r367, %r356, %r366;
	ld.shared.u64 	%rd82, [%r367];
	bar.sync 	0;
	mov.u32 	%r368, %ctaid.x;
	shl.b32 	%r369, %r368, 9;
	add.s32 	%r46, %r369, %r2;
	setp.ge.s32 	%p73, %r46, %r373;
	cvta.to.global.u64 	%rd317, %rd319;
	mul.wide.s32 	%rd318, %r46, 8;
	add.s64 	%rd83, %rd317, %rd318;
	@%p73 bra 	$L__BB5_82;
	st.global.u64 	[%rd83], %rd79;
$L__BB5_82:
	ld.param.u32 	%r374, [_Z15runRBinKernel64ILi128ELi4EEvPlPjPmS1_S2_i_param_5];
	add.s32 	%r370, %r46, 128;
	setp.ge.s32 	%p74, %r370, %r374;
	@%p74 bra 	$L__BB5_84;
	st.global.u64 	[%rd83+1024], %rd80;
$L__BB5_84:
	ld.param.u32 	%r375, [_Z15runRBinKernel64ILi128ELi4EEvPlPjPmS1_S2_i_param_5];
	add.s32 	%r371, %r46, 256;
	setp.ge.s32 	%p75, %r371, %r375;
	@%p75 bra 	$L__BB5_86;
	st.global.u64 	[%rd83+2048], %rd81;
$L__BB5_86:
	ld.param.u32 	%r376, [_Z15runRBinKernel64ILi128ELi4EEvPlPjPmS1_S2_i_param_5];
	add.s32 	%r372, %r46, 384;
	setp.ge.s32 	%p76, %r372, %r376;
	@%p76 bra 	$L__BB5_88;
	st.global.u64 	[%rd83+3072], %rd82;
$L__BB5_88:
	ret;

}
	// .globl	_ZN3cub18CUB_300001_SM_10006detail11EmptyKernelIvEEvv
.visible .entry _ZN3cub18CUB_300001_SM_10006detail11EmptyKernelIvEEvv()
{


	ret;

}


// ===== COMPILED SASS (sm_100) =====

	.target	sm_100

	.elftype	@"ET_EXEC"


//--------------------- .note.nv.tkinfo           --------------------------
	.section	.note.nv.tkinfo,"",@"SHT_NOTE"
	.sectionflags	@"SHF_NOTE_NV_TKINFO"
	.tkinfo
        /*0018*/ 	.word	0x00000002
        /*0030*/ 	.string	""
        /*0030*/ 	.string	"ptxas"
        /*0030*/ 	.string	"Cuda compilation tools, release 13.0, V13.0.88"
        /*0030*/ 	.string	"Build cuda_13.0.r13.0/compiler.36424714_0"
        /*0030*/ 	.string	"-arch sm_100 -m 64 "



//--------------------- .note.nv.cuinfo           --------------------------
	.section	.note.nv.cuinfo,"",@"SHT_NOTE"
	.sectionflags	@"SHF_NOTE_NV_CUINFO"
        /*0018*/ 	.short	0x0002
        /*001a*/ 	.short	0x0064
        /*001c*/ 	.short	0x0082
	.zero		2


//--------------------- .nv.info                  --------------------------
	.section	.nv.info,"",@"SHT_CUDA_INFO"
	.align	4


	//----- nvinfo : EIATTR_REGCOUNT
	.align		4
        /*0000*/ 	.byte	0x04, 0x2f
        /*0002*/ 	.short	(.L_41 - .L_40)
	.align		4
.L_40:
        /*0004*/ 	.word	index@(_Z12runBinKernelILi128ELi4EEvPiPjS1_i)
        /*0008*/ 	.word	0x0000001d


	//----- nvinfo : EIATTR_FRAME_SIZE
	.align		4
.L_41:
        /*000c*/ 	.byte	0x04, 0x11
        /*000e*/ 	.short	(.L_43 - .L_42)
	.align		4
.L_42:
        /*0010*/ 	.word	index@(_Z12runBinKernelILi128ELi4EEvPiPjS1_i)
        /*0014*/ 	.word	0x00000000


	//----- nvinfo : EIATTR_REGCOUNT
	.align		4
.L_43:
        /*0018*/ 	.byte	0x04, 0x2f
        /*001a*/ 	.short	(.L_45 - .L_44)
	.align		4
.L_44:
        /*001c*/ 	.word	index@(_Z13runDBinKernelILi128ELi4EEvPiPjS1_i)
        /*0020*/ 	.word	0x00000020


	//----- nvinfo : EIATTR_FRAME_SIZE
	.align		4
.L_45:
        /*0024*/ 	.byte	0x04, 0x11
        /*0026*/ 	.short	(.L_47 - .L_46)
	.align		4
.L_46:
        /*0028*/ 	.word	index@(_Z13runDBinKernelILi128ELi4EEvPiPjS1_i)
        /*002c*/ 	.word	0x00000000


	//----- nvinfo : EIATTR_REGCOUNT
	.align		4
.L_47:
        /*0030*/ 	.byte	0x04, 0x2f
        /*0032*/ 	.short	(.L_49 - .L_48)
	.align		4
.L_48:
        /*0034*/ 	.word	index@(_Z13runRBinKernelILi128ELi4EEvPiPjS1_S1_S1_i)
        /*0038*/ 	.word	0x00000020


	//----- nvinfo : EIATTR_FRAME_SIZE
	.align		4
.L_49:
        /*003c*/ 	.byte	0x04, 0x11
        /*003e*/ 	.short	(.L_51 - .L_50)
	.align		4
.L_50:
        /*0040*/ 	.word	index@(_Z13runRBinKernelILi128ELi4EEvPiPjS1_S1_S1_i)
        /*0044*/ 	.word	0x00000000


	//----- nvinfo : EIATTR_REGCOUNT
	.align		4
.L_51:
        /*0048*/ 	.byte	0x04, 0x2f
        /*004a*/ 	.short	(.L_53 - .L_52)
	.align		4
.L_52:
        /*004c*/ 	.word	index@(_Z14runBinKernel64ILi128ELi4EEvPlPjPmi)
        /*0050*/ 	.word	0x00000020


	//----- nvinfo : EIATTR_FRAME_SIZE
	.align		4
.L_53:
        /*0054*/ 	.byte	0x04, 0x11
        /*0056*/ 	.short	(.L_55 - .L_54)
	.align		4
.L_54:
        /*0058*/ 	.word	index@(_Z14runBinKernel64ILi128ELi4EEvPlPjPmi)
        /*005c*/ 	.word	0x00000000


	//----- nvinfo : EIATTR_REGCOUNT
	.align		4
.L_55:
        /*0060*/ 	.byte	0x04, 0x2f
        /*0062*/ 	.short	(.L_57 - .L_56)
	.align		4
.L_56:
        /*0064*/ 	.word	index@(_Z15runDBinKernel64ILi128ELi4EEvPlPjPmi)
        /*0068*/ 	.word	0x00000028


	//----- nvinfo : EIATTR_FRAME_SIZE
	.align		4
.L_57:
        /*006c*/ 	.byte	0x04, 0x11
        /*006e*/ 	.short	(.L_59 - .L_58)
	.align		4
.L_58:
        /*0070*/ 	.word	index@(_Z15runDBinKernel64ILi128ELi4EEvPlPjPmi)
        /*0074*/ 	.word	0x00000000


	//----- nvinfo : EIATTR_REGCOUNT
	.align		4
.L_59:
        /*0078*/ 	.byte	0x04, 0x2f
        /*007a*/ 	.short	(.L_61 - .L_60)
	.align		4
.L_60:
        /*007c*/ 	.word	index@(_Z15runRBinKernel64ILi128ELi4EEvPlPjPmS1_S2_i)
        /*0080*/ 	.word	0x00000028


	//----- nvinfo : EIATTR_FRAME_SIZE
	.align		4
.L_61:
        /*0084*/ 	.byte	0x04, 0x11
        /*0086*/ 	.short	(.L_63 - .L_62)
	.align		4
.L_62:
        /*0088*/ 	.word	index@(_Z15runRBinKernel64ILi128ELi4EEvPlPjPmS1_S2_i)
        /*008c*/ 	.word	0x00000000


	//----- nvinfo : EIATTR_REGCOUNT
	.align		4
.L_63:
        /*0090*/ 	.byte	0x04, 0x2f
        /*0092*/ 	.short	(.L_65 - .L_64)
	.align		4
.L_64:
        /*0094*/ 	.word	index@(_ZN3cub18CUB_300001_SM_10006detail11EmptyKernelIvEEvv)
        /*0098*/ 	.word	0x00000004


	//----- nvinfo : EIATTR_FRAME_SIZE
	.align		4
.L_65:
        /*009c*/ 	.byte	0x04, 0x11
        /*009e*/ 	.short	(.L_67 - .L_66)
	.align		4
.L_66:
        /*00a0*/ 	.word	index@(_ZN3cub18CUB_300001_SM_10006detail11EmptyKernelIvEEvv)
        /*00a4*/ 	.word	0x00000000


	//----- nvinfo : EIATTR_MIN_STACK_SIZE
	.align		4
.L_67:
        /*00a8*/ 	.byte	0x04, 0x12
        /*00aa*/ 	.short	(.L_69 - .L_68)
	.align		4
.L_68:
        /*00ac*/ 	.word	index@(_ZN3cub18CUB_300001_SM_10006detail11EmptyKernelIvEEvv)
        /*00b0*/ 	.word	0x00000000


	//----- nvinfo : EIATTR_MIN_STACK_SIZE
	.align		4
.L_69:
        /*00b4*/ 	.byte	0x04, 0x12
        /*00b6*/ 	.short	(.L_71 - .L_70)
	.align		4
.L_70:
        /*00b8*/ 	.word	index@(_Z15runRBinKernel64ILi128ELi4EEvPlPjPmS1_S2_i)
        /*00bc*/ 	.word	0x00000000


	//----- nvinfo : EIATTR_MIN_STACK_SIZE
	.align		4
.L_71:
        /*00c0*/ 	.byte	0x04, 0x12
        /*00c2*/ 	.short	(.L_73 - .L_72)
	.align		4
.L_72:
        /*00c4*/ 	.word	index@(_Z15runDBinKernel64ILi128ELi4EEvPlPjPmi)
        /*00c8*/ 	.word	0x00000000


	//----- nvinfo : EIATTR_MIN_STACK_SIZE
	.align		4
.L_73:
        /*00cc*/ 	.byte	0x04, 0x12
        /*00ce*/ 	.short	(.L_75 - .L_74)
	.align		4
.L_74:
        /*00d0*/ 	.word	index@(_Z14runBinKernel64ILi128ELi4EEvPlPjPmi)
        /*00d4*/ 	.word	0x00000000


	//----- nvinfo : EIATTR_MIN_STACK_SIZE
	.align		4
.L_75:
        /*00d8*/ 	.byte	0x04, 0x12
        /*00da*/ 	.short	(.L_77 - .L_76)
	.align		4
.L_76:
        /*00dc*/ 	.word	index@(_Z13runRBinKernelILi128ELi4EEvPiPjS1_S1_S1_i)
        /*00e0*/ 	.word	0x00000000


	//----- nvinfo : EIATTR_MIN_STACK_SIZE
	.align		4
.L_77:
        /*00e4*/ 	.byte	0x04, 0x12
        /*00e6*/ 	.short	(.L_79 - .L_78)
	.align		4
.L_78:
        /*00e8*/ 	.word	index@(_Z13runDBinKernelILi128ELi4EEvPiPjS1_i)
        /*00ec*/ 	.word	0x00000000


	//----- nvinfo : EIATTR_MIN_STACK_SIZE
	.align		4
.L_79:
        /*00f0*/ 	.byte	0x04, 0x12
        /*00f2*/ 	.short	(.L_81 - .L_80)
	.align		4
.L_80:
        /*00f4*/ 	.word	index@(_Z12runBinKernelILi128ELi4EEvPiPjS1_i)
        /*00f8*/ 	.word	0x00000000
.L_81:


//--------------------- .nv.compat                --------------------------
	.section	.nv.compat,"",@"SHT_CUDA_COMPAT_INFO"
	.align	4
        /*0000*/ 	.byte	0x02, 0x09, 0x00, 0x00, 0x02, 0x02, 0x01, 0x00, 0x02, 0x05, 0x05, 0x00, 0x03, 0x07, 0x01, 0x01
        /*0010*/ 	.byte	0x02, 0x03, 0x00, 0x00, 0x02, 0x06, 0x01, 0x00, 0x04, 0x0b, 0x08, 0x00, 0x09, 0x00, 0x00, 0x00
        /*0020*/ 	.byte	0x00, 0x00, 0x00, 0x00


//--------------------- .nv.info._ZN3cub18CUB_300001_SM_10006detail11EmptyKernelIvEEvv --------------------------
	.section	.nv.info._ZN3cub18CUB_300001_SM_10006detail11EmptyKernelIvEEvv,"",@"SHT_CUDA_INFO"
	.sectionflags	@""
	.align	4


	//----- nvinfo : EIATTR_CUDA_API_VERSION
	.align		4
        /*0000*/ 	.byte	0x04, 0x37
        /*0002*/ 	.short	(.L_83 - .L_82)
.L_82:
        /*0004*/ 	.word	0x00000082


	//----- nvinfo : EIATTR_SPARSE_MMA_MASK
	.align		4
.L_83:
        /*0008*/ 	.byte	0x03, 0x50
        /*000a*/ 	.short	0x0000


	//----- nvinfo : EIATTR_MAXREG_COUNT
	.align		4
        /*000c*/ 	.byte	0x03, 0x1b
        /*000e*/ 	.short	0x00ff


	//----- nvinfo : EIATTR_MERCURY_ISA_VERSION
	.align		4
        /*0010*/ 	.byte	0x03, 0x5f
        /*0012*/ 	.short	0x0101


	//----- nvinfo : EIATTR_VRC_CTA_INIT_COUNT
	.align		4
        /*0014*/ 	.byte	0x02, 0x4a
	.zero		1
	.zero		1


	//----- nvinfo : EIATTR_EXIT_INSTR_OFFSETS
	.align		4
        /*0018*/ 	.byte	0x04, 0x1c
        /*001a*/ 	.short	(.L_85 - .L_84)


	//   ....[0]....
.L_84:
        /*001c*/ 	.word	0x00000010


	//----- nvinfo : EIATTR_SW_WAR
	.align		4
.L_85:
        /*0020*/ 	.byte	0x04, 0x36
        /*0022*/ 	.short	(.L_87 - .L_86)
.L_86:
        /*0024*/ 	.word	0x00000008
.L_87:


//--------------------- .nv.info._Z15runRBinKernel64ILi128ELi4EEvPlPjPmS1_S2_i --------------------------
	.section	.nv.info._Z15runRBinKernel64ILi128ELi4EEvPlPjPmS1_S2_i,"",@"SHT_CUDA_INFO"
	.sectionflags	@""
	.align	4


	//----- nvinfo : EIATTR_CUDA_API_VERSION
	.align		4
        /*0000*/ 	.byte	0x04, 0x37
        /*0002*/ 	.short	(.L_89 - .L_88)
.L_88:
        /*0004*/ 	.word	0x00000082


	//----- nvinfo : EIATTR_KPARAM_INFO
	.align		4
.L_89:
        /*0008*/ 	.byte	0x04, 0x17
        /*000a*/ 	.short	(.L_91 - .L_90)
.L_90:
        /*000c*/ 	.word	0x00000000
        /*0010*/ 	.short	0x0005
        /*0012*/ 	.short	0x0028
        /*0014*/ 	.byte	0x00, 0xf0, 0x11, 0x00


	//----- nvinfo : EIATTR_KPARAM_INFO
	.align		4
.L_91:
        /*0018*/ 	.byte	0x04, 0x17
        /*001a*/ 	.short	(.L_93 - .L_92)
.L_92:
        /*001c*/ 	.word	0x00000000
        /*0020*/ 	.short	0x0004
        /*0022*/ 	.short	0x0020
        /*0024*/ 	.byte	0x00, 0xf5, 0x21, 0x00


	//----- nvinfo : EIATTR_KPARAM_INFO
	.align		4
.L_93:
        /*0028*/ 	.byte	0x04, 0x17
        /*002a*/ 	.short	(.L_95 - .L_94)
.L_94:
        /*002c*/ 	.word	0x00000000
        /*0030*/ 	.short	0x0003
        /*0032*/ 	.short	0x0018
        /*0034*/ 	.byte	0x00, 0xf5, 0x21, 0x00


	//----- nvinfo : EIATTR_KPARAM_INFO
	.align		4
.L_95:
        /*0038*/ 	.byte	0x04, 0x17
        /*003a*/ 	.short	(.L_97 - .L_96)
.L_96:
        /*003c*/ 	.word	0x00000000
        /*0040*/ 	.short	0x0002
        /*0042*/ 	.short	0x0010
        /*0044*/ 	.byte	0x00, 0xf5, 0x21, 0x00


	//----- nvinfo : EIATTR_KPARAM_INFO
	.align		4
.L_97:
        /*0048*/ 	.byte	0x04, 0x17
        /*004a*/ 	.short	(.L_99 - .L_98)
.L_98:
        /*004c*/ 	.word	0x00000000
        /*0050*/ 	.short	0x0001
        /*0052*/ 	.short	0x0008
        /*0054*/ 	.byte	0x00, 0xf5, 0x21, 0x00


	//----- nvinfo : EIATTR_KPARAM_INFO
	.align		4
.L_99:
        /*0058*/ 	.byte	0x04, 0x17
        /*005a*/ 	.short	(.L_101 - .L_100)
.L_100:
        /*005c*/ 	.word	0x00000000
        /*0060*/ 	.short	0x0000
        /*0062*/ 	.short	0x0000
        /*0064*/ 	.byte	0x00, 0xf5, 0x21, 0x00


	//----- nvinfo : EIATTR_SPARSE_MMA_MASK
	.align		4
.L_101:
        /*0068*/ 	.byte	0x03, 0x50
        /*006a*/ 	.short	0x0000


	//----- nvinfo : EIATTR_MAXREG_COUNT
	.align		4
        /*006c*/ 	.byte	0x03, 0x1b
        /*006e*/ 	.short	0x00ff


	//----- nvinfo : EIATTR_NUM_BARRIERS
	.align		4
        /*0070*/ 	.byte	0x02, 0x4c
        /*0072*/ 	.byte	0x01
	.zero		1


	//----- nvinfo : EIATTR_MERCURY_ISA_VERSION
	.align		4
        /*0074*/ 	.byte	0x03, 0x5f
        /*0076*/ 	.short	0x0101


	//----- nvinfo : EIATTR_COOP_GROUP_MASK_REGIDS
	.align		4
        /*0078*/ 	.byte	0x04, 0x29
        /*007a*/ 	.short	(.L_103 - .L_102)


	//   ....[0]....
.L_102:
        /*007c*/ 	.word	0xffffffff


	//   ....[1]....
        /*0080*/ 	.word	0xffffffff


	//   ....[2]....
        /*0084*/ 	.word	0xffffffff


	//   ....[3]....
        /*0088*/ 	.word	0xffffffff


	//   ....[4]....
        /*008c*/ 	.word	0xffffffff


	//   ....[5]....
        /*0090*/ 	.word	0xffffffff


	//   ....[6]....
        /*0094*/ 	.word	0xffffffff


	//   ....[7]....
        /*0098*/ 	.word	0xffffffff


	//   ....[8]....
        /*009c*/ 	.word	0xffffffff


	//   ....[9]....
        /*00a0*/ 	.word	0xffffffff


	//   ....[10]....
        /*00a4*/ 	.word	0xffffffff


	//   ....[11]....
        /*00a8*/ 	.word	0xffffffff


	//   ....[12]....
        /*00ac*/ 	.word	0xffffffff


	//   ....[13]....
        /*00b0*/ 	.word	0xffffffff


	//   ....[14]....
        /*00b4*/ 	.word	0xffffffff


	//   ....[15]....
        /*00b8*/ 	.word	0xffffffff


	//   ....[16]....
        /*00bc*/ 	.word	0xffffffff


	//   ....[17]....
        /*00c0*/ 	.word	0xffffffff


	//   ....[18]....
        /*00c4*/ 	.word	0xffffffff


	//   ....[19]....
        /*00c8*/ 	.word	0xffffffff


	//   ....[20]....
        /*00cc*/ 	.word	0x05000019


	//   ....[21]....
        /*00d0*/ 	.word	0x05000019


	//   ....[22]....
        /*00d4*/ 	.word	0x05000019


	//   ....[23]....
        /*00d8*/ 	.word	0x05000019


	//   ....[24]....
        /*00dc*/ 	.word	0x05000019


	//   ....[25]....
        /*00e0*/ 	.word	0x05000019


	//   ....[26]....
        /*00e4*/ 	.word	0x05000019


	//   ....[27]....
        /*00e8*/ 	.word	0x05000019


	//   ....[28]....
        /*00ec*/ 	.word	0x05000019


	//   ....[29]....
        /*00f0*/ 	.word	0x05000019


	//   ....[30]....
        /*00f4*/ 	.word	0x05000019


	//   ....[31]....
        /*00f8*/ 	.word	0x05000019


	//   ....[32]....
        /*00fc*/ 	.word	0x05000019


	//   ....[33]....
        /*0100*/ 	.word	0x05000019


	//   ....[34]....
        /*0104*/ 	.word	0x05000019


	//   ....[35]....
        /*0108*/ 	.word	0x05000019


	//   ....[36]....
        /*010c*/ 	.word	0x05000019


	//   ....[37]....
        /*0110*/ 	.word	0x05000019


	//   ....[38]....
        /*0114*/ 	.word	0x05000019


	//   ....[39]....
        /*0118*/ 	.word	0x05000019


	//----- nvinfo : EIATTR_COOP_GROUP_INSTR_OFFSETS
	.align		4
.L_103:
        /*011c*/ 	.byte	0x04, 0x28
        /*011e*/ 	.short	(.L_105 - .L_104)


	//   ....[0]....
.L_104:
        /*0120*/ 	.word	0x00002020


	//   ....[1]....
        /*0124*/ 	.word	0x00002040


	//   ....[2]....
        /*0128*/ 	.word	0x00002090


	//   ....[3]....
        /*012c*/ 	.word	0x000020b0


	//   ....[4]....
        /*0130*/ 	.word	0x00002100


	//   ....[5]....
        /*0134*/ 	.word	0x00002120


	//   ....[6]....
        /*0138*/ 	.word	0x00002160


	//   ....[7]....
        /*013c*/ 	.word	0x00002190


	//   ....[8]....
        /*0140*/ 	.word	0x000021d0


	//   ....[9]....
        /*0144*/ 	.word	0x000021f0


	//   ....[10]....
        /*0148*/ 	.word	0x00002750


	//   ....[11]....
        /*014c*/ 	.word	0x00002780


	//   ....[12]....
        /*0150*/ 	.word	0x000027d0


	//   ....[13]....
        /*0154*/ 	.word	0x000027e0


	//   ....[14]....
        /*0158*/ 	.word	0x00002830


	//   ....[15]....
        /*015c*/ 	.word	0x00002850


	//   ....[16]....
        /*0160*/ 	.word	0x00002890


	//   ....[17]....
        /*0164*/ 	.word	0x000028c0


	//   ....[18]....
        /*0168*/ 	.word	0x00002900


	//   ....[19]....
        /*016c*/ 	.word	0x00002920


	//   ....[20]....
        /*0170*/ 	.word	0x00002ed0


	//   ....[21]....
        /*0174*/ 	.word	0x00002f20


	//   ....[22]....
        /*0178*/ 	.word	0x00002f90


	//   ....[23]....
        /*017c*/ 	.word	0x00003020


	//   ....[24]....
        /*0180*/ 	.word	0x00003080


	//   ....[25]....
        /*0184*/ 	.word	0x00003100


	//   ....[26]....
        /*0188*/ 	.word	0x00003170


	//   ....[27]....
        /*018c*/ 	.word	0x00003200


	//   ....[28]....
        /*0190*/ 	.word	0x00003260


	//   ....[29]....
        /*0194*/ 	.word	0x000032d0


	//   ....[30]....
        /*0198*/ 	.word	0x00003360


	//   ....[31]....
        /*019c*/ 	.word	0x000033b0


	//   ....[32]....
        /*01a0*/ 	.word	0x00003420


	//   ....[33]....
        /*01a4*/ 	.word	0x000034a0


	//   ....[34]....
        /*01a8*/ 	.word	0x00003510


	//   ....[35]....
        /*01ac*/ 	.word	0x000035a0


	//   ....[36]....
        /*01b0*/ 	.word	0x00003600


	//   ....[37]....
        /*01b4*/ 	.word	0x00003680


	//   ....[38]....
        /*01b8*/ 	.word	0x00003710


	//   ....[39]....
        /*01bc*/ 	.word	0x00003760


	//----- nvinfo : EIATTR_VRC_CTA_INIT_COUNT
	.align		4
.L_105:
        /*01c0*/ 	.byte	0x02, 0x4a
	.zero		1
	.zero		1


	//----- nvinfo : EIATTR_EXIT_INSTR_OFFSETS
	.align		4
        /*01c4*/ 	.byte	0x04, 0x1c
        /*01c6*/ 	.short	(.L_107 - .L_106)


	//   ....[0]....
.L_106:
        /*01c8*/ 	.word	0x00002e40


	//   ....[1]....
        /*01cc*/ 	.word	0x00002e60


	//----- nvinfo : EIATTR_CRS_STACK_SIZE
	.align		4
.L_107:
        /*01d0*/ 	.byte	0x04, 0x1e
        /*01d2*/ 	.short	(.L_109 - .L_108)
.L_108:
        /*01d4*/ 	.word	0x00000000


	//----- nvinfo : EIATTR_CBANK_PARAM_SIZE
	.align		4
.L_109:
        /*01d8*/ 	.byte	0x03, 0x19
        /*01da*/ 	.short	0x002c


	//----- nvinfo : EIATTR_PARAM_CBANK
	.align		4
        /*01dc*/ 	.byte	0x04, 0x0a
        /*01de*/ 	.short	(.L_111 - .L_110)
	.align		4
.L_110:
        /*01e0*/ 	.word	index@(.nv.constant0._Z15runRBinKernel64ILi128ELi4EEvPlPjPmS1_S2_i)
        /*01e4*/ 	.short	0x0380
        /*01e6*/ 	.short	0x002c


	//----- nvinfo : EIATTR_SW_WAR
	.align		4
.L_111:
        /*01e8*/ 	.byte	0x04, 0x36
        /*01ea*/ 	.short	(.L_113 - .L_112)
.L_112:
        /*01ec*/ 	.word	0x00000008
.L_113:


//--------------------- .nv.info._Z15runDBinKernel64ILi128ELi4EEvPlPjPmi --------------------------
	.section	.nv.info._Z15runDBinKernel64ILi128ELi4EEvPlPjPmi,"",@"SHT_CUDA_INFO"
	.sectionflags	@""
	.align	4


	//----- nvinfo : EIATTR_CUDA_API_VERSION
	.align		4
        /*0000*/ 	.byte	0x04, 0x37
        /*0002*/ 	.short	(.L_115 - .L_114)
.L_114:
        /*0004*/ 	.word	0x00000082


	//----- nvinfo : EIATTR_KPARAM_INFO
	.align		4
.L_115:
        /*0008*/ 	.byte	0x04, 0x17
        /*000a*/ 	.short	(.L_117 - .L_116)
.L_116:
        /*000c*/ 	.word	0x00000000
        /*0010*/ 	.short	0x0003
        /*0012*/ 	.short	0x0018
        /*0014*/ 	.byte	0x00, 0xf0, 0x11, 0x00


	//----- nvinfo : EIATTR_KPARAM_INFO
	.align		4
.L_117:
        /*0018*/ 	.byte	0x04, 0x17
        /*001a*/ 	.short	(.L_119 - .L_118)
.L_118:
        /*001c*/ 	.word	0x00000000
        /*0020*/ 	.short	0x0002
        /*0022*/ 	.short	0x0010
        /*0024*/ 	.byte	0x00, 0xf5, 0x21, 0x00


	//----- nvinfo : EIATTR_KPARAM_INFO
	.align		4
.L_119:
        /*0028*/ 	.byte	0x04, 0x17
        /*002a*/ 	.short	(.L_121 - .L_120)
.L_120:
        /*002c*/ 	.word	0x00000000
        /*0030*/ 	.short	0x0001
        /*0032*/ 	.short	0x0008
        /*0034*/ 	.byte	0x00, 0xf5, 0x21, 0x00


	//----- nvinfo : EIATTR_KPARAM_INFO
	.align		4
.L_121:
        /*0038*/ 	.byte	0x04, 0x17
        /*003a*/ 	.short	(.L_123 - .L_122)
.L_122:
        /*003c*/ 	.word	0x00000000
        /*0040*/ 	.short	0x0000
        /*0042*/ 	.short	0x0000
        /*0044*/ 	.byte	0x00, 0xf5, 0x21, 0x00


	//----- nvinfo : EIATTR_SPARSE_MMA_MASK
	.align		4
.L_123:
        /*0048*/ 	.byte	0x03, 0x50
        /*004a*/ 	.short	0x0000


	//----- nvinfo : EIATTR_MAXREG_COUNT
	.align		4
        /*004c*/ 	.byte	0x03, 0x1b
        /*004e*/ 	.short	0x00ff


	//----- nvinfo : EIATTR_NUM_BARRIERS
	.align		4
        /*0050*/ 	.byte	0x02, 0x4c
        /*0052*/ 	.byte	0x01
	.zero		1


	//----- nvinfo : EIATTR_MERCURY_ISA_VERSION
	.align		4
        /*0054*/ 	.byte	0x03, 0x5f
        /*0056*/ 	.short	0x0101


	//----- nvinfo : EIATTR_COOP_GROUP_MASK_REGIDS
	.align		4
        /*0058*/ 	.byte	0x04, 0x29
        /*005a*/ 	.short	(.L_125 - .L_124)


	//   ....[0]....
.L_124:
        /*005c*/ 	.word	0xffffffff


	//   ....[1]....
        /*0060*/ 	.word	0xffffffff


	//   ....[2]....
        /*0064*/ 	.word	0xffffffff


	//   ....[3]....
        /*0068*/ 	.word	0xffffffff


	//   ....[4]....
        /*006c*/ 	.word	0xffffffff


	//   ....[5]....
        /*0070*/ 	.word	0xffffffff


	//   ....[6]....
        /*0074*/ 	.word	0xffffffff


	//   ....[7]....
        /*0078*/ 	.word	0xffffffff


	//   ....[8]....
        /*007c*/ 	.word	0xffffffff


	//   ....[9]....
        /*0080*/ 	.word	0xffffffff


	//   ....[10]....
        /*0084*/ 	.word	0x0500001c


	//   ....[11]....
        /*0088*/ 	.word	0x0500001c


	//   ....[12]....
        /*008c*/ 	.word	0x0500001c


	//   ....[13]....
        /*0090*/ 	.word	0x0500001c


	//   ....[14]....
        /*0094*/ 	.word	0x0500001c


	//   ....[15]....
        /*0098*/ 	.word	0x0500001c


	//   ....[16]....
        /*009c*/ 	.word	0x0500001c


	//   ....[17]....
        /*00a0*/ 	.word	0x0500001c


	//   ....[18]....
        /*00a4*/ 	.word	0x0500001c


	//   ....[19]....
        /*00a8*/ 	.word	0x0500001c


	//----- nvinfo : EIATTR_COOP_GROUP_INSTR_OFFSETS
	.align		4
.L_125:
        /*00ac*/ 	.byte	0x04, 0x28
        /*00ae*/ 	.short	(.L_127 - .L_126)


	//   ....[0]....
.L_126:
        /*00b0*/ 	.word	0x00004bd0


	//   ....[1]....
        /*00b4*/ 	.word	0x00004bf0


	//   ....[2]....
        /*00b8*/ 	.word	0x00004c40


	//   ....[3]....
        /*00bc*/ 	.word	0x00004c60


	//   ....[4]....
        /*00c0*/ 	.word	0x00004cc0


	//   ....[5]....
        /*00c4*/ 	.word	0x00004cd0


	//   ....[6]....
        /*00c8*/ 	.word	0x00004d30


	//   ....[7]....
        /*00cc*/ 	.word	0x00004d40


	//   ....[8]....
        /*00d0*/ 	.word	0x00004d80


	//   ....[9]....
        /*00d4*/ 	.word	0x00004da0


	//   ....[10]....
        /*00d8*/ 	.word	0x00005170


	//   ....[11]....
        /*00dc*/ 	.word	0x000051c0


	//   ....[12]....
        /*00e0*/ 	.word	0x00005240


	//   ....[13]....
        /*00e4*/ 	.word	0x000052c0


	//   ....[14]....
        /*00e8*/ 	.word	0x00005340


	//   ....[15]....
        /*00ec*/ 	.word	0x000053c0


	//   ....[16]....
        /*00f0*/ 	.word	0x00005460


	//   ....[17]....
        /*00f4*/ 	.word	0x000054c0


	//   ....[18]....
        /*00f8*/ 	.word	0x00005520


	//   ....[19]....
        /*00fc*/ 	.word	0x00005590


	//----- nvinfo : EIATTR_VRC_CTA_INIT_COUNT
	.align		4
.L_127:
        /*0100*/ 	.byte	0x02, 0x4a
	.zero		1
	.zero		1


	//----- nvinfo : EIATTR_EXIT_INSTR_OFFSETS
	.align		4
        /*0104*/ 	.byte	0x04, 0x1c
        /*0106*/ 	.short	(.L_129 - .L_128)


	//   ....[0]....
.L_128:
        /*0108*/ 	.word	0x000050e0


	//   ....[1]....
        /*010c*/ 	.word	0x00005100


	//----- nvinfo : EIATTR_CRS_STACK_SIZE
	.align		4
.L_129:
        /*0110*/ 	.byte	0x04, 0x1e
        /*0112*/ 	.short	(.L_131 - .L_130)
.L_130:
        /*0114*/ 	.word	0x00000000


	//----- nvinfo : EIATTR_CBANK_PARAM_SIZE
	.align		4
.L_131:
        /*0118*/ 	.byte	0x03, 0x19
        /*011a*/ 	.short	0x001c


	//----- nvinfo : EIATTR_PARAM_CBANK
	.align		4
        /*011c*/ 	.byte	0x04, 0x0a
        /*011e*/ 	.short	(.L_133 - .L_132)
	.align		4
.L_132:
        /*0120*/ 	.word	index@(.nv.constant0._Z15runDBinKernel64ILi128ELi4EEvPlPjPmi)
        /*0124*/ 	.short	0x0380
        /*0126*/ 	.short	0x001c


	//----- nvinfo : EIATTR_SW_WAR
	.align		4
.L_133:
        /*0128*/ 	.byte	0x04, 0x36
        /*012a*/ 	.short	(.L_135 - .L_134)
.L_134:
        /*012c*/ 	.word	0x00000008
.L_135:


//--------------------- .nv.info._Z14runBinKernel64ILi128ELi4EEvPlPjPmi --------------------------
	.section	.nv.info._Z14runBinKernel64ILi128ELi4EEvPlPjPmi,"",@"SHT_CUDA_INFO"
	.sectionflags	@""
	.align	4


	//----- nvinfo : EIATTR_CUDA_API_VERSION
	.align		4
        /*0000*/ 	.byte	0x04, 0x37
        /*0002*/ 	.short	(.L_137 - .L_136)
.L_136:
        /*0004*/ 	.word	0x00000082


	//----- nvinfo : EIATTR_KPARAM_INFO
	.align		4
.L_137:
        /*0008*/ 	.byte	0x04, 0x17
        /*000a*/ 	.short	(.L_139 - .L_138)
.L_138:
        /*000c*/ 	.word	0x00000000
        /*0010*/ 	.short	0x0003
        /*0012*/ 	.short	0x0018
        /*0014*/ 	.byte	0x00, 0xf0, 0x11, 0x00


	//----- nvinfo : EIATTR_KPARAM_INFO
	.align		4
.L_139:
        /*0018*/ 	.byte	0x04, 0x17
        /*001a*/ 	.short	(.L_141 - .L_140)
.L_140:
        /*001c*/ 	.word	0x00000000
        /*0020*/ 	.short	0x0002
        /*0022*/ 	.short	0x0010
        /*0024*/ 	.byte	0x00, 0xf5, 0x21, 0x00


	//----- nvinfo : EIATTR_KPARAM_INFO
	.align		4
.L_141:
        /*0028*/ 	.byte	0x04, 0x17
        /*002a*/ 	.short	(.L_143 - .L_142)
.L_142:
        /*002c*/ 	.word	0x00000000
        /*0030*/ 	.short	0x0001
        /*0032*/ 	.short	0x0008
        /*0034*/ 	.byte	0x00, 0xf5, 0x21, 0x00


	//----- nvinfo : EIATTR_KPARAM_INFO
	.align		4
.L_143:
        /*0038*/ 	.byte	0x04, 0x17
        /*003a*/ 	.short	(.L_145 - .L_144)
.L_144:
        /*003c*/ 	.word	0x00000000
        /*0040*/ 	.short	0x0000
        /*0042*/ 	.short	0x0000
        /*0044*/ 	.byte	0x00, 0xf5, 0x21, 0x00


	//----- nvinfo : EIATTR_SPARSE_MMA_MASK
	.align		4
.L_145:
        /*0048*/ 	.byte	0x03, 0x50
        /*004a*/ 	.short	0x0000


	//----- nvinfo : EIATTR_MAXREG_COUNT
	.align		4
        /*004c*/ 	.byte	0x03, 0x1b
        /*004e*/ 	.short	0x00ff


	//----- nvinfo : EIATTR_NUM_BARRIERS
	.align		4
        /*0050*/ 	.byte	0x02, 0x4c
        /*0052*/ 	.byte	0x01
	.zero		1


	//----- nvinfo : EIATTR_MERCURY_ISA_VERSION
	.align		4
        /*0054*/ 	.byte	0x03, 0x5f
        /*0056*/ 	.short	0x0101


	//----- nvinfo : EIATTR_VRC_CTA_INIT_COUNT
	.align		4
        /*0058*/ 	.byte	0x02, 0x4a
	.zero		1
	.zero		1


	//----- nvinfo : EIATTR_EXIT_INSTR_OFFSETS
	.align		4
        /*005c*/ 	.byte	0x04, 0x1c
        /*005e*/ 	.short	(.L_147 - .L_146)


	//   ....[0]....
.L_146:
        /*0060*/ 	.word	0x00002220


	//   ....[1]....
        /*0064*/ 	.word	0x00002240


	//----- nvinfo : EIATTR_CRS_STACK_SIZE
	.align		4
.L_147:
        /*0068*/ 	.byte	0x04, 0x1e
        /*006a*/ 	.short	(.L_149 - .L_148)
.L_148:
        /*006c*/ 	.word	0x00000000


	//----- nvinfo : EIATTR_CBANK_PARAM_SIZE
	.align		4
.L_149:
        /*0070*/ 	.byte	0x03, 0x19
        /*0072*/ 	.short	0x001c


	//----- nvinfo : EIATTR_PARAM_CBANK
	.align		4
        /*0074*/ 	.byte	0x04, 0x0a
        /*0076*/ 	.short	(.L_151 - .L_150)
	.align		4
.L_150:
        /*0078*/ 	.word	index@(.nv.constant0._Z14runBinKernel64ILi128ELi4EEvPlPjPmi)
        /*007c*/ 	.short	0x0380
        /*007e*/ 	.short	0x001c


	//----- nvinfo : EIATTR_SW_WAR
	.align		4
.L_151:
        /*0080*/ 	.byte	0x04, 0x36
        /*0082*/ 	.short	(.L_153 - .L_152)
.L_152:
        /*0084*/ 	.word	0x00000008
.L_153:


//--------------------- .nv.info._Z13runRBinKernelILi128ELi4EEvPiPjS1_S1_S1_i --------------------------
	.section	.nv.info._Z13runRBinKernelILi128ELi4EEvPiPjS1_S1_S1_i,"",@"SHT_CUDA_INFO"
	.sectionflags	@""
	.align	4


	//----- nvinfo : EIATTR_CUDA_API_VERSION
	.align		4
        /*0000*/ 	.byte	0x04, 0x37
        /*0002*/ 	.short	(.L_155 - .L_154)
.L_154:
        /*0004*/ 	.word	0x00000082


	//----- nvinfo : EIATTR_KPARAM_INFO
	.align		4
.L_155:
        /*0008*/ 	.byte	0x04, 0x17
        /*000a*/ 	.short	(.L_157 - .L_156)
.L_156:
        /*000c*/ 	.word	0x00000000
        /*0010*/ 	.short	0x0005
        /*0012*/ 	.short	0x0028
        /*0014*/ 	.byte	0x00, 0xf0, 0x11, 0x00


	//----- nvinfo : EIATTR_KPARAM_INFO
	.align		4
.L_157:
        /*0018*/ 	.byte	0x04, 0x17
        /*001a*/ 	.short	(.L_159 - .L_158)
.L_158:
        /*001c*/ 	.word	0x00000000
        /*0020*/ 	.short	0x0004
        /*0022*/ 	.short	0x0020
        /*0024*/ 	.byte	0x00, 0xf5, 0x21, 0x00


	//----- nvinfo : EIATTR_KPARAM_INFO
	.align		4
.L_159:
        /*0028*/ 	.byte	0x04, 0x17
        /*002a*/ 	.short	(.L_161 - .L_160)
.L_160:
        /*002c*/ 	.word	0x00000000
        /*0030*/ 	.short	0x0003
        /*0032*/ 	.short	0x0018
        /*0034*/ 	.byte	0x00, 0xf5, 0x21, 0x00


	//----- nvinfo : EIATTR_KPARAM_INFO
	.align		4
.L_161:
        /*0038*/ 	.byte	0x04, 0x17
        /*003a*/ 	.short	(.L_163 - .L_162)
.L_162:
        /*003c*/ 	.word	0x00000000
        /*0040*/ 	.short	0x0002
        /*0042*/ 	.short	0x0010
        /*0044*/ 	.byte	0x00, 0xf5, 0x21, 0x00


	//----- nvinfo : EIATTR_KPARAM_INFO
	.align		4
.L_163:
        /*0048*/ 	.byte	0x04, 0x17
        /*004a*/ 	.short	(.L_165 - .L_164)
.L_164:
        /*004c*/ 	.word	0x00000000
        /*0050*/ 	.short	0x0001
        /*0052*/ 	.short	0x0008
        /*0054*/ 	.byte	0x00, 0xf5, 0x21, 0x00


	//----- nvinfo : EIATTR_KPARAM_INFO
	.align		4
.L_165:
        /*0058*/ 	.byte	0x04, 0x17
        /*005a*/ 	.short	(.L_167 - .L_166)
.L_166:
        /*005c*/ 	.word	0x00000000
        /*0060*/ 	.short	0x0000
        /*0062*/ 	.short	0x0000
        /*0064*/ 	.byte	0x00, 0xf5, 0x21, 0x00


	//----- nvinfo : EIATTR_SPARSE_MMA_MASK
	.align		4
.L_167:
        /*0068*/ 	.byte	0x03, 0x50
        /*006a*/ 	.short	0x0000


	//----- nvinfo : EIATTR_MAXREG_COUNT
	.align		4
        /*006c*/ 	.byte	0x03, 0x1b
        /*006e*/ 	.short	0x00ff


	//----- nvinfo : EIATTR_NUM_BARRIERS
	.align		4
        /*0070*/ 	.byte	0x02, 0x4c
        /*0072*/ 	.byte	0x01
	.zero		1


	//----- nvinfo : EIATTR_MERCURY_ISA_VERSION
	.align		4
        /*0074*/ 	.byte	0x03, 0x5f
        /*0076*/ 	.short	0x0101


	//----- nvinfo : EIATTR_UNUSED_LOAD_BYTE_OFFSET
	.align		4
        /*0078*/ 	.byte	0x04, 0x44
        /*007a*/ 	.short	(.L_169 - .L_168)


	//   ....[0]....
.L_168:
        /*007c*/ 	.word	0x000005f0
        /*0080*/ 	.word	0x00000fff


	//----- nvinfo : EIATTR_COOP_GROUP_MASK_REGIDS
	.align		4
.L_169:
        /*0084*/ 	.byte	0x04, 0x29
        /*0086*/ 	.short	(.L_171 - .L_170)


	//   ....[0]....
.L_170:
        /*0088*/ 	.word	0xffffffff


	//   ....[1]....
        /*008c*/ 	.word	0xffffffff


	//   ....[2]....
        /*0090*/ 	.word	0xffffffff


	//   ....[3]....
        /*0094*/ 	.word	0xffffffff


	//   ....[4]....
        /*0098*/ 	.word	0xffffffff


	//   ....[5]....
        /*009c*/ 	.word	0xffffffff


	//   ....[6]....
        /*00a0*/ 	.word	0xffffffff


	//   ....[7]....
        /*00a4*/ 	.word	0xffffffff


	//   ....[8]....
        /*00a8*/ 	.word	0xffffffff


	//   ....[9]....
        /*00ac*/ 	.word	0xffffffff


	//   ....[10]....
        /*00b0*/ 	.word	0x05000005


	//   ....[11]....
        /*00b4*/ 	.word	0x05000005


	//   ....[12]....
        /*00b8*/ 	.word	0x05000005


	//   ....[13]....
        /*00bc*/ 	.word	0x05000005


	//   ....[14]....
        /*00c0*/ 	.word	0x05000005


	//   ....[15]....
        /*00c4*/ 	.word	0x05000005


	//   ....[16]....
        /*00c8*/ 	.word	0x05000005


	//   ....[17]....
        /*00cc*/ 	.word	0x05000005


	//   ....[18]....
        /*00d0*/ 	.word	0x05000005


	//   ....[19]....
        /*00d4*/ 	.word	0x05000005


	//----- nvinfo : EIATTR_COOP_GROUP_INSTR_OFFSETS
	.align		4
.L_171:
        /*00d8*/ 	.byte	0x04, 0x28
        /*00da*/ 	.short	(.L_173 - .L_172)


	//   ....[0]....
.L_172:
        /*00dc*/ 	.word	0x00000fe0


	//   ....[1]....
        /*00e0*/ 	.word	0x00001000


	//   ....[2]....
        /*00e4*/ 	.word	0x00001020


	//   ....[3]....
        /*00e8*/ 	.word	0x00001040


	//   ....[4]....
        /*00ec*/ 	.word	0x00001060


	//   ....[5]....
        /*00f0*/ 	.word	0x000013c0


	//   ....[6]....
        /*00f4*/ 	.word	0x000013e0


	//   ....[7]....
        /*00f8*/ 	.word	0x00001400


	//   ....[8]....
        /*00fc*/ 	.word	0x00001420


	//   ....[9]....
        /*0100*/ 	.word	0x00001440


	//   ....[10]....
        /*0104*/ 	.word	0x00001870


	//   ....[11]....
        /*0108*/ 	.word	0x000018e0


	//   ....[12]....
        /*010c*/ 	.word	0x00001950


	//   ....[13]....
        /*0110*/ 	.word	0x000019c0


	//   ....[14]....
        /*0114*/ 	.word	0x00001a30


	//   ....[15]....
        /*0118*/ 	.word	0x00001ab0


	//   ....[16]....
        /*011c*/ 	.word	0x00001b20


	//   ....[17]....
        /*0120*/ 	.word	0x00001b90


	//   ....[18]....
        /*0124*/ 	.word	0x00001c00


	//   ....[19]....
        /*0128*/ 	.word	0x00001c70


	//----- nvinfo : EIATTR_VRC_CTA_INIT_COUNT
	.align		4
.L_173:
        /*012c*/ 	.byte	0x02, 0x4a
	.zero		1
	.zero		1


	//----- nvinfo : EIATTR_EXIT_INSTR_OFFSETS
	.align		4
        /*0130*/ 	.byte	0x04, 0x1c
        /*0132*/ 	.short	(.L_175 - .L_174)


	//   ....[0]....
.L_174:
        /*0134*/ 	.word	0x000017f0


	//   ....[1]....
        /*0138*/ 	.word	0x00001810


	//----- nvinfo : EIATTR_CRS_STACK_SIZE
	.align		4
.L_175:
        /*013c*/ 	.byte	0x04, 0x1e
        /*013e*/ 	.short	(.L_177 - .L_176)
.L_176:
        /*0140*/ 	.word	0x00000000


	//----- nvinfo : EIATTR_CBANK_PARAM_SIZE
	.align		4
.L_177:
        /*0144*/ 	.byte	0x03, 0x19
        /*0146*/ 	.short	0x002c


	//----- nvinfo : EIATTR_PARAM_CBANK
	.align		4
        /*0148*/ 	.byte	0x04, 0x0a
        /*014a*/ 	.short	(.L_179 - .L_178)
	.align		4
.L_178:
        /*014c*/ 	.word	index@(.nv.constant0._Z13runRBinKernelILi128ELi4EEvPiPjS1_S1_S1_i)
        /*0150*/ 	.short	0x0380
        /*0152*/ 	.short	0x002c


	//----- nvinfo : EIATTR_SW_WAR
	.align		4
.L_179:
        /*0154*/ 	.byte	0x04, 0x36
        /*0156*/ 	.short	(.L_181 - .L_180)
.L_180:
        /*0158*/ 	.word	0x00000008
.L_181:


//--------------------- .nv.info._Z13runDBinKernelILi128ELi4EEvPiPjS1_i --------------------------
	.section	.nv.info._Z13runDBinKernelILi128ELi4EEvPiPjS1_i,"",@"SHT_CUDA_INFO"
	.sectionflags	@""
	.align	4


	//----- nvinfo : EIATTR_CUDA_API_VERSION
	.align		4
        /*0000*/ 	.byte	0x04, 0x37
        /*0002*/ 	.short	(.L_183 - .L_182)
.L_182:
        /*0004*/ 	.word	0x00000082


	//----- nvinfo : EIATTR_KPARAM_INFO
	.align		4
.L_183:
        /*0008*/ 	.byte	0x04, 0x17
        /*000a*/ 	.short	(.L_185 - .L_184)
.L_184:
        /*000c*/ 	.word	0x00000000
        /*0010*/ 	.short	0x0003
        /*0012*/ 	.short	0x0018
        /*0014*/ 	.byte	0x00, 0xf0, 0x11, 0x00


	//----- nvinfo : EIATTR_KPARAM_INFO
	.align		4
.L_185:
        /*0018*/ 	.byte	0x04, 0x17
        /*001a*/ 	.short	(.L_187 - .L_186)
.L_186:
        /*001c*/ 	.word	0x00000000
        /*0020*/ 	.short	0x0002
        /*0022*/ 	.short	0x0010
        /*0024*/ 	.byte	0x00, 0xf5, 0x21, 0x00


	//----- nvinfo : EIATTR_KPARAM_INFO
	.align		4
.L_187:
        /*0028*/ 	.byte	0x04, 0x17
        /*002a*/ 	.short	(.L_189 - .L_188)
.L_188:
        /*002c*/ 	.word	0x00000000
        /*0030*/ 	.short	0x0001
        /*0032*/ 	.short	0x0008
        /*0034*/ 	.byte	0x00, 0xf5, 0x21, 0x00


	//----- nvinfo : EIATTR_KPARAM_INFO
	.align		4
.L_189:
        /*0038*/ 	.byte	0x04, 0x17
        /*003a*/ 	.short	(.L_191 - .L_190)
.L_190:
        /*003c*/ 	.word	0x00000000
        /*0040*/ 	.short	0x0000
        /*0042*/ 	.short	0x0000
        /*0044*/ 	.byte	0x00, 0xf5, 0x21, 0x00


	//----- nvinfo : EIATTR_SPARSE_MMA_MASK
	.align		4
.L_191:
        /*0048*/ 	.byte	0x03, 0x50
        /*004a*/ 	.short	0x0000


	//----- nvinfo : EIATTR_MAXREG_COUNT
	.align		4
        /*004c*/ 	.byte	0x03, 0x1b
        /*004e*/ 	.short	0x00ff


	//----- nvinfo : EIATTR_NUM_BARRIERS
	.align		4
        /*0050*/ 	.byte	0x02, 0x4c
        /*0052*/ 	.byte	0x01
	.zero		1


	//----- nvinfo : EIATTR_MERCURY_ISA_VERSION
	.align		4
        /*0054*/ 	.byte	0x03, 0x5f
        /*0056*/ 	.short	0x0101


	//----- nvinfo : EIATTR_UNUSED_LOAD_BYTE_OFFSET
	.align		4
        /*0058*/ 	.byte	0x04, 0x44
        /*005a*/ 	.short	(.L_193 - .L_192)


	//   ....[0]....
.L_192:
        /*005c*/ 	.word	0x00001190
        /*0060*/ 	.word	0x0000fff0


	//----- nvinfo : EIATTR_COOP_GROUP_MASK_REGIDS
	.align		4
.L_193:
        /*0064*/ 	.byte	0x04, 0x29
        /*0066*/ 	.short	(.L_195 - .L_194)


	//   ....[0]....
.L_194:
        /*0068*/ 	.word	0xffffffff


	//   ....[1]....
        /*006c*/ 	.word	0xffffffff


	//   ....[2]....
        /*0070*/ 	.word	0xffffffff


	//   ....[3]....
        /*0074*/ 	.word	0xffffffff


	//   ....[4]....
        /*0078*/ 	.word	0xffffffff


	//   ....[5]....
        /*007c*/ 	.word	0x05000014


	//   ....[6]....
        /*0080*/ 	.word	0x05000014


	//   ....[7]....
        /*0084*/ 	.word	0x05000014


	//   ....[8]....
        /*0088*/ 	.word	0x05000014


	//   ....[9]....
        /*008c*/ 	.word	0x05000014


	//----- nvinfo : EIATTR_COOP_GROUP_INSTR_OFFSETS
	.align		4
.L_195:
        /*0090*/ 	.byte	0x04, 0x28
        /*0092*/ 	.short	(.L_197 - .L_196)


	//   ....[0]....
.L_196:
        /*0094*/ 	.word	0x00004c90


	//   ....[1]....
        /*0098*/ 	.word	0x00004cb0


	//   ....[2]....
        /*009c*/ 	.word	0x00004cd0


	//   ....[3]....
        /*00a0*/ 	.word	0x00004cf0


	//   ....[4]....
        /*00a4*/ 	.word	0x00004d10


	//   ....[5]....
        /*00a8*/ 	.word	0x00005010


	//   ....[6]....
        /*00ac*/ 	.word	0x00005080


	//   ....[7]....
        /*00b0*/ 	.word	0x000050f0


	//   ....[8]....
        /*00b4*/ 	.word	0x00005160


	//   ....[9]....
        /*00b8*/ 	.word	0x000051d0


	//----- nvinfo : EIATTR_VRC_CTA_INIT_COUNT
	.align		4
.L_197:
        /*00bc*/ 	.byte	0x02, 0x4a
	.zero		1
	.zero		1


	//----- nvinfo : EIATTR_EXIT_INSTR_OFFSETS
	.align		4
        /*00c0*/ 	.byte	0x04, 0x1c
        /*00c2*/ 	.short	(.L_199 - .L_198)


	//   ....[0]....
.L_198:
        /*00c4*/ 	.word	0x00004f90


	//   ....[1]....
        /*00c8*/ 	.word	0x00004fb0


	//----- nvinfo : EIATTR_CRS_STACK_SIZE
	.align		4
.L_199:
        /*00cc*/ 	.byte	0x04, 0x1e
        /*00ce*/ 	.short	(.L_201 - .L_200)
.L_200:
        /*00d0*/ 	.word	0x00000000


	//----- nvinfo : EIATTR_CBANK_PARAM_SIZE
	.align		4
.L_201:
        /*00d4*/ 	.byte	0x03, 0x19
        /*00d6*/ 	.short	0x001c


	//----- nvinfo : EIATTR_PARAM_CBANK
	.align		4
        /*00d8*/ 	.byte	0x04, 0x0a
        /*00da*/ 	.short	(.L_203 - .L_202)
	.align		4
.L_202:
        /*00dc*/ 	.word	index@(.nv.constant0._Z13runDBinKernelILi128ELi4EEvPiPjS1_i)
        /*00e0*/ 	.short	0x0380
        /*00e2*/ 	.short	0x001c


	//----- nvinfo : EIATTR_SW_WAR
	.align		4
.L_203:
        /*00e4*/ 	.byte	0x04, 0x36
        /*00e6*/ 	.short	(.L_205 - .L_204)
.L_204:
        /*00e8*/ 	.word	0x00000008
.L_205:


//--------------------- .nv.info._Z12runBinKernelILi128ELi4EEvPiPjS1_i --------------------------
	.section	.nv.info._Z12runBinKernelILi128ELi4EEvPiPjS1_i,"",@"SHT_CUDA_INFO"
	.sectionflags	@""
	.align	4


	//----- nvinfo : EIATTR_CUDA_API_VERSION
	.align		4
        /*0000*/ 	.byte	0x04, 0x37
        /*0002*/ 	.short	(.L_207 - .L_206)
.L_206:
        /*0004*/ 	.word	0x00000082


	//----- nvinfo : EIATTR_KPARAM_INFO
	.align		4
.L_207:
        /*0008*/ 	.byte	0x04, 0x17
        /*000a*/ 	.short	(.L_209 - .L_208)
.L_208:
        /*000c*/ 	.word	0x00000000
        /*0010*/ 	.short	0x0003
        /*0012*/ 	.short	0x0018
        /*0014*/ 	.byte	0x00, 0xf0, 0x11, 0x00


	//----- nvinfo : EIATTR_KPARAM_INFO
	.align		4
.L_209:
        /*0018*/ 	.byte	0x04, 0x17
        /*001a*/ 	.short	(.L_211 - .L_210)
.L_210:
        /*001c*/ 	.word	0x00000000
        /*0020*/ 	.short	0x0002
        /*0022*/ 	.short	0x0010
        /*0024*/ 	.byte	0x00, 0xf5, 0x21, 0x00


	//----- nvinfo : EIATTR_KPARAM_INFO
	.align		4
.L_211:
        /*0028*/ 	.byte	0x04, 0x17
        /*002a*/ 	.short	(.L_213 - .L_212)
.L_212:
        /*002c*/ 	.word	0x00000000
        /*0030*/ 	.short	0x0001
        /*0032*/ 	.short	0x0008
        /*0034*/ 	.byte	0x00, 0xf5, 0x21, 0x00


	//----- nvinfo : EIATTR_KPARAM_INFO
	.align		4
.L_213:
        /*0038*/ 	.byte	0x04, 0x17
        /*003a*/ 	.short	(.L_215 - .L_214)
.L_214:
        /*003c*/ 	.word	0x00000000
        /*0040*/ 	.short	0x0000
        /*0042*/ 	.short	0x0000
        /*0044*/ 	.byte	0x00, 0xf5, 0x21, 0x00


	//----- nvinfo : EIATTR_SPARSE_MMA_MASK
	.align		4
.L_215:
        /*0048*/ 	.byte	0x03, 0x50
        /*004a*/ 	.short	0x0000


	//----- nvinfo : EIATTR_MAXREG_COUNT
	.align		4
        /*004c*/ 	.byte	0x03, 0x1b
        /*004e*/ 	.short	0x00ff


	//----- nvinfo : EIATTR_NUM_BARRIERS
	.align		4
        /*0050*/ 	.byte	0x02, 0x4c
        /*0052*/ 	.byte	0x01
	.zero		1


	//----- nvinfo : EIATTR_MERCURY_ISA_VERSION
	.align		4
        /*0054*/ 	.byte	0x03, 0x5f
        /*0056*/ 	.short	0x0101


	//----- nvinfo : EIATTR_VRC_CTA_INIT_COUNT
	.align		4
        /*0058*/ 	.byte	0x02, 0x4a
	.zero		1
	.zero		1


	//----- nvinfo : EIATTR_EXIT_INSTR_OFFSETS
	.align		4
        /*005c*/ 	.byte	0x04, 0x1c
        /*005e*/ 	.short	(.L_217 - .L_216)


	//   ....[0]....
.L_216:
        /*0060*/ 	.word	0x00000910


	//   ....[1]....
        /*0064*/ 	.word	0x00000930


	//----- nvinfo : EIATTR_CRS_STACK_SIZE
	.align		4
.L_217:
        /*0068*/ 	.byte	0x04, 0x1e
        /*006a*/ 	.short	(.L_219 - .L_218)
.L_218:
        /*006c*/ 	.word	0x00000000


	//----- nvinfo : EIATTR_CBANK_PARAM_SIZE
	.align		4
.L_219:
        /*0070*/ 	.byte	0x03, 0x19
        /*0072*/ 	.short	0x001c


	//----- nvinfo : EIATTR_PARAM_CBANK
	.align		4
        /*0074*/ 	.byte	0x04, 0x0a
        /*0076*/ 	.short	(.L_221 - .L_220)
	.align		4
.L_220:
        /*0078*/ 	.word	index@(.nv.constant0._Z12runBinKernelILi128ELi4EEvPiPjS1_i)
        /*007c*/ 	.short	0x0380
        /*007e*/ 	.short	0x001c


	//----- nvinfo : EIATTR_SW_WAR
	.align		4
.L_221:
        /*0080*/ 	.byte	0x04, 0x36
        /*0082*/ 	.short	(.L_223 - .L_222)
.L_222:
        /*0084*/ 	.word	0x00000008
.L_223:


//--------------------- .nv.callgraph             --------------------------
	.section	.nv.callgraph,"",@"SHT_CUDA_CALLGRAPH"
	.align	4
	.sectionentsize	8
	.align		4
        /*0000*/ 	.word	0x00000000
	.align		4
        /*0004*/ 	.word	0xffffffff
	.align		4
        /*0008*/ 	.word	0x00000000
	.align		4
        /*000c*/ 	.word	0xfffffffe
	.align		4
        /*0010*/ 	.word	0x00000000
	.align		4
        /*0014*/ 	.word	0xfffffffd
	.align		4
        /*0018*/ 	.word	0x00000000
	.align		4
        /*001c*/ 	.word	0xfffffffc


//--------------------- .nv.constant4             --------------------------
	.section	.nv.constant4,"a",@progbits
	.align	8
	.align		8
.nv.constant4:
        /*0000*/ 	.dword	_ZN34_INTERNAL_a3c46466_4_k_cu_92b249d84cuda3std3__45__cpo5beginE
	.align		8
        /*0008*/ 	.dword	_ZN34_INTERNAL_a3c46466_4_k_cu_92b249d84cuda3std3__45__cpo3endE
	.align		8
        /*0010*/ 	.dword	_ZN34_INTERNAL_a3c46466_4_k_cu_92b249d84cuda3std3__45__cpo6cbeginE
	.align		8
        /*0018*/ 	.dword	_ZN34_INTERNAL_a3c46466_4_k_cu_92b249d84cuda3std3__45__cpo4cendE
	.align		8
        /*0020*/ 	.dword	_ZN34_INTERNAL_a3c46466_4_k_cu_92b249d84cuda3std3__45__cpo6rbeginE
	.align		8
        /*0028*/ 	.dword	_ZN34_INTERNAL_a3c46466_4_k_cu_92b249d84cuda3std3__45__cpo4rendE
	.align		8
        /*0030*/ 	.dword	_ZN34_INTERNAL_a3c46466_4_k_cu_92b249d84cuda3std3__45__cpo7crbeginE
	.align		8
        /*0038*/ 	.dword	_ZN34_INTERNAL_a3c46466_4_k_cu_92b249d84cuda3std3__45__cpo5crendE
	.align		8
        /*0040*/ 	.dword	_ZN34_INTERNAL_a3c46466_4_k_cu_92b249d84cuda3std3__436_GLOBAL__N__a3c46466_4_k_cu_92b249d86ignoreE
	.align		8
        /*0048*/ 	.dword	_ZN34_INTERNAL_a3c46466_4_k_cu_92b249d84cuda3std3__419piecewise_constructE
	.align		8
        /*0050*/ 	.dword	_ZN34_INTERNAL_a3c46466_4_k_cu_92b249d84cuda3std3__48in_placeE
	.align		8
        /*0058*/ 	.dword	_ZN34_INTERNAL_a3c46466_4_k_cu_92b249d84cuda3std3__420unreachable_sentinelE
	.align		8
        /*0060*/ 	.dword	_ZN34_INTERNAL_a3c46466_4_k_cu_92b249d84cuda3std3__47nulloptE
	.align		8
        /*0068*/ 	.dword	_ZN34_INTERNAL_a3c46466_4_k_cu_92b249d84cuda3std3__48unexpectE
	.align		8
        /*0070*/ 	.dword	_ZN34_INTERNAL_a3c46466_4_k_cu_92b249d84cuda3std6ranges3__45__cpo4swapE
	.align		8
        /*0078*/ 	.dword	_ZN34_INTERNAL_a3c46466_4_k_cu_92b249d84cuda3std6ranges3__45__cpo9iter_moveE
	.align		8
        /*0080*/ 	.dword	_ZN34_INTERNAL_a3c46466_4_k_cu_92b249d84cuda3std6ranges3__45__cpo5beginE
	.align		8
        /*0088*/ 	.dword	_ZN34_INTERNAL_a3c46466_4_k_cu_92b249d84cuda3std6ranges3__45__cpo3endE
	.align		8
        /*0090*/ 	.dword	_ZN34_INTERNAL_a3c46466_4_k_cu_92b249d84cuda3std6ranges3__45__cpo6cbeginE
	.align		8
        /*0098*/ 	.dword	_ZN34_INTERNAL_a3c46466_4_k_cu_92b249d84cuda3std6ranges3__45__cpo4cendE
	.align		8
        /*00a0*/ 	.dword	_ZN34_INTERNAL_a3c46466_4_k_cu_92b249d84cuda3std6ranges3__45__cpo7advanceE
	.align		8
        /*00a8*/ 	.dword	_ZN34_INTERNAL_a3c46466_4_k_cu_92b249d84cuda3std6ranges3__45__cpo9iter_swapE
	.align		8
        /*00b0*/ 	.dword	_ZN34_INTERNAL_a3c46466_4_k_cu_92b249d84cuda3std6ranges3__45__cpo4nextE
	.align		8
        /*00b8*/ 	.dword	_ZN34_INTERNAL_a3c46466_4_k_cu_92b249d84cuda3std6ranges3__45__cpo4prevE
	.align		8
        /*00c0*/ 	.dword	_ZN34_INTERNAL_a3c46466_4_k_cu_92b249d84cuda3std6ranges3__45__cpo4dataE
	.align		8
        /*00c8*/ 	.dword	_ZN34_INTERNAL_a3c46466_4_k_cu_92b249d84cuda3std6ranges3__45__cpo5cdataE
	.align		8
        /*00d0*/ 	.dword	_ZN34_INTERNAL_a3c46466_4_k_cu_92b249d84cuda3std6ranges3__45__cpo4sizeE
	.align		8
        /*00d8*/ 	.dword	_ZN34_INTERNAL_a3c46466_4_k_cu_92b249d84cuda3std6ranges3__45__cpo5ssizeE
	.align		8
        /*00e0*/ 	.dword	_ZN34_INTERNAL_a3c46466_4_k_cu_92b249d84cuda3std6ranges3__45__cpo8distanceE
	.align		8
        /*00e8*/ 	.dword	_ZN34_INTERNAL_a3c46466_4_k_cu_92b249d86thrust24THRUST_300001_SM_1000_NS6system6detail10sequential3seqE
	.align		8
        /*00f0*/ 	.dword	_ZN34_INTERNAL_a3c46466_4_k_cu_92b249d86thrust24THRUST_300001_SM_1000_NS12placeholders2_1E
	.align		8
        /*00f8*/ 	.dword	_ZN34_INTERNAL_a3c46466_4_k_cu_92b249d86thrust24THRUST_300001_SM_1000_NS12placeholders2_2E
	.align		8
        /*0100*/ 	.dword	_ZN34_INTERNAL_a3c46466_4_k_cu_92b249d86thrust24THRUST_300001_SM_1000_NS12placeholders2_3E
	.align		8
        /*0108*/ 	.dword	_ZN34_INTERNAL_a3c46466_4_k_cu_92b249d86thrust24THRUST_300001_SM_1000_NS12placeholders2_4E
	.align		8
        /*0110*/ 	.dword	_ZN34_INTERNAL_a3c46466_4_k_cu_92b249d86thrust24THRUST_300001_SM_1000_NS12placeholders2_5E
	.align		8
        /*0118*/ 	.dword	_ZN34_INTERNAL_a3c46466_4_k_cu_92b249d86thrust24THRUST_300001_SM_1000_NS12placeholders2_6E
	.align		8
        /*0120*/ 	.dword	_ZN34_INTERNAL_a3c46466_4_k_cu_92b249d86thrust24THRUST_300001_SM_1000_NS12placeholders2_7E
	.align		8
        /*0128*/ 	.dword	_ZN34_INTERNAL_a3c46466_4_k_cu_92b249d86thrust24THRUST_300001_SM_1000_NS12placeholders2_8E
	.align		8
        /*0130*/ 	.dword	_ZN34_INTERNAL_a3c46466_4_k_cu_92b249d86thrust24THRUST_300001_SM_1000_NS12placeholders2_9E
	.align		8
        /*0138*/ 	.dword	_ZN34_INTERNAL_a3c46466_4_k_cu_92b249d86thrust24THRUST_300001_SM_1000_NS12placeholders3_10E


//--------------------- .text._ZN3cub18CUB_300001_SM_10006detail11EmptyKernelIvEEvv --------------------------
	.section	.text._ZN3cub18CUB_300001_SM_10006detail11EmptyKernelIvEEvv,"ax",@progbits
	.align	128
        .global         _ZN3cub18CUB_300001_SM_10006detail11EmptyKernelIvEEvv
        .type           _ZN3cub18CUB_300001_SM_10006detail11EmptyKernelIvEEvv,@function
        .size           _ZN3cub18CUB_300001_SM_10006detail11EmptyKernelIvEEvv,(.L_x_346 - _ZN3cub18CUB_300001_SM_10006detail11EmptyKernelIvEEvv)
        .other          _ZN3cub18CUB_300001_SM_10006detail11EmptyKernelIvEEvv,@"STO_CUDA_ENTRY STV_DEFAULT"
_ZN3cub18CUB_300001_SM_10006detail11EmptyKernelIvEEvv:
.text._ZN3cub18CUB_300001_SM_10006detail11EmptyKernelIvEEvv:
[----:B------:R-:W-:Y:S01]  /*0000*/  LDC R1, c[0x0][0x37c] ;  /* 0x0000df00ff017b82 */ /* 0x000fe20000000800 */
[----:B------:R-:W-:Y:S05]  /*0010*/  EXIT ;  /* 0x000000000000794d */ /* 0x000fea0003800000 */
.L_x_0:
[----:B------:R-:W-:-:S00]  /*0020*/  BRA `(.L_x_0) ;  /* 0xfffffffc00fc7947 */ /* 0x000fc0000383ffff */
[----:B------:R-:W-:-:S00]  /*0030*/  NOP ;  /* 0x0000000000007918 */ /* 0x000fc00000000000 */
        /* <DEDUP_REMOVED lines=12> */
.L_x_346:


//--------------------- .text._Z15runRBinKernel64ILi128ELi4EEvPlPjPmS1_S2_i --------------------------
	.section	.text._Z15runRBinKernel64ILi128ELi4EEvPlPjPmS1_S2_i,"ax",@progbits
	.align	128
        .global         _Z15runRBinKernel64ILi128ELi4EEvPlPjPmS1_S2_i
        .type           _Z15runRBinKernel64ILi128ELi4EEvPlPjPmS1_S2_i,@function
        .size           _Z15runRBinKernel64ILi128ELi4EEvPlPjPmS1_S2_i,(.L_x_347 - _Z15runRBinKernel64ILi128ELi4EEvPlPjPmS1_S2_i)
        .other          _Z15runRBinKernel64ILi128ELi4EEvPlPjPmS1_S2_i,@"STO_CUDA_ENTRY STV_DEFAULT"
_Z15runRBinKernel64ILi128ELi4EEvPlPjPmS1_S2_i:
.text._Z15runRBinKernel64ILi128ELi4EEvPlPjPmS1_S2_i:
[----:B------:R-:W-:Y:S01]  /*0000*/  LDC R1, c[0x0][0x37c] ;  /* 0x0000df00ff017b82 */ /* 0x000fe20000000800 */
[----:B------:R-:W0:Y:S01]  /*0010*/  S2R R17, SR_TID.X ;  /* 0x0000000000117919 */ /* 0x000e220000002100 */
[----:B------:R-:W1:Y:S01]  /*0020*/  LDCU.64 UR8, c[0x0][0x358] ;  /* 0x00006b00ff0877ac */ /* 0x000e620008000a00 */
[----:B------:R-:W2:Y:S01]  /*0030*/  S2R R0, SR_CTAID.X ;  /* 0x0000000000007919 */ /* 0x000ea20000002500 */
[----:B0-----:R-:W-:-:S13]  /*0040*/  ISETP.GT.U32.AND P0, PT, R17, 0x1, PT ;  /* 0x000000011100780c */ /* 0x001fda0003f04070 */
[----:B------:R-:W0:Y:S01]  /*0050*/  @!P0 LDC.64 R2, c[0x0][0x388] ;  /* 0x0000e200ff028b82 */ /* 0x000e220000000a00 */
[----:B--2---:R-:W-:-:S07]  /*0060*/  @!P0 IMAD.IADD R5, R0, 0x1, R17 ;  /* 0x0000000100058824 */ /* 0x004fce00078e0211 */
[----:B------:R-:W2:Y:S01]  /*0070*/  @!P0 LDC.64 R8, c[0x0][0x398] ;  /* 0x0000e600ff088b82 */ /* 0x000ea20000000a00 */
[----:B0-----:R-:W-:-:S06]  /*0080*/  @!P0 IMAD.WIDE.U32 R2, R5, 0x4, R2 ;  /* 0x0000000405028825 */ /* 0x001fcc00078e0002 */
[----:B-1----:R-:W3:Y:S01]  /*0090*/  @!P0 LDG.E R2, desc[UR8][R2.64] ;  /* 0x0000000802028981 */ /* 0x002ee2000c1e1900 */
[----:B--2---:R-:W-:-:S06]  /*00a0*/  @!P0 IMAD.WIDE.U32 R8, R5, 0x4, R8 ;  /* 0x0000000405088825 */ /* 0x004fcc00078e0008 */
[----:B------:R-:W2:Y:S01]  /*00b0*/  @!P0 LDG.E R8, desc[UR8][R8.64] ;  /* 0x0000000808088981 */ /* 0x000ea2000c1e1900 */
[----:B------:R-:W0:Y:S01]  /*00c0*/  S2UR UR5, SR_CgaCtaId ;  /* 0x00000000000579c3 */ /* 0x000e220000008800 */
[----:B------:R-:W-:Y:S02]  /*00d0*/  UMOV UR4, 0x400 ;  /* 0x0000040000047882 */ /* 0x000fe40000000000 */
[----:B0-----:R-:W-:-:S06]  /*00e0*/  ULEA UR4, UR5, UR4, 0x18 ;  /* 0x0000000405047291 */ /* 0x001fcc000f8ec0ff */
[C---:B------:R-:W-:Y:S01]  /*00f0*/  @!P0 LEA R11, R17.reuse, UR4, 0x2 ;  /* 0x00000004110b8c11 */ /* 0x040fe2000f8e10ff */
[C---:B------:R-:W-:Y:S01]  /*0100*/  VIADD R13, R17.reuse, 0x80 ;  /* 0x00000080110d7836 */ /* 0x040fe20000000000 */
[----:B------:R-:W-:-:S03]  /*0110*/  ISETP.GT.U32.AND P1, PT, R17, 0x13f, PT ;  /* 0x0000013f1100780c */ /* 0x000fc60003f24070 */
[----:B---3--:R-:W-:Y:S04]  /*0120*/  @!P0 STS [R11], R2 ;  /* 0x000000020b008388 */ /* 0x008fe80000000800 */
[----:B--2---:R-:W-:Y:S01]  /*0130*/  @!P0 STS [R11+0x8], R8 ;  /* 0x000008080b008388 */ /* 0x004fe20000000800 */
[----:B------:R-:W-:Y:S06]  /*0140*/  BAR.SYNC.DEFER_BLOCKING 0x0 ;  /* 0x0000000000007b1d */ /* 0x000fec0000010000 */
[----:B------:R-:W0:Y:S02]  /*0150*/  LDS.128 R4, [UR4] ;  /* 0x00000004ff047984 */ /* 0x000e240008000c00 */
[----:B------:R-:W-:Y:S01]  /*0160*/  BAR.SYNC.DEFER_BLOCKING 0x0 ;  /* 0x0000000000007b1d */ /* 0x000fe20000010000 */
[----:B------:R-:W-:Y:S01]  /*0170*/  ISETP.GT.U32.AND P0, PT, R17, 0x1bf, PT ;  /* 0x000001bf1100780c */ /* 0x000fe20003f04070 */
[----:B0-----:R-:W-:-:S02]  /*0180*/  IMAD.IADD R12, R5, 0x1, -R4 ;  /* 0x00000001050c7824 */ /* 0x001fc400078e0a04 */
[----:B------:R-:W-:Y:S02]  /*0190*/  IMAD.IADD R14, R7, 0x1, -R6 ;  /* 0x00000001070e7824 */ /* 0x000fe400078e0a06 */
[----:B------:R-:W-:Y:S01]  /*01a0*/  VIADD R5, R17, 0x100 ;  /* 0x0000010011057836 */ /* 0x000fe20000000000 */
[C---:B------:R-:W-:Y:S02]  /*01b0*/  ISETP.GE.U32.OR P2, PT, R13.reuse, R12, P0 ;  /* 0x0000000c0d00720c */ /* 0x040fe40000746470 */
[----:B------:R-:W-:Y:S02]  /*01c0*/  ISETP.GE.U32.OR P0, PT, R13, R14, P0 ;  /* 0x0000000e0d00720c */ /* 0x000fe40000706470 */
[----:B------:R-:W-:-:S09]  /*01d0*/  ISETP.GE.U32.OR P3, PT, R5, R12, P1 ;  /* 0x0000000c0500720c */ /* 0x000fd20000f66470 */
[----:B------:R-:W0:Y:S08]  /*01e0*/  @!P2 LDC.64 R2, c[0x0][0x390] ;  /* 0x0000e400ff02ab82 */ /* 0x000e300000000a00 */
[----:B------:R-:W1:Y:S08]  /*01f0*/  @!P0 LDC.64 R8, c[0x0][0x3a0] ;  /* 0x0000e800ff088b82 */ /* 0x000e700000000a00 */
[----:B------:R-:W2:Y:S01]  /*0200*/  @!P3 LDC.64 R10, c[0x0][0x390] ;  /* 0x0000e400ff0abb82 */ /* 0x000ea20000000a00 */
[----:B------:R-:W-:-:S02]  /*0210*/  @!P2 IMAD.IADD R7, R4, 0x1, R13 ;  /* 0x000000010407a824 */ /* 0x000fc400078e020d */
[----:B------:R-:W-:Y:S02]  /*0220*/  @!P0 IMAD.IADD R13, R6, 0x1, R13 ;  /* 0x00000001060d8824 */ /* 0x000fe400078e020d */
[----:B0-----:R-:W-:-:S04]  /*0230*/  @!P2 IMAD.WIDE.U32 R2, R7, 0x8, R2 ;  /* 0x000000080702a825 */ /* 0x001fc800078e0002 */
[----:B------:R-:W-:Y:S02]  /*0240*/  @!P3 IMAD.IADD R7, R4, 0x1, R5 ;  /* 0x000000010407b824 */ /* 0x000fe400078e0205 */
[----:B------:R-:W3:Y:S01]  /*0250*/  @!P2 LDG.E.64 R2, desc[UR8][R2.64] ;  /* 0x000000080202a981 */ /* 0x000ee2000c1e1b00 */
[----:B-1----:R-:W-:-:S06]  /*0260*/  @!P0 IMAD.WIDE.U32 R8, R13, 0x8, R8 ;  /* 0x000000080d088825 */ /* 0x002fcc00078e0008 */
[----:B------:R-:W4:Y:S01]  /*0270*/  @!P0 LDG.E.64 R8, desc[UR8][R8.64] ;  /* 0x0000000808088981 */ /* 0x000f22000c1e1b00 */
[----:B--2---:R-:W-:-:S05]  /*0280*/  @!P3 IMAD.WIDE.U32 R10, R7, 0x8, R10 ;  /* 0x00000008070ab825 */ /* 0x004fca00078e000a */
[----:B------:R0:W2:Y:S01]  /*0290*/  @!P3 LDG.E.64 R24, desc[UR8][R10.64] ;  /* 0x000000080a18b981 */ /* 0x0000a2000c1e1b00 */
[C---:B------:R-:W-:Y:S02]  /*02a0*/  LEA R23, R17.reuse, UR4, 0x3 ;  /* 0x0000000411177c11 */ /* 0x040fe4000f8e18ff */
[----:B------:R-:W-:Y:S01]  /*02b0*/  VIMNMX.U32 R16, PT, PT, R12, 0x240, PT ;  /* 0x000002400c107848 */ /* 0x000fe20003fe0000 */
[C---:B------:R-:W-:Y:S02]  /*02c0*/  VIADD R7, R17.reuse, 0x180 ;  /* 0x0000018011077836 */ /* 0x040fe40000000000 */
[----:B------:R-:W-:Y:S01]  /*02d0*/  VIADD R27, R17, 0x200 ;  /* 0x00000200111b7836 */ /* 0x000fe20000000000 */
[----:B------:R-:W-:Y:S02]  /*02e0*/  ISETP.GT.U32.AND P4, PT, R16, R17, PT ;  /* 0x000000111000720c */ /* 0x000fe40003f84070 */
[----:B------:R-:W-:Y:S02]  /*02f0*/  VIMNMX.U32 R16, PT, PT, R14, 0x240, PT ;  /* 0x000002400e107848 */ /* 0x000fe40003fe0000 */
[----:B------:R-:W-:-:S02]  /*0300*/  ISETP.GE.U32.OR P1, PT, R5, R14, P1 ;  /* 0x0000000e0500720c */ /* 0x000fc40000f26470 */
[----:B------:R-:W-:-:S11]  /*0310*/  ISETP.GT.U32.AND P6, PT, R16, R17, PT ;  /* 0x000000111000720c */ /* 0x000fd60003fc4070 */
[----:B------:R-:W1:Y:S08]  /*0320*/  @!P1 LDC.64 R20, c[0x0][0x3a0] ;  /* 0x0000e800ff149b82 */ /* 0x000e700000000a00 */
[----:B0-----:R-:W0:Y:S01]  /*0330*/  @P6 LDC.64 R10, c[0x0][0x3a0] ;  /* 0x0000e800ff0a6b82 */ /* 0x001e220000000a00 */
[C---:B------:R-:W-:Y:S02]  /*0340*/  @!P1 IMAD.IADD R5, R6.reuse, 0x1, R5 ;  /* 0x0000000106059824 */ /* 0x040fe400078e0205 */
[----:B------:R-:W-:-:S04]  /*0350*/  @P6 IMAD.IADD R29, R6, 0x1, R17 ;  /* 0x00000001061d6824 */ /* 0x000fc800078e0211 */
[----:B0-----:R-:W-:-:S06]  /*0360*/  @P6 IMAD.WIDE.U32 R10, R29, 0x8, R10 ;  /* 0x000000081d0a6825 */ /* 0x001fcc00078e000a */
[----:B------:R-:W5:Y:S04]  /*0370*/  @P6 LDG.E.64 R10, desc[UR8][R10.64] ;  /* 0x000000080a0a6981 */ /* 0x000f68000c1e1b00 */
[----:B---3--:R-:W-:Y:S01]  /*0380*/  @!P2 STS.64 [R23+0x410], R2 ;  /* 0x000410021700a388 */ /* 0x008fe20000000a00 */
[----:B------:R-:W-:-:S03]  /*0390*/  ISETP.GT.U32.AND P2, PT, R17, 0xbf, PT ;  /* 0x000000bf1100780c */ /* 0x000fc60003f44070 */
[----:B----4-:R0:W-:Y:S01]  /*03a0*/  @!P0 STS.64 [R23+0x1610], R8 ;  /* 0x0016100817008388 */ /* 0x0101e20000000a00 */
[----:B------:R-:W-:Y:S02]  /*03b0*/  ISETP.GT.U32.AND P0, PT, R17, 0x3f, PT ;  /* 0x0000003f1100780c */ /* 0x000fe40003f04070 */
[C---:B------:R-:W-:Y:S02]  /*03c0*/  ISETP.GE.U32.OR P5, PT, R7.reuse, R12, P2 ;  /* 0x0000000c0700720c */ /* 0x040fe400017a6470 */
[----:B------:R-:W-:Y:S01]  /*03d0*/  ISETP.GE.U32.OR P2, PT, R7, R14, P2 ;  /* 0x0000000e0700720c */ /* 0x000fe20001746470 */
[----:B--2---:R2:W-:Y:S01]  /*03e0*/  @!P3 STS.64 [R23+0x810], R24 ;  /* 0x000810181700b388 */ /* 0x0045e20000000a00 */
[C---:B------:R-:W-:Y:S02]  /*03f0*/  ISETP.GE.U32.OR P3, PT, R27.reuse, R12, P0 ;  /* 0x0000000c1b00720c */ /* 0x040fe40000766470 */
[----:B------:R-:W-:Y:S01]  /*0400*/  ISETP.GE.U32.OR P0, PT, R27, R14, P0 ;  /* 0x0000000e1b00720c */ /* 0x000fe20000706470 */
[----:B------:R-:W3:Y:S08]  /*0410*/  @P4 LDC.64 R12, c[0x0][0x390] ;  /* 0x0000e400ff0c4b82 */ /* 0x000ef00000000a00 */
[----:B------:R-:W4:Y:S08]  /*0420*/  @!P5 LDC.64 R18, c[0x0][0x390] ;  /* 0x0000e400ff12db82 */ /* 0x000f300000000a00 */
[----:B------:R-:W3:Y:S08]  /*0430*/  @!P2 LDC.64 R14, c[0x0][0x3a0] ;  /* 0x0000e800ff0eab82 */ /* 0x000ef00000000a00 */
[----:B0-----:R-:W0:Y:S08]  /*0440*/  @!P3 LDC.64 R8, c[0x0][0x390] ;  /* 0x0000e400ff08bb82 */ /* 0x001e300000000a00 */
[----:B------:R-:W5:Y:S01]  /*0450*/  @!P0 LDC.64 R2, c[0x0][0x3a0] ;  /* 0x0000e800ff028b82 */ /* 0x000f620000000a00 */
[----:B------:R-:W-:-:S02]  /*0460*/  @!P3 IMAD.IADD R35, R4, 0x1, R27 ;  /* 0x000000010423b824 */ /* 0x000fc400078e021b */
[----:B--2---:R-:W-:Y:S02]  /*0470*/  @!P0 IMAD.IADD R25, R6, 0x1, R27 ;  /* 0x0000000106198824 */ /* 0x004fe400078e021b */
[--C-:B------:R-:W-:Y:S02]  /*0480*/  @!P5 IMAD.IADD R31, R4, 0x1, R7.reuse ;  /* 0x00000001041fd824 */ /* 0x100fe400078e0207 */
[----:B------:R-:W-:Y:S02]  /*0490*/  @!P2 IMAD.IADD R33, R6, 0x1, R7 ;  /* 0x000000010621a824 */ /* 0x000fe400078e0207 */
[----:B------:R-:W-:Y:S02]  /*04a0*/  @P4 IMAD.IADD R27, R4, 0x1, R17 ;  /* 0x00000001041b4824 */ /* 0x000fe400078e0211 */
[----:B-1----:R-:W-:-:S04]  /*04b0*/  @!P1 IMAD.WIDE.U32 R4, R5, 0x8, R20 ;  /* 0x0000000805049825 */ /* 0x002fc800078e0014 */
[----:B----4-:R-:W-:Y:S02]  /*04c0*/  @!P5 IMAD.WIDE.U32 R6, R31, 0x8, R18 ;  /* 0x000000081f06d825 */ /* 0x010fe400078e0012 */
[----:B------:R-:W2:Y:S02]  /*04d0*/  @!P1 LDG.E.64 R4, desc[UR8][R4.64] ;  /* 0x0000000804049981 */ /* 0x000ea4000c1e1b00 */
[----:B---3--:R-:W-:Y:S02]  /*04e0*/  @!P2 IMAD.WIDE.U32 R14, R33, 0x8, R14 ;  /* 0x00000008210ea825 */ /* 0x008fe400078e000e */
[----:B------:R-:W3:Y:S02]  /*04f0*/  @!P5 LDG.E.64 R6, desc[UR8][R6.64] ;  /* 0x000000080606d981 */ /* 0x000ee4000c1e1b00 */
[----:B------:R-:W-:Y:S02]  /*0500*/  @P4 IMAD.WIDE.U32 R12, R27, 0x8, R12 ;  /* 0x000000081b0c4825 */ /* 0x000fe400078e000c */
[----:B------:R-:W4:Y:S02]  /*0510*/  @!P2 LDG.E.64 R14, desc[UR8][R14.64] ;  /* 0x000000080e0ea981 */ /* 0x000f24000c1e1b00 */
[----:B0-----:R-:W-:-:S02]  /*0520*/  @!P3 IMAD.WIDE.U32 R8, R35, 0x8, R8 ;  /* 0x000000082308b825 */ /* 0x001fc400078e0008 */
[----:B------:R-:W4:Y:S02]  /*0530*/  @P4 LDG.E.64 R12, desc[UR8][R12.64] ;  /* 0x000000080c0c4981 */ /* 0x000f24000c1e1b00 */
[----:B-----5:R-:W-:Y:S02]  /*0540*/  @!P0 IMAD.WIDE.U32 R2, R25, 0x8, R2 ;  /* 0x0000000819028825 */ /* 0x020fe400078e0002 */
[----:B------:R-:W5:Y:S04]  /*0550*/  @!P3 LDG.E.64 R8, desc[UR8][R8.64] ;  /* 0x000000080808b981 */ /* 0x000f68000c1e1b00 */
[----:B------:R0:W5:Y:S04]  /*0560*/  @!P0 LDG.E.64 R18, desc[UR8][R2.64] ;  /* 0x0000000802128981 */ /* 0x000168000c1e1b00 */
[----:B------:R-:W-:Y:S01]  /*0570*/  @P6 STS.64 [R23+0x1210], R10 ;  /* 0x0012100a17006388 */ /* 0x000fe20000000a00 */
[----:B------:R-:W-:Y:S01]  /*0580*/  BSSY.RECONVERGENT B0, `(.L_x_1) ;  /* 0x0000068000007945 */ /* 0x000fe20003800200 */
[----:B------:R-:W-:-:S02]  /*0590*/  CS2R R20, SRZ ;  /* 0x0000000000147805 */ /* 0x000fc4000001ff00 */
[----:B0-----:R-:W-:Y:S01]  /*05a0*/  CS2R R2, SRZ ;  /* 0x0000000000027805 */ /* 0x001fe2000001ff00 */
[----:B--2---:R-:W-:Y:S04]  /*05b0*/  @!P1 STS.64 [R23+0x1a10], R4 ;  /* 0x001a100417009388 */ /* 0x004fe80000000a00 */
[----:B---3--:R-:W-:Y:S04]  /*05c0*/  @!P5 STS.64 [R23+0xc10], R6 ;  /* 0x000c10061700d388 */ /* 0x008fe80000000a00 */
[----:B----4-:R-:W-:Y:S04]  /*05d0*/  @!P2 STS.64 [R23+0x1e10], R14 ;  /* 0x001e100e1700a388 */ /* 0x010fe80000000a00 */
[----:B------:R-:W-:Y:S04]  /*05e0*/  @P4 STS.64 [R23+0x10], R12 ;  /* 0x0000100c17004388 */ /* 0x000fe80000000a00 */
[----:B-----5:R-:W-:Y:S04]  /*05f0*/  @!P3 STS.64 [R23+0x1010], R8 ;  /* 0x001010081700b388 */ /* 0x020fe80000000a00 */
[----:B------:R-:W-:Y:S01]  /*0600*/  @!P0 STS.64 [R23+0x2210], R18 ;  /* 0x0022101217008388 */ /* 0x000fe20000000a00 */
[----:B------:R-:W-:Y:S06]  /*0610*/  BAR.SYNC.DEFER_BLOCKING 0x0 ;  /* 0x0000000000007b1d */ /* 0x000fec0000010000 */
[----:B------:R-:W0:Y:S02]  /*0620*/  LDS R16, [UR4+0x20] ;  /* 0x00002004ff107984 */ /* 0x000e240008000800 */
[----:B0-----:R-:W-:-:S13]  /*0630*/  R2UR UR6, R16 ;  /* 0x00000000100672ca */ /* 0x001fda00000e0000 */
[----:B------:R-:W-:-:S04]  /*0640*/  UIADD3 UR5, UPT, UPT, UR6, 0x3, URZ ;  /* 0x0000000306057890 */ /* 0x000fc8000fffe0ff */
[----:B------:R-:W-:-:S04]  /*0650*/  USHF.R.U32.HI UR5, URZ, 0x2, UR5 ;  /* 0x00000002ff057899 */ /* 0x000fc80008011605 */
[----:B------:R-:W-:-:S04]  /*0660*/  UISETP.LT.U32.AND UP0, UPT, UR6, UR5, UPT ;  /* 0x000000050600728c */ /* 0x000fc8000bf01070 */
[----:B------:R-:W-:-:S06]  /*0670*/  USEL UR7, UR6, UR5, UP0 ;  /* 0x0000000506077287 */ /* 0x000fcc0008000000 */
[----:B------:R-:W-:-:S13]  /*0680*/  ISETP.LT.U32.AND P0, PT, R17, UR7, PT ;  /* 0x0000000711007c0c */ /* 0x000fda000bf01070 */
[----:B------:R-:W-:Y:S05]  /*0690*/  @!P0 BRA `(.L_x_2) ;  /* 0x0000000400588947 */ /* 0x000fea0003800000 */
[----:B------:R-:W0:Y:S02]  /*06a0*/  LDS.128 R4, [UR4+0x10] ;  /* 0x00001004ff047984 */ /* 0x000e240008000c00 */
[----:B0-----:R-:W-:Y:S01]  /*06b0*/  LOP3.LUT P0, R6, R6, 0xff, RZ, 0xc0, !PT ;  /* 0x000000ff06067812 */ /* 0x001fe2000780c0ff */
[----:B------:R-:W-:Y:S02]  /*06c0*/  IMAD.MOV.U32 R2, RZ, RZ, R4 ;  /* 0x000000ffff027224 */ /* 0x000fe400078e0004 */
[----:B------:R-:W-:-:S10]  /*06d0*/  IMAD.MOV.U32 R3, RZ, RZ, R5 ;  /* 0x000000ffff037224 */ /* 0x000fd400078e0005 */
[----:B------:R-:W-:Y:S05]  /*06e0*/  @!P0 BRA `(.L_x_3) ;  /* 0x0000000000988947 */ /* 0x000fea0003800000 */
[----:B------:R-:W-:Y:S01]  /*06f0*/  IMAD R8, R6, R17, RZ ;  /* 0x0000001106087224 */ /* 0x000fe200078e02ff */
[----:B------:R-:W-:Y:S04]  /*0700*/  BSSY.RECONVERGENT B1, `(.L_x_4) ;  /* 0x0000022000017945 */ /* 0x000fe80003800200 */
[----:B------:R-:W-:Y:S02]  /*0710*/  LOP3.LUT R9, R8, 0x3f, RZ, 0xc0, !PT ;  /* 0x0000003f08097812 */ /* 0x000fe400078ec0ff */
[----:B------:R-:W-:-:S03]  /*0720*/  SHF.R.U32.HI R4, RZ, 0x6, R8 ;  /* 0x00000006ff047819 */ /* 0x000fc60000011608 */
[----:B------:R-:W-:-:S05]  /*0730*/  IMAD.IADD R10, R6, 0x1, R9 ;  /* 0x00000001060a7824 */ /* 0x000fca00078e0209 */
[----:B------:R-:W-:-:S13]  /*0740*/  ISETP.GT.U32.AND P0, PT, R10, 0x40, PT ;  /* 0x000000400a00780c */ /* 0x000fda0003f04070 */
[----:B------:R-:W-:Y:S05]  /*0750*/  @P0 BRA `(.L_x_5) ;  /* 0x0000000000280947 */ /* 0x000fea0003800000 */
[----:B------:R-:W-:Y:S01]  /*0760*/  LEA R4, R4, UR4, 0x3 ;  /* 0x0000000404047c11 */ /* 0x000fe2000f8e18ff */
[----:B------:R-:W-:-:S05]  /*0770*/  IMAD.MOV.U32 R11, RZ, RZ, -0x1 ;  /* 0xffffffffff0b7424 */ /* 0x000fca00078e00ff */
[----:B------:R-:W0:Y:S01]  /*0780*/  LDS.64 R4, [R4+0x28] ;  /* 0x0000280004047984 */ /* 0x000e220000000a00 */
[CC--:B------:R-:W-:Y:S02]  /*0790*/  SHF.L.U64.HI R7, R11.reuse, R6.reuse, 0xffffffff ;  /* 0xffffffff0b077419 */ /* 0x0c0fe40000010206 */
[----:B------:R-:W-:Y:S02]  /*07a0*/  SHF.L.U32 R6, R11, R6, RZ ;  /* 0x000000060b067219 */ /* 0x000fe400000006ff */
[-CC-:B0-----:R-:W-:Y:S02]  /*07b0*/  SHF.R.U64 R11, R4, R9.reuse, R5.reuse ;  /* 0x00000009040b7219 */ /* 0x181fe40000001205 */
[----:B------:R-:W-:Y:S02]  /*07c0*/  SHF.R.U32.HI R8, RZ, R9, R5 ;  /* 0x00000009ff087219 */ /* 0x000fe40000011605 */
[----:B------:R-:W-:Y:S02]  /*07d0*/  LOP3.LUT R5, R11, R6, RZ, 0x30, !PT ;  /* 0x000000060b057212 */ /* 0x000fe400078e30ff */
[----:B------:R-:W-:Y:S01]  /*07e0*/  LOP3.LUT R6, R8, R7, RZ, 0x30, !PT ;  /* 0x0000000708067212 */ /* 0x000fe200078e30ff */
[----:B------:R-:W-:Y:S06]  /*07f0*/  BRA `(.L_x_6) ;  /* 0x0000000000487947 */ /* 0x000fec0003800000 */
.L_x_5:
[----:B------:R-:W-:Y:S01]  /*0800*/  LEA R12, R4, UR4, 0x3 ;  /* 0x00000004040c7c11 */ /* 0x000fe2000f8e18ff */
[----:B------:R-:W-:Y:S01]  /*0810*/  VIADD R10, R10, 0xffffffc0 ;  /* 0xffffffc00a0a7836 */ /* 0x000fe20000000000 */
[----:B------:R-:W-:Y:S01]  /*0820*/  LOP3.LUT R8, R8, 0x3f, RZ, 0xc, !PT ;  /* 0x0000003f08087812 */ /* 0x000fe200078e0cff */
[----:B------:R-:W-:Y:S02]  /*0830*/  IMAD.MOV.U32 R13, RZ, RZ, -0x1 ;  /* 0xffffffffff0d7424 */ /* 0x000fe400078e00ff */
[----:B------:R-:W0:Y:S03]  /*0840*/  LDS.64 R6, [R12+0x30] ;  /* 0x000030000c067984 */ /* 0x000e260000000a00 */
[CC--:B------:R-:W-:Y:S01]  /*0850*/  SHF.L.U32 R11, R13.reuse, R10.reuse, RZ ;  /* 0x0000000a0d0b7219 */ /* 0x0c0fe200000006ff */
[----:B------:R-:W1:Y:S01]  /*0860*/  LDS.64 R4, [R12+0x28] ;  /* 0x000028000c047984 */ /* 0x000e620000000a00 */
[----:B------:R-:W-:-:S02]  /*0870*/  SHF.L.U64.HI R13, R13, R10, 0xffffffff ;  /* 0xffffffff0d0d7419 */ /* 0x000fc4000001020a */
[----:B0-----:R-:W-:Y:S02]  /*0880*/  LOP3.LUT R10, R6, R11, RZ, 0x30, !PT ;  /* 0x0000000b060a7212 */ /* 0x001fe400078e30ff */
[----:B------:R-:W-:Y:S02]  /*0890*/  LOP3.LUT R7, R7, R13, RZ, 0x30, !PT ;  /* 0x0000000d07077212 */ /* 0x000fe400078e30ff */
[-C--:B-1----:R-:W-:Y:S02]  /*08a0*/  SHF.R.U64 R11, R4, R9.reuse, R5 ;  /* 0x00000009040b7219 */ /* 0x082fe40000001205 */
[C---:B------:R-:W-:Y:S01]  /*08b0*/  SHF.L.U64.HI R6, R10.reuse, 0x1, R7 ;  /* 0x000000010a067819 */ /* 0x040fe20000010207 */
[----:B------:R-:W-:Y:S01]  /*08c0*/  IMAD.SHL.U32 R7, R10, 0x2, RZ ;  /* 0x000000020a077824 */ /* 0x000fe200078e00ff */
[----:B------:R-:W-:-:S04]  /*08d0*/  SHF.R.U32.HI R9, RZ, R9, R5 ;  /* 0x00000009ff097219 */ /* 0x000fc80000011605 */
[CC--:B------:R-:W-:Y:S02]  /*08e0*/  SHF.L.U64.HI R4, R7.reuse, R8.reuse, R6 ;  /* 0x0000000807047219 */ /* 0x0c0fe40000010206 */
[----:B------:R-:W-:Y:S02]  /*08f0*/  SHF.L.U32 R8, R7, R8, RZ ;  /* 0x0000000807087219 */ /* 0x000fe400000006ff */
[----:B------:R-:W-:Y:S02]  /*0900*/  LOP3.LUT R6, R4, R9, RZ, 0xfc, !PT ;  /* 0x0000000904067212 */ /* 0x000fe400078efcff */
[----:B------:R-:W-:-:S07]  /*0910*/  LOP3.LUT R5, R8, R11, RZ, 0xfc, !PT ;  /* 0x0000000b08057212 */ /* 0x000fce00078efcff */
.L_x_6:
[----:B------:R-:W-:Y:S05]  /*0920*/  BSYNC.RECONVERGENT B1 ;  /* 0x0000000000017941 */ /* 0x000fea0003800200 */
.L_x_4:
[----:B------:R-:W-:-:S05]  /*0930*/  IADD3 R2, P0, PT, R5, R2, RZ ;  /* 0x0000000205027210 */ /* 0x000fca0007f1e0ff */
[----:B------:R-:W-:-:S08]  /*0940*/  IMAD.X R3, R6, 0x1, R3, P0 ;  /* 0x0000000106037824 */ /* 0x000fd000000e0603 */
.L_x_3:
        /* <DEDUP_REMOVED lines=22> */
.L_x_8:
        /* <DEDUP_REMOVED lines=18> */
.L_x_9:
[----:B------:R-:W-:Y:S05]  /*0bd0*/  BSYNC.RECONVERGENT B1 ;  /* 0x0000000000017941 */ /* 0x000fea0003800200 */
.L_x_7:
[----:B------:R-:W-:-:S05]  /*0be0*/  IADD3 R20, P0, PT, R5, R20, RZ ;  /* 0x0000001405147210 */ /* 0x000fca0007f1e0ff */
[----:B------:R-:W-:-:S08]  /*0bf0*/  IMAD.X R21, R6, 0x1, R21, P0 ;  /* 0x0000000106157824 */ /* 0x000fd000000e0615 */
.L_x_2:
[----:B------:R-:W-:Y:S05]  /*0c00*/  BSYNC.RECONVERGENT B0 ;  /* 0x0000000000007941 */ /* 0x000fea0003800200 */
.L_x_1:
[----:B------:R-:W-:Y:S01]  /*0c10*/  VIADD R8, R17, UR5 ;  /* 0x0000000511087c36 */ /* 0x000fe20008000000 */
[----:B------:R-:W-:Y:S01]  /*0c20*/  BSSY.RECONVERGENT B0, `(.L_x_10) ;  /* 0x000005a000007945 */ /* 0x000fe20003800200 */
[----:B------:R-:W-:Y:S02]  /*0c30*/  CS2R R12, SRZ ;  /* 0x00000000000c7805 */ /* 0x000fe4000001ff00 */
[----:B------:R-:W-:Y:S02]  /*0c40*/  CS2R R18, SRZ ;  /* 0x0000000000127805 */ /* 0x000fe4000001ff00 */
[----:B------:R-:W-:-:S04]  /*0c50*/  ISETP.GE.U32.AND P0, PT, R8, UR6, PT ;  /* 0x0000000608007c0c */ /* 0x000fc8000bf06070 */
[----:B------:R-:W-:-:S13]  /*0c60*/  ISETP.GE.U32.OR P0, PT, R17, UR5, P0 ;  /* 0x0000000511007c0c */ /* 0x000fda0008706470 */
[----:B------:R-:W-:Y:S05]  /*0c70*/  @P0 BRA `(.L_x_11) ;  /* 0x0000000400500947 */ /* 0x000fea0003800000 */
[----:B------:R-:W0:Y:S02]  /*0c80*/  LDS.128 R12, [UR4+0x10] ;  /* 0x00001004ff0c7984 */ /* 0x000e240008000c00 */
[----:B0-----:R-:W-:-:S13]  /*0c90*/  LOP3.LUT P0, R14, R14, 0xff, RZ, 0xc0, !PT ;  /* 0x000000ff0e0e7812 */ /* 0x001fda000780c0ff */
[----:B------:R-:W-:Y:S05]  /*0ca0*/  @!P0 BRA `(.L_x_12) ;  /* 0x0000000000988947 */ /* 0x000fea0003800000 */
[----:B------:R-:W-:Y:S01]  /*0cb0*/  IMAD R10, R14, R8, RZ ;  /* 0x000000080e0a7224 */ /* 0x000fe200078e02ff */
[----:B------:R-:W-:Y:S04]  /*0cc0*/  BSSY.RECONVERGENT B1, `(.L_x_13) ;  /* 0x0000022000017945 */ /* 0x000fe80003800200 */
[----:B------:R-:W-:Y:S02]  /*0cd0*/  LOP3.LUT R9, R10, 0x3f, RZ, 0xc0, !PT ;  /* 0x0000003f0a097812 */ /* 0x000fe400078ec0ff */
[----:B------:R-:W-:-:S03]  /*0ce0*/  SHF.R.U32.HI R4, RZ, 0x6, R10 ;  /* 0x00000006ff047819 */ /* 0x000fc6000001160a */
[----:B------:R-:W-:-:S05]  /*0cf0*/  IMAD.IADD R11, R14, 0x1, R9 ;  /* 0x000000010e0b7824 */ /* 0x000fca00078e0209 */
[----:B------:R-:W-:-:S13]  /*0d00*/  ISETP.GE.U32.AND P0, PT, R11, 0x41, PT ;  /* 0x000000410b00780c */ /* 0x000fda0003f06070 */
[----:B------:R-:W-:Y:S05]  /*0d10*/  @!P0 BRA `(.L_x_14) ;  /* 0x00000000004c8947 */ /* 0x000fea0003800000 */
        /* <DEDUP_REMOVED lines=10> */
[-CC-:B-1----:R-:W-:Y:S01]  /*0dc0*/  SHF.R.U64 R4, R4, R9.reuse, R5.reuse ;  /* 0x0000000904047219 */ /* 0x182fe20000001205 */
[C---:B------:R-:W-:Y:S01]  /*0dd0*/  IMAD.SHL.U32 R7, R11.reuse, 0x2, RZ ;  /* 0x000000020b077824 */ /* 0x040fe200078e00ff */
[----:B------:R-:W-:Y:S02]  /*0de0*/  SHF.L.U64.HI R6, R11, 0x1, R6 ;  /* 0x000000010b067819 */ /* 0x000fe40000010206 */
[----:B------:R-:W-:Y:S02]  /*0df0*/  SHF.R.U32.HI R9, RZ, R9, R5 ;  /* 0x00000009ff097219 */ /* 0x000fe40000011605 */
[----:B------:R-:W-:-:S02]  /*0e00*/  SHF.L.U64.HI R6, R7, R10, R6 ;  /* 0x0000000a07067219 */ /* 0x000fc40000010206 */
[----:B------:R-:W-:-:S04]  /*0e10*/  SHF.L.U32 R7, R7, R10, RZ ;  /* 0x0000000a07077219 */ /* 0x000fc800000006ff */
[----:B------:R-:W-:Y:S02]  /*0e20*/  LOP3.LUT R5, R7, R4, RZ, 0xfc, !PT ;  /* 0x0000000407057212 */ /* 0x000fe400078efcff */
[----:B------:R-:W-:Y:S01]  /*0e30*/  LOP3.LUT R4, R6, R9, RZ, 0xfc, !PT ;  /* 0x0000000906047212 */ /* 0x000fe200078efcff */
[----:B------:R-:W-:Y:S06]  /*0e40*/  BRA `(.L_x_15) ;  /* 0x0000000000247947 */ /* 0x000fec0003800000 */
.L_x_14:
[----:B------:R-:W-:Y:S01]  /*0e50*/  LEA R6, R4, UR4, 0x3 ;  /* 0x0000000404067c11 */ /* 0x000fe2000f8e18ff */
[----:B------:R-:W-:-:S04]  /*0e60*/  IMAD.MOV.U32 R7, RZ, RZ, -0x1 ;  /* 0xffffffffff077424 */ /* 0x000fc800078e00ff */
[----:B------:R-:W0:Y:S01]  /*0e70*/  LDS.64 R4, [R6+0x28] ;  /* 0x0000280006047984 */ /* 0x000e220000000a00 */
[CC--:B------:R-:W-:Y:S02]  /*0e80*/  SHF.L.U64.HI R10, R7.reuse, R14.reuse, 0xffffffff ;  /* 0xffffffff070a7419 */ /* 0x0c0fe4000001020e */
[----:B------:R-:W-:Y:S02]  /*0e90*/  SHF.L.U32 R7, R7, R14, RZ ;  /* 0x0000000e07077219 */ /* 0x000fe400000006ff */
[-CC-:B0-----:R-:W-:Y:S02]  /*0ea0*/  SHF.R.U64 R4, R4, R9.reuse, R5.reuse ;  /* 0x0000000904047219 */ /* 0x181fe40000001205 */
[----:B------:R-:W-:Y:S02]  /*0eb0*/  SHF.R.U32.HI R9, RZ, R9, R5 ;  /* 0x00000009ff097219 */ /* 0x000fe40000011605 */
[----:B------:R-:W-:Y:S02]  /*0ec0*/  LOP3.LUT R5, R4, R7, RZ, 0x30, !PT ;  /* 0x0000000704057212 */ /* 0x000fe400078e30ff */
[----:B------:R-:W-:-:S07]  /*0ed0*/  LOP3.LUT R4, R9, R10, RZ, 0x30, !PT ;  /* 0x0000000a09047212 */ /* 0x000fce00078e30ff */
.L_x_15:
[----:B------:R-:W-:Y:S05]  /*0ee0*/  BSYNC.RECONVERGENT B1 ;  /* 0x0000000000017941 */ /* 0x000fea0003800200 */
.L_x_13:
[----:B------:R-:W-:-:S05]  /*0ef0*/  IADD3 R12, P0, PT, R5, R12, RZ ;  /* 0x0000000c050c7210 */ /* 0x000fca0007f1e0ff */
[----:B------:R-:W-:-:S08]  /*0f00*/  IMAD.X R13, R4, 0x1, R13, P0 ;  /* 0x00000001040d7824 */ /* 0x000fd000000e060d */
.L_x_12:
        /* <DEDUP_REMOVED lines=31> */
.L_x_17:
        /* <DEDUP_REMOVED lines=9> */
.L_x_18:
[----:B------:R-:W-:Y:S05]  /*1190*/  BSYNC.RECONVERGENT B1 ;  /* 0x0000000000017941 */ /* 0x000fea0003800200 */
.L_x_16:
[----:B------:R-:W-:-:S05]  /*11a0*/  IADD3 R18, P0, PT, R5, R18, RZ ;  /* 0x0000001205127210 */ /* 0x000fca0007f1e0ff */
[----:B------:R-:W-:-:S08]  /*11b0*/  IMAD.X R19, R4, 0x1, R19, P0 ;  /* 0x0000000104137824 */ /* 0x000fd000000e0613 */
.L_x_11:
[----:B------:R-:W-:Y:S05]  /*11c0*/  BSYNC.RECONVERGENT B0 ;  /* 0x0000000000007941 */ /* 0x000fea0003800200 */
.L_x_10:
        /* <DEDUP_REMOVED lines=34> */
[----:B------:R-:W-:-:S04]  /*13f0*/  SHF.L.U32 R7, R7, R10, RZ ;  /* 0x0000000a07077219 */ /* 0x000fc800000006ff */
[----:B------:R-:W-:Y:S02]  /*1400*/  LOP3.LUT R5, R7, R4, RZ, 0xfc, !PT ;  /* 0x0000000407057212 */ /* 0x000fe400078efcff */
[----:B------:R-:W-:Y:S01]  /*1410*/  LOP3.LUT R4, R6, R11, RZ, 0xfc, !PT ;  /* 0x0000000b06047212 */ /* 0x000fe200078efcff */
[----:B------:R-:W-:Y:S06]  /*1420*/  BRA `(.L_x_24) ;  /* 0x0000000000247947 */ /* 0x000fec0003800000 */
.L_x_23:
        /* <DEDUP_REMOVED lines=9> */
.L_x_24:
[----:B------:R-:W-:Y:S05]  /*14c0*/  BSYNC.RECONVERGENT B1 ;  /* 0x0000000000017941 */ /* 0x000fea0003800200 */
.L_x_22:
[----:B------:R-:W-:-:S05]  /*14d0*/  IADD3 R14, P0, PT, R5, R14, RZ ;  /* 0x0000000e050e7210 */ /* 0x000fca0007f1e0ff */
[----:B------:R-:W-:-:S08]  /*14e0*/  IMAD.X R15, R4, 0x1, R15, P0 ;  /* 0x00000001040f7824 */ /* 0x000fd000000e060f */
.L_x_21:
        /* <DEDUP_REMOVED lines=22> */
[-CC-:B-1----:R-:W-:Y:S02]  /*1650*/  SHF.R.U64 R5, R6, R11.reuse, R7.reuse ;  /* 0x0000000b06057219 */ /* 0x182fe40000001207 */
[C---:B------:R-:W-:Y:S01]  /*1660*/  SHF.L.U64.HI R25, R27.reuse, 0x1, R4 ;  /* 0x000000011b197819 */ /* 0x040fe20000010204 */
[----:B------:R-:W-:Y:S01]  /*1670*/  IMAD.SHL.U32 R27, R27, 0x2, RZ ;  /* 0x000000021b1b7824 */ /* 0x000fe200078e00ff */
[----:B------:R-:W-:-:S04]  /*1680*/  SHF.R.U32.HI R4, RZ, R11, R7 ;  /* 0x0000000bff047219 */ /* 0x000fc80000011607 */
[CC--:B------:R-:W-:Y:S02]  /*1690*/  SHF.L.U64.HI R25, R27.reuse, R10.reuse, R25 ;  /* 0x0000000a1b197219 */ /* 0x0c0fe40000010219 */
[----:B------:R-:W-:Y:S02]  /*16a0*/  SHF.L.U32 R10, R27, R10, RZ ;  /* 0x0000000a1b0a7219 */ /* 0x000fe400000006ff */
[----:B------:R-:W-:Y:S02]  /*16b0*/  LOP3.LUT R4, R25, R4, RZ, 0xfc, !PT ;  /* 0x0000000419047212 */ /* 0x000fe400078efcff */
[----:B------:R-:W-:Y:S01]  /*16c0*/  LOP3.LUT R5, R10, R5, RZ, 0xfc, !PT ;  /* 0x000000050a057212 */ /* 0x000fe200078efcff */
[----:B------:R-:W-:Y:S06]  /*16d0*/  BRA `(.L_x_27) ;  /* 0x0000000000247947 */ /* 0x000fec0003800000 */
.L_x_26:
        /* <DEDUP_REMOVED lines=9> */
.L_x_27:
[----:B------:R-:W-:Y:S05]  /*1770*/  BSYNC.RECONVERGENT B1 ;  /* 0x0000000000017941 */ /* 0x000fea0003800200 */
.L_x_25:
[----:B------:R-:W-:-:S05]  /*1780*/  IADD3 R34, P0, PT, R5, R34, RZ ;  /* 0x0000002205227210 */ /* 0x000fca0007f1e0ff */
[----:B------:R-:W-:-:S08]  /*1790*/  IMAD.X R35, R4, 0x1, R35, P0 ;  /* 0x0000000104237824 */ /* 0x000fd000000e0623 */
.L_x_20:
[----:B------:R-:W-:Y:S05]  /*17a0*/  BSYNC.RECONVERGENT B0 ;  /* 0x0000000000007941 */ /* 0x000fea0003800200 */
.L_x_19:
[----:B------:R-:W-:Y:S01]  /*17b0*/  VIADD R9, R9, UR5 ;  /* 0x0000000509097c36 */ /* 0x000fe20008000000 */
[----:B------:R-:W-:Y:S01]  /*17c0*/  BSSY.RECONVERGENT B0, `(.L_x_28) ;  /* 0x0000060000007945 */ /* 0x000fe20003800200 */
[----:B------:R-:W-:Y:S01]  /*17d0*/  IMAD.MOV.U32 R22, RZ, RZ, RZ ;  /* 0x000000ffff167224 */ /* 0x000fe200078e00ff */
[----:B------:R-:W-:Y:S01]  /*17e0*/  CS2R R4, SRZ ;  /* 0x0000000000047805 */ /* 0x000fe2000001ff00 */
[----:B------:R-:W-:Y:S01]  /*17f0*/  IMAD.MOV.U32 R25, RZ, RZ, RZ ;  /* 0x000000ffff197224 */ /* 0x000fe200078e00ff */
        /* <DEDUP_REMOVED lines=15> */
[----:B------:R-:W-:Y:S01]  /*18f0*/  SHF.R.U32.HI R4, RZ, 0x3, R10 ;  /* 0x00000003ff047819 */ /* 0x000fe2000001160a */
[----:B------:R-:W-:Y:S01]  /*1900*/  VIADD R16, R16, 0xffffffc0 ;  /* 0xffffffc010107836 */ /* 0x000fe20000000000 */
[----:B------:R-:W-:Y:S01]  /*1910*/  LOP3.LUT R10, R10, 0x3f, RZ, 0xc, !PT ;  /* 0x0000003f0a0a7812 */ /* 0x000fe200078e0cff */
[----:B------:R-:W-:Y:S01]  /*1920*/  IMAD.MOV.U32 R29, RZ, RZ, -0x1 ;  /* 0xffffffffff1d7424 */ /* 0x000fe200078e00ff */
[----:B------:R-:W-:-:S04]  /*1930*/  LOP3.LUT R24, R4, 0x1ffffff8, RZ, 0xc0, !PT ;  /* 0x1ffffff804187812 */ /* 0x000fc800078ec0ff */
[CC--:B------:R-:W-:Y:S01]  /*1940*/  SHF.L.U32 R27, R29.reuse, R16.reuse, RZ ;  /* 0x000000101d1b7219 */ /* 0x0c0fe200000006ff */
[----:B------:R-:W0:Y:S01]  /*1950*/  LDS.64 R4, [R24+UR4+0x30] ;  /* 0x0000300418047984 */ /* 0x000e220008000a00 */
[----:B------:R-:W-:-:S03]  /*1960*/  SHF.L.U64.HI R29, R29, R16, 0xffffffff ;  /* 0xffffffff1d1d7419 */ /* 0x000fc60000010210 */
[----:B------:R-:W1:Y:S01]  /*1970*/  LDS.64 R6, [R24+UR4+0x28] ;  /* 0x0000280418067984 */ /* 0x000e620008000a00 */
[----:B0-----:R-:W-:Y:S02]  /*1980*/  LOP3.LUT R4, R4, R27, RZ, 0x30, !PT ;  /* 0x0000001b04047212 */ /* 0x001fe400078e30ff */
[----:B------:R-:W-:-:S03]  /*1990*/  LOP3.LUT R27, R5, R29, RZ, 0x30, !PT ;  /* 0x0000001d051b7212 */ /* 0x000fc600078e30ff */
[C---:B------:R-:W-:Y:S01]  /*19a0*/  IMAD.SHL.U32 R5, R4.reuse, 0x2, RZ ;  /* 0x0000000204057824 */ /* 0x040fe200078e00ff */
[----:B------:R-:W-:Y:S02]  /*19b0*/  SHF.L.U64.HI R27, R4, 0x1, R27 ;  /* 0x00000001041b7819 */ /* 0x000fe4000001021b */
[-C--:B-1----:R-:W-:Y:S02]  /*19c0*/  SHF.R.U64 R4, R6, R11.reuse, R7 ;  /* 0x0000000b06047219 */ /* 0x082fe40000001207 */
[CC--:B------:R-:W-:Y:S02]  /*19d0*/  SHF.L.U64.HI R27, R5.reuse, R10.reuse, R27 ;  /* 0x0000000a051b7219 */ /* 0x0c0fe4000001021b */
[----:B------:R-:W-:Y:S02]  /*19e0*/  SHF.L.U32 R5, R5, R10, RZ ;  /* 0x0000000a05057219 */ /* 0x000fe400000006ff */
[----:B------:R-:W-:Y:S02]  /*19f0*/  SHF.R.U32.HI R6, RZ, R11, R7 ;  /* 0x0000000bff067219 */ /* 0x000fe40000011607 */
[----:B------:R-:W-:-:S02]  /*1a00*/  LOP3.LUT R7, R5, R4, RZ, 0xfc, !PT ;  /* 0x0000000405077212 */ /* 0x000fc400078efcff */
[----:B------:R-:W-:Y:S01]  /*1a10*/  LOP3.LUT R6, R27, R6, RZ, 0xfc, !PT ;  /* 0x000000061b067212 */ /* 0x000fe200078efcff */
[----:B------:R-:W-:Y:S06]  /*1a20*/  BRA `(.L_x_33) ;  /* 0x0000000000247947 */ /* 0x000fec0003800000 */
.L_x_32:
        /* <DEDUP_REMOVED lines=8> */
[----:B------:R-:W-:-:S07]  /*1ab0*/  LOP3.LUT R6, R5, R10, RZ, 0x30, !PT ;  /* 0x0000000a05067212 */ /* 0x000fce00078e30ff */
.L_x_33:
[----:B------:R-:W-:Y:S05]  /*1ac0*/  BSYNC.RECONVERGENT B1 ;  /* 0x0000000000017941 */ /* 0x000fea0003800200 */
.L_x_31:
[----:B------:R-:W-:-:S05]  /*1ad0*/  IADD3 R22, P0, PT, R7, R22, RZ ;  /* 0x0000001607167210 */ /* 0x000fca0007f1e0ff */
[----:B------:R-:W-:-:S08]  /*1ae0*/  IMAD.X R25, R6, 0x1, R25, P0 ;  /* 0x0000000106197824 */ /* 0x000fd000000e0619 */
.L_x_30:
        /* <DEDUP_REMOVED lines=10> */
[----:B------:R-:W-:Y:S01]  /*1b90*/  IMAD.U32 R7, RZ, RZ, UR5 ;  /* 0x00000005ff077e24 */ /* 0x000fe2000f8e00ff */
[----:B------:R-:W-:Y:S01]  /*1ba0*/  LOP3.LUT R10, R10, 0x3f, RZ, 0xc, !PT ;  /* 0x0000003f0a0a7812 */ /* 0x000fe200078e0cff */
[----:B------:R-:W-:Y:S02]  /*1bb0*/  VIADD R16, R16, 0xffffffc0 ;  /* 0xffffffc010107836 */ /* 0x000fe40000000000 */
[----:B------:R-:W-:Y:S01]  /*1bc0*/  IMAD.MOV.U32 R29, RZ, RZ, -0x1 ;  /* 0xffffffffff1d7424 */ /* 0x000fe200078e00ff */
[----:B------:R-:W-:-:S04]  /*1bd0*/  IADD3 R8, PT, PT, R7, UR5, R8 ;  /* 0x0000000507087c10 */ /* 0x000fc8000fffe008 */
[C---:B------:R-:W-:Y:S01]  /*1be0*/  SHF.L.U32 R27, R29.reuse, R16, RZ ;  /* 0x000000101d1b7219 */ /* 0x040fe200000006ff */
[----:B------:R-:W-:Y:S01]  /*1bf0*/  IMAD R8, R24, R8, RZ ;  /* 0x0000000818087224 */ /* 0x000fe200078e02ff */
[----:B------:R-:W-:-:S04]  /*1c00*/  SHF.L.U64.HI R29, R29, R16, 0xffffffff ;  /* 0xffffffff1d1d7419 */ /* 0x000fc80000010210 */
[----:B------:R-:W-:-:S04]  /*1c10*/  SHF.R.U32.HI R8, RZ, 0x3, R8 ;  /* 0x00000003ff087819 */ /* 0x000fc80000011608 */
[----:B------:R-:W-:-:S05]  /*1c20*/  LOP3.LUT R24, R8, 0x1ffffff8, RZ, 0xc0, !PT ;  /* 0x1ffffff808187812 */ /* 0x000fca00078ec0ff */
[----:B------:R-:W0:Y:S04]  /*1c30*/  LDS.64 R6, [R24+UR4+0x1230] ;  /* 0x0012300418067984 */ /* 0x000e280008000a00 */
        /* <DEDUP_REMOVED lines=12> */
.L_x_35:
        /* <DEDUP_REMOVED lines=9> */
.L_x_36:
[----:B------:R-:W-:Y:S05]  /*1d90*/  BSYNC.RECONVERGENT B1 ;  /* 0x0000000000017941 */ /* 0x000fea0003800200 */
.L_x_34:
[----:B------:R-:W-:-:S05]  /*1da0*/  IADD3 R4, P0, PT, R9, R4, RZ ;  /* 0x0000000409047210 */ /* 0x000fca0007f1e0ff */
[----:B------:R-:W-:-:S08]  /*1db0*/  IMAD.X R5, R8, 0x1, R5, P0 ;  /* 0x0000000108057824 */ /* 0x000fd000000e0605 */
.L_x_29:
[----:B------:R-:W-:Y:S05]  /*1dc0*/  BSYNC.RECONVERGENT B0 ;  /* 0x0000000000007941 */ /* 0x000fea0003800200 */
.L_x_28:
[----:B------:R-:W-:Y:S01]  /*1dd0*/  BAR.SYNC.DEFER_BLOCKING 0x0 ;  /* 0x0000000000007b1d */ /* 0x000fe20000010000 */
[C---:B------:R-:W-:Y:S01]  /*1de0*/  IMAD R24, R17.reuse, 0x18, R23 ;  /* 0x0000001811187824 */ /* 0x040fe200078e0217 */
[----:B------:R-:W-:-:S04]  /*1df0*/  ISETP.GT.U32.AND P5, PT, R17, 0x1f, PT ;  /* 0x0000001f1100780c */ /* 0x000fc80003fa4070 */
[----:B------:R-:W0:Y:S01]  /*1e00*/  S2R R16, SR_LANEID ;  /* 0x0000000000107919 */ /* 0x000e220000000000 */
[----:B------:R-:W-:Y:S04]  /*1e10*/  STS.64 [R23+0x1210], R20 ;  /* 0x0012101417007388 */ /* 0x000fe80000000a00 */
[----:B------:R1:W-:Y:S04]  /*1e20*/  STS.64 [R23+0x1610], R18 ;  /* 0x0016101217007388 */ /* 0x0003e80000000a00 */
[----:B------:R-:W-:Y:S04]  /*1e30*/  STS.64 [R23+0x1a10], R34 ;  /* 0x001a102217007388 */ /* 0x000fe80000000a00 */
[----:B------:R-:W-:Y:S01]  /*1e40*/  STS.64 [R23+0x1e10], R4 ;  /* 0x001e100417007388 */ /* 0x000fe20000000a00 */
[----:B------:R-:W-:Y:S01]  /*1e50*/  BAR.SYNC.DEFER_BLOCKING 0x0 ;  /* 0x0000000000007b1d */ /* 0x000fe20000010000 */
[----:B-1----:R-:W-:-:S02]  /*1e60*/  IMAD.MOV.U32 R18, RZ, RZ, R22 ;  /* 0x000000ffff127224 */ /* 0x002fc400078e0016 */
[----:B------:R-:W-:-:S03]  /*1e70*/  IMAD.MOV.U32 R19, RZ, RZ, R25 ;  /* 0x000000ffff137224 */ /* 0x000fc600078e0019 */
[----:B------:R-:W1:Y:S04]  /*1e80*/  LDS.128 R4, [R24+0x1210] ;  /* 0x0012100018047984 */ /* 0x000e680000000c00 */
[----:B------:R-:W2:Y:S01]  /*1e90*/  LDS.128 R8, [R24+0x1220] ;  /* 0x0012200018087984 */ /* 0x000ea20000000c00 */
[----:B------:R-:W-:Y:S01]  /*1ea0*/  BAR.SYNC.DEFER_BLOCKING 0x0 ;  /* 0x0000000000007b1d */ /* 0x000fe20000010000 */
[----:B-1----:R-:W-:-:S05]  /*1eb0*/  IADD3 R27, P0, PT, R4, R6, RZ ;  /* 0x00000006041b7210 */ /* 0x002fca0007f1e0ff */
[----:B------:R-:W-:Y:S01]  /*1ec0*/  IMAD.X R31, R5, 0x1, R7, P0 ;  /* 0x00000001051f7824 */ /* 0x000fe200000e0607 */
[----:B--2---:R-:W-:Y:S02]  /*1ed0*/  IADD3 R29, P0, PT, R8, R27, RZ ;  /* 0x0000001b081d7210 */ /* 0x004fe40007f1e0ff */
[----:B------:R-:W-:-:S03]  /*1ee0*/  LEA.HI R8, R17, R17, RZ, 0x1e ;  /* 0x0000001111087211 */ /* 0x000fc600078ff0ff */
[----:B------:R-:W-:Y:S01]  /*1ef0*/  IMAD.X R33, R9, 0x1, R31, P0 ;  /* 0x0000000109217824 */ /* 0x000fe200000e061f */
[----:B------:R-:W-:Y:S02]  /*1f00*/  IADD3 R6, P0, PT, R10, R29, RZ ;  /* 0x0000001d0a067210 */ /* 0x000fe40007f1e0ff */
[----:B------:R-:W-:-:S03]  /*1f10*/  LEA R9, R8, UR4, 0x3 ;  /* 0x0000000408097c11 */ /* 0x000fc6000f8e18ff */
[----:B------:R-:W-:-:S05]  /*1f20*/  IMAD.X R7, R11, 0x1, R33, P0 ;  /* 0x000000010b077824 */ /* 0x000fca00000e0621 */
[----:B------:R1:W-:Y:S01]  /*1f30*/  STS.64 [R9+0x1220], R6 ;  /* 0x0012200609007388 */ /* 0x0003e20000000a00 */
[----:B------:R-:W-:Y:S06]  /*1f40*/  BAR.SYNC.DEFER_BLOCKING 0x0 ;  /* 0x0000000000007b1d */ /* 0x000fec0000010000 */
[----:B0-----:R-:W-:Y:S05]  /*1f50*/  @P5 BRA `(.L_x_37) ;  /* 0x0000000000e45947 */ /* 0x001fea0003800000 */
[----:B------:R-:W-:Y:S01]  /*1f60*/  IMAD.MOV.U32 R8, RZ, RZ, 0x28 ;  /* 0x00000028ff087424 */ /* 0x000fe200078e00ff */
[----:B------:R-:W-:-:S03]  /*1f70*/  UMOV UR6, 0xffffffff ;  /* 0xffffffff00067882 */ /* 0x000fc60000000000 */
[----:B------:R-:W-:-:S05]  /*1f80*/  IMAD R35, R17, R8, UR4 ;  /* 0x0000000411237e24 */ /* 0x000fca000f8e0208 */
[----:B-1----:R-:W-:Y:S04]  /*1f90*/  LDS.64 R8, [R35+0x1220] ;  /* 0x0012200023087984 */ /* 0x002fe80000000a00 */
[----:B------:R-:W-:Y:S04]  /*1fa0*/  LDS.64 R10, [R35+0x1228] ;  /* 0x00122800230a7984 */ /* 0x000fe80000000a00 */
[----:B------:R-:W0:Y:S04]  /*1fb0*/  LDS.64 R22, [R35+0x1238] ;  /* 0x0012380023167984 */ /* 0x000e280000000a00 */
[----:B------:R-:W1:Y:S01]  /*1fc0*/  LDS.64 R20, [R35+0x1230] ;  /* 0x0012300023147984 */ /* 0x000e620000000a00 */
[----:B0-----:R-:W-:-:S04]  /*1fd0*/  IADD3 R25, P0, P1, R10, R8, R22 ;  /* 0x000000080a197210 */ /* 0x001fc8000791e016 */
[----:B-1----:R-:W-:Y:S02]  /*1fe0*/  IADD3 R30, P2, PT, R20, R25, RZ ;  /* 0x00000019141e7210 */ /* 0x002fe40007f5e0ff */
[----:B------:R-:W-:-:S05]  /*1ff0*/  IADD3.X R23, PT, PT, R11, R9, R23, P0, P1 ;  /* 0x000000090b177210 */ /* 0x000fca00007e2417 */
[----:B------:R-:W-:Y:S01]  /*2000*/  IMAD.X R28, R21, 0x1, R23, P2 ;  /* 0x00000001151c7824 */ /* 0x000fe200010e0617 */
[----:B------:R-:W-:Y:S06]  /*2010*/  BRA.DIV UR6, `(.L_x_38) ;  /* 0x0000000e06947947 */ /* 0x000fec000b800000 */
[----:B------:R-:W0:Y:S01]  /*2020*/  SHFL.UP PT, R26, R30, 0x1, RZ ;  /* 0x042000001e1a7989 */ /* 0x000e2200000e00ff */
[----:B------:R-:W-:-:S03]  /*2030*/  ISETP.GE.AND P0, PT, R16, 0x1, PT ;  /* 0x000000011000780c */ /* 0x000fc60003f06270 */
[----:B------:R-:W1:Y:S01]  /*2040*/  SHFL.UP PT, R34, R28, 0x1, RZ ;  /* 0x042000001c227989 */ /* 0x000e6200000e00ff */
[----:B0-----:R-:W-:Y:S02]  /*2050*/  SEL R23, R26, RZ, P0 ;  /* 0x000000ff1a177207 */ /* 0x001fe40000000000 */
[----:B-1----:R-:W-:Y:S02]  /*2060*/  SEL R37, R34, RZ, P0 ;  /* 0x000000ff22257207 */ /* 0x002fe40000000000 */
[----:B------:R-:W-:-:S05]  /*2070*/  IADD3 R32, P0, PT, R23, R30, RZ ;  /* 0x0000001e17207210 */ /* 0x000fca0007f1e0ff */
[----:B------:R-:W-:Y:S01]  /*2080*/  IMAD.X R37, R37, 0x1, R28, P0 ;  /* 0x0000000125257824 */ /* 0x000fe200000e061c */
[----:B------:R-:W0:Y:S01]  /*2090*/  SHFL.UP PT, R26, R32, 0x2, RZ ;  /* 0x04400000201a7989 */ /* 0x000e2200000e00ff */
[----:B------:R-:W-:-:S03]  /*20a0*/  ISETP.GE.AND P0, PT, R16, 0x2, PT ;  /* 0x000000021000780c */ /* 0x000fc60003f06270 */
[----:B------:R-:W1:Y:S01]  /*20b0*/  SHFL.UP PT, R36, R37, 0x2, RZ ;  /* 0x0440000025247989 */ /* 0x000e6200000e00ff */
[----:B0-----:R-:W-:-:S04]  /*20c0*/  SEL R23, R26, RZ, P0 ;  /* 0x000000ff1a177207 */ /* 0x001fc80000000000 */
[----:B------:R-:W-:Y:S02]  /*20d0*/  IADD3 R34, P1, PT, R23, R32, RZ ;  /* 0x0000002017227210 */ /* 0x000fe40007f3e0ff */
[----:B-1----:R-:W-:Y:S02]  /*20e0*/  SEL R36, R36, RZ, P0 ;  /* 0x000000ff24247207 */ /* 0x002fe40000000000 */
[----:B------:R-:W-:Y:S01]  /*20f0*/  ISETP.GE.AND P0, PT, R16, 0x4, PT ;  /* 0x000000041000780c */ /* 0x000fe20003f06270 */
[----:B------:R-:W0:Y:S02]  /*2100*/  SHFL.UP PT, R26, R34, 0x4, RZ ;  /* 0x04800000221a7989 */ /* 0x000e2400000e00ff */
[----:B------:R-:W-:-:S05]  /*2110*/  IMAD.X R36, R36, 0x1, R37, P1 ;  /* 0x0000000124247824 */ /* 0x000fca00008e0625 */
[----:B------:R-:W1:Y:S01]  /*2120*/  SHFL.UP PT, R37, R36, 0x4, RZ ;  /* 0x0480000024257989 */ /* 0x000e6200000e00ff */
[----:B0-----:R-:W-:-:S04]  /*2130*/  SEL R23, R26, RZ, P0 ;  /* 0x000000ff1a177207 */ /* 0x001fc80000000000 */
[----:B------:R-:W-:Y:S02]  /*2140*/  IADD3 R32, P1, PT, R23, R34, RZ ;  /* 0x0000002217207210 */ /* 0x000fe40007f3e0ff */
[----:B-1----:R-:W-:-:S03]  /*2150*/  SEL R37, R37, RZ, P0 ;  /* 0x000000ff25257207 */ /* 0x002fc60000000000 */
[----:B------:R-:W0:Y:S01]  /*2160*/  SHFL.UP PT, R26, R32, 0x8, RZ ;  /* 0x05000000201a7989 */ /* 0x000e2200000e00ff */
[----:B------:R-:W-:Y:S01]  /*2170*/  ISETP.GE.AND P0, PT, R16, 0x8, PT ;  /* 0x000000081000780c */ /* 0x000fe20003f06270 */
[----:B------:R-:W-:-:S05]  /*2180*/  IMAD.X R37, R37, 0x1, R36, P1 ;  /* 0x0000000125257824 */ /* 0x000fca00008e0624 */
[----:B------:R-:W1:Y:S01]  /*2190*/  SHFL.UP PT, R34, R37, 0x8, RZ ;  /* 0x0500000025227989 */ /* 0x000e6200000e00ff */
[----:B0-----:R-:W-:-:S04]  /*21a0*/  SEL R23, R26, RZ, P0 ;  /* 0x000000ff1a177207 */ /* 0x001fc80000000000 */
[----:B------:R-:W-:Y:S02]  /*21b0*/  IADD3 R32, P1, PT, R23, R32, RZ ;  /* 0x0000002017207210 */ /* 0x000fe40007f3e0ff */
[----:B-1----:R-:W-:-:S03]  /*21c0*/  SEL R34, R34, RZ, P0 ;  /* 0x000000ff22227207 */ /* 0x002fc60000000000 */
[----:B------:R0:W1:Y:S02]  /*21d0*/  SHFL.UP PT, R36, R32, 0x10, RZ ;  /* 0x0600000020247989 */ /* 0x00006400000e00ff */
[----:B------:R-:W-:-:S05]  /*21e0*/  IMAD.X R34, R34, 0x1, R37, P1 ;  /* 0x0000000122227824 */ /* 0x000fca00008e0625 */
[----:B------:R0:W2:Y:S02]  /*21f0*/  SHFL.UP PT, R26, R34, 0x10, RZ ;  /* 0x06000000221a7989 */ /* 0x0000a400000e00ff */
.L_x_51:
[----:B------:R-:W-:-:S04]  /*2200*/  ISETP.GE.AND P0, PT, R16, 0x10, PT ;  /* 0x000000101000780c */ /* 0x000fc80003f06270 */
[----:B-1----:R-:W-:-:S04]  /*2210*/  SEL R23, R36, RZ, P0 ;  /* 0x000000ff24177207 */ /* 0x002fc80000000000 */
[----:B------:R-:W-:Y:S02]  /*2220*/  IADD3 R22, P1, P2, -R30, R23, R32 ;  /* 0x000000171e167210 */ /* 0x000fe40007a3e120 */
[----:B--2---:R-:W-:Y:S02]  /*2230*/  SEL R23, R26, RZ, P0 ;  /* 0x000000ff1a177207 */ /* 0x004fe40000000000 */
[----:B------:R-:W-:Y:S02]  /*2240*/  IADD3 R8, P0, PT, R8, R22, RZ ;  /* 0x0000001608087210 */ /* 0x000fe40007f1e0ff */
[----:B------:R-:W-:-:S05]  /*2250*/  IADD3.X R23, PT, PT, ~R28, R23, R34, P1, P2 ;  /* 0x000000171c177210 */ /* 0x000fca0000fe4522 */
[----:B------:R-:W-:Y:S01]  /*2260*/  IMAD.X R9, R9, 0x1, R23, P0 ;  /* 0x0000000109097824 */ /* 0x000fe200000e0617 */
[----:B------:R-:W-:Y:S01]  /*2270*/  IADD3 R10, P0, PT, R10, R8, RZ ;  /* 0x000000080a0a7210 */ /* 0x000fe20007f1e0ff */
[----:B------:R2:W-:Y:S04]  /*2280*/  STS.64 [R35+0x1220], R22 ;  /* 0x0012201623007388 */ /* 0x0005e80000000a00 */
[----:B------:R-:W-:Y:S01]  /*2290*/  IMAD.X R11, R11, 0x1, R9, P0 ;  /* 0x000000010b0b7824 */ /* 0x000fe200000e0609 */
[----:B------:R-:W-:Y:S01]  /*22a0*/  IADD3 R20, P0, PT, R20, R10, RZ ;  /* 0x0000000a14147210 */ /* 0x000fe20007f1e0ff */
[----:B------:R2:W-:Y:S04]  /*22b0*/  STS.64 [R35+0x1228], R8 ;  /* 0x0012280823007388 */ /* 0x0005e80000000a00 */
[----:B------:R-:W-:Y:S01]  /*22c0*/  IMAD.X R21, R21, 0x1, R11, P0 ;  /* 0x0000000115157824 */ /* 0x000fe200000e060b */
[----:B------:R2:W-:Y:S04]  /*22d0*/  STS.64 [R35+0x1230], R10 ;  /* 0x0012300a23007388 */ /* 0x0005e80000000a00 */
[----:B------:R2:W-:Y:S03]  /*22e0*/  STS.64 [R35+0x1238], R20 ;  /* 0x0012381423007388 */ /* 0x0005e60000000a00 */
.L_x_37:
[----:B------:R-:W-:Y:S05]  /*22f0*/  WARPSYNC.ALL ;  /* 0x0000000000007948 */ /* 0x000fea0003800000 */
[----:B------:R-:W-:Y:S01]  /*2300*/  BAR.SYNC.DEFER_BLOCKING 0x0 ;  /* 0x0000000000007b1d */ /* 0x000fe20000010000 */
[C---:B--2---:R-:W-:Y:S02]  /*2310*/  LEA.HI R23, R17.reuse, R17, RZ, 0x1e ;  /* 0x0000001111177211 */ /* 0x044fe400078ff0ff */
[----:B------:R-:W-:Y:S02]  /*2320*/  ISETP.NE.AND P4, PT, R17, RZ, PT ;  /* 0x000000ff1100720c */ /* 0x000fe40003f85270 */
[----:B------:R-:W-:-:S02]  /*2330*/  LEA R23, R23, UR4, 0x3 ;  /* 0x0000000417177c11 */ /* 0x000fc4000f8e18ff */
[----:B------:R-:W-:-:S03]  /*2340*/  LEA R20, R17, UR4, 0x3 ;  /* 0x0000000411147c11 */ /* 0x000fc6000f8e18ff */
[----:B-1----:R-:W0:Y:S02]  /*2350*/  LDS.64 R8, [R23+0x1220] ;  /* 0x0012200017087984 */ /* 0x002e240000000a00 */
[----:B0-----:R-:W-:Y:S02]  /*2360*/  SEL R32, R8, RZ, P4 ;  /* 0x000000ff08207207 */ /* 0x001fe40002000000 */
[----:B------:R-:W-:Y:S02]  /*2370*/  SEL R8, R9, RZ, P4 ;  /* 0x000000ff09087207 */ /* 0x000fe40002000000 */
[----:B------:R-:W-:Y:S02]  /*2380*/  IADD3 R22, P0, PT, R4, R32, RZ ;  /* 0x0000002004167210 */ /* 0x000fe40007f1e0ff */
[C---:B------:R-:W-:Y:S02]  /*2390*/  IADD3 R26, P1, PT, R32.reuse, R27, RZ ;  /* 0x0000001b201a7210 */ /* 0x040fe40007f3e0ff */
[C---:B------:R-:W-:Y:S01]  /*23a0*/  IADD3 R29, P2, PT, R32.reuse, R29, RZ ;  /* 0x0000001d201d7210 */ /* 0x040fe20007f5e0ff */
[----:B------:R-:W-:Y:S01]  /*23b0*/  IMAD.X R4, R5, 0x1, R8, P0 ;  /* 0x0000000105047824 */ /* 0x000fe200000e0608 */
[----:B------:R-:W-:Y:S01]  /*23c0*/  IADD3 R32, P3, PT, R32, R6, RZ ;  /* 0x0000000620207210 */ /* 0x000fe20007f7e0ff */
[----:B------:R-:W-:Y:S01]  /*23d0*/  IMAD.X R31, R8, 0x1, R31, P1 ;  /* 0x00000001081f7824 */ /* 0x000fe200008e061f */
[----:B------:R-:W-:Y:S01]  /*23e0*/  ISETP.GT.U32.AND P0, PT, R22, 0x1ff, PT ;  /* 0x000001ff1600780c */ /* 0x000fe20003f04070 */
[----:B------:R-:W-:Y:S01]  /*23f0*/  IMAD.X R33, R8, 0x1, R33, P2 ;  /* 0x0000000108217824 */ /* 0x000fe200010e0621 */
[----:B------:R-:W-:Y:S01]  /*2400*/  ISETP.GT.U32.AND P2, PT, R26, 0x1ff, PT ;  /* 0x000001ff1a00780c */ /* 0x000fe20003f44070 */
[----:B------:R-:W-:Y:S01]  /*2410*/  IMAD.X R6, R8, 0x1, R7, P3 ;  /* 0x0000000108067824 */ /* 0x000fe200018e0607 */
[----:B------:R-:W-:Y:S01]  /*2420*/  ISETP.GT.U32.AND P3, PT, R29, 0x1ff, PT ;  /* 0x000001ff1d00780c */ /* 0x000fe20003f64070 */
[----:B------:R-:W-:Y:S01]  /*2430*/  IMAD R8, R17, 0x18, R20 ;  /* 0x0000001811087824 */ /* 0x000fe200078e0214 */
[----:B------:R-:W-:-:S02]  /*2440*/  ISETP.GT.U32.AND P1, PT, R32, 0x1ff, PT ;  /* 0x000001ff2000780c */ /* 0x000fc40003f24070 */
[----:B------:R-:W-:Y:S02]  /*2450*/  ISETP.GT.AND.EX P0, PT, R4, RZ, PT, P0 ;  /* 0x000000ff0400720c */ /* 0x000fe40003f04300 */
[----:B------:R-:W-:Y:S01]  /*2460*/  STS.128 [R8+0x10], RZ ;  /* 0x000010ff08007388 */ /* 0x000fe20000000c00 */
[----:B------:R-:W-:Y:S02]  /*2470*/  ISETP.GT.AND.EX P3, PT, R33, RZ, PT, P3 ;  /* 0x000000ff2100720c */ /* 0x000fe40003f64330 */
[----:B------:R-:W-:Y:S01]  /*2480*/  ISETP.GT.AND.EX P2, PT, R31, RZ, PT, P2 ;  /* 0x000000ff1f00720c */ /* 0x000fe20003f44320 */
[----:B------:R-:W-:Y:S01]  /*2490*/  STS.128 [R8+0x20], RZ ;  /* 0x000020ff08007388 */ /* 0x000fe20000000c00 */
[----:B------:R-:W-:Y:S01]  /*24a0*/  ISETP.GT.AND.EX P1, PT, R6, RZ, PT, P1 ;  /* 0x000000ff0600720c */ /* 0x000fe20003f24310 */
[----:B------:R-:W-:Y:S05]  /*24b0*/  BAR.SYNC.DEFER_BLOCKING 0x0 ;  /* 0x0000000000007b1d */ /* 0x000fea0000010000 */
[----:B------:R-:W-:Y:S01]  /*24c0*/  @!P0 LEA R22, R22, UR4, 0x3 ;  /* 0x0000000416168c11 */ /* 0x000fe2000f8e18ff */
[----:B------:R-:W-:-:S02]  /*24d0*/  @!P0 IMAD.MOV.U32 R24, RZ, RZ, 0x1 ;  /* 0x00000001ff188424 */ /* 0x000fc400078e00ff */
[----:B------:R-:W-:Y:S01]  /*24e0*/  @!P3 LEA R30, R29, UR4, 0x3 ;  /* 0x000000041d1ebc11 */ /* 0x000fe2000f8e18ff */
[----:B------:R-:W-:Y:S01]  /*24f0*/  @!P0 IMAD.MOV.U32 R25, RZ, RZ, 0x0 ;  /* 0x00000000ff198424 */ /* 0x000fe200078e00ff */
[----:B------:R-:W-:Y:S01]  /*2500*/  @!P2 LEA R26, R26, UR4, 0x3 ;  /* 0x000000041a1aac11 */ /* 0x000fe2000f8e18ff */
[----:B------:R-:W-:Y:S01]  /*2510*/  @!P2 IMAD.MOV.U32 R28, RZ, RZ, 0x1 ;  /* 0x00000001ff1ca424 */ /* 0x000fe200078e00ff */
[----:B------:R-:W-:Y:S01]  /*2520*/  @!P1 LEA R32, R32, UR4, 0x3 ;  /* 0x0000000420209c11 */ /* 0x000fe2000f8e18ff */
[----:B------:R-:W-:Y:S02]  /*2530*/  @!P2 IMAD.MOV.U32 R29, RZ, RZ, 0x0 ;  /* 0x00000000ff1da424 */ /* 0x000fe400078e00ff */
[----:B------:R-:W-:Y:S02]  /*2540*/  @!P3 IMAD.MOV.U32 R34, RZ, RZ, 0x1 ;  /* 0x00000001ff22b424 */ /* 0x000fe400078e00ff */
[----:B------:R-:W-:Y:S02]  /*2550*/  @!P3 IMAD.MOV.U32 R35, RZ, RZ, 0x0 ;  /* 0x00000000ff23b424 */ /* 0x000fe400078e00ff */
[----:B------:R-:W-:-:S02]  /*2560*/  @!P1 IMAD.MOV.U32 R36, RZ, RZ, 0x1 ;  /* 0x00000001ff249424 */ /* 0x000fc400078e00ff */
[----:B------:R-:W-:Y:S01]  /*2570*/  @!P1 IMAD.MOV.U32 R37, RZ, RZ, 0x0 ;  /* 0x00000000ff259424 */ /* 0x000fe200078e00ff */
[----:B------:R-:W-:Y:S04]  /*2580*/  @!P0 STS.64 [R22+0x10], R24 ;  /* 0x0000101816008388 */ /* 0x000fe80000000a00 */
[----:B------:R-:W-:Y:S04]  /*2590*/  @!P2 STS.64 [R26+0x10], R28 ;  /* 0x0000101c1a00a388 */ /* 0x000fe80000000a00 */
[----:B------:R-:W-:Y:S04]  /*25a0*/  @!P3 STS.64 [R30+0x10], R34 ;  /* 0x000010221e00b388 */ /* 0x000fe80000000a00 */
[----:B------:R-:W-:Y:S01]  /*25b0*/  @!P1 STS.64 [R32+0x10], R36 ;  /* 0x0000102420009388 */ /* 0x000fe20000000a00 */
[----:B------:R-:W-:Y:S06]  /*25c0*/  BAR.SYNC.DEFER_BLOCKING 0x0 ;  /* 0x0000000000007b1d */ /* 0x000fec0000010000 */
[----:B------:R-:W0:Y:S04]  /*25d0*/  LDS.128 R4, [R8+0x10] ;  /* 0x0000100008047984 */ /* 0x000e280000000c00 */
[----:B------:R-:W1:Y:S01]  /*25e0*/  LDS.128 R8, [R8+0x20] ;  /* 0x0000200008087984 */ /* 0x000e620000000c00 */
[----:B------:R-:W-:Y:S01]  /*25f0*/  BAR.SYNC.DEFER_BLOCKING 0x0 ;  /* 0x0000000000007b1d */ /* 0x000fe20000010000 */
[----:B0-----:R-:W-:-:S05]  /*2600*/  IADD3 R21, P0, PT, R4, R6, RZ ;  /* 0x0000000604157210 */ /* 0x001fca0007f1e0ff */
[----:B------:R-:W-:Y:S01]  /*2610*/  IMAD.X R27, R5, 0x1, R7, P0 ;  /* 0x00000001051b7824 */ /* 0x000fe200000e0607 */
[----:B-1----:R-:W-:-:S05]  /*2620*/  IADD3 R31, P0, PT, R8, R21, RZ ;  /* 0x00000015081f7210 */ /* 0x002fca0007f1e0ff */
[----:B------:R-:W-:Y:S01]  /*2630*/  IMAD.X R33, R9, 0x1, R27, P0 ;  /* 0x0000000109217824 */ /* 0x000fe200000e061b */
[----:B------:R-:W-:-:S05]  /*2640*/  IADD3 R6, P0, PT, R10, R31, RZ ;  /* 0x0000001f0a067210 */ /* 0x000fca0007f1e0ff */
[----:B------:R-:W-:-:S05]  /*2650*/  IMAD.X R7, R11, 0x1, R33, P0 ;  /* 0x000000010b077824 */ /* 0x000fca00000e0621 */
[----:B------:R0:W-:Y:S01]  /*2660*/  STS.64 [R23+0x1220], R6 ;  /* 0x0012200617007388 */ /* 0x0001e20000000a00 */
[----:B------:R-:W-:Y:S06]  /*2670*/  BAR.SYNC.DEFER_BLOCKING 0x0 ;  /* 0x0000000000007b1d */ /* 0x000fec0000010000 */
[----:B------:R-:W-:Y:S05]  /*2680*/  @P5 BRA `(.L_x_39) ;  /* 0x0000000000ec5947 */ /* 0x000fea0003800000 */
[----:B------:R-:W-:Y:S01]  /*2690*/  IMAD.MOV.U32 R24, RZ, RZ, 0x28 ;  /* 0x00000028ff187424 */ /* 0x000fe200078e00ff */
[----:B------:R-:W-:-:S03]  /*26a0*/  UMOV UR6, 0xffffffff ;  /* 0xffffffff00067882 */ /* 0x000fc60000000000 */
[----:B------:R-:W-:-:S05]  /*26b0*/  IMAD R24, R17, R24, UR4 ;  /* 0x0000000411187e24 */ /* 0x000fca000f8e0218 */
[----:B------:R-:W-:Y:S04]  /*26c0*/  LDS.64 R8, [R24+0x1220] ;  /* 0x0012200018087984 */ /* 0x000fe80000000a00 */
[----:B------:R-:W-:Y:S04]  /*26d0*/  LDS.64 R10, [R24+0x1228] ;  /* 0x00122800180a7984 */ /* 0x000fe80000000a00 */
[----:B0-----:R-:W0:Y:S04]  /*26e0*/  LDS.64 R22, [R24+0x1238] ;  /* 0x0012380018167984 */ /* 0x001e280000000a00 */
[----:B------:R-:W1:Y:S01]  /*26f0*/  LDS.64 R28, [R24+0x1230] ;  /* 0x00123000181c7984 */ /* 0x000e620000000a00 */
[----:B0-----:R-:W-:-:S04]  /*2700*/  IADD3 R25, P0, P1, R10, R8, R22 ;  /* 0x000000080a197210 */ /* 0x001fc8000791e016 */
[----:B-1----:R-:W-:Y:S02]  /*2710*/  IADD3 R32, P2, PT, R28, R25, RZ ;  /* 0x000000191c207210 */ /* 0x002fe40007f5e0ff */
[----:B------:R-:W-:-:S05]  /*2720*/  IADD3.X R23, PT, PT, R11, R9, R23, P0, P1 ;  /* 0x000000090b177210 */ /* 0x000fca00007e2417 */
[----:B------:R-:W-:Y:S01]  /*2730*/  IMAD.X R30, R29, 0x1, R23, P2 ;  /* 0x000000011d1e7824 */ /* 0x000fe200010e0617 */
[----:B------:R-:W-:Y:S06]  /*2740*/  BRA.DIV UR6, `(.L_x_40) ;  /* 0x0000000a06ec7947 */ /* 0x000fec000b800000 */
[----:B------:R-:W0:Y:S01]  /*2750*/  SHFL.UP PT, R26, R32, 0x1, RZ ;  /* 0x04200000201a7989 */ /* 0x000e2200000e00ff */
[C---:B------:R-:W-:Y:S02]  /*2760*/  ISETP.GE.AND P0, PT, R16.reuse, 0x1, PT ;  /* 0x000000011000780c */ /* 0x040fe40003f06270 */
[----:B------:R-:W-:Y:S01]  /*2770*/  ISETP.GE.AND P1, PT, R16, 0x2, PT ;  /* 0x000000021000780c */ /* 0x000fe20003f26270 */
[----:B------:R-:W1:Y:S01]  /*2780*/  SHFL.UP PT, R35, R30, 0x1, RZ ;  /* 0x042000001e237989 */ /* 0x000e6200000e00ff */
[----:B0-----:R-:W-:Y:S02]  /*2790*/  SEL R23, R26, RZ, P0 ;  /* 0x000000ff1a177207 */ /* 0x001fe40000000000 */
[----:B-1----:R-:W-:Y:S02]  /*27a0*/  SEL R35, R35, RZ, P0 ;  /* 0x000000ff23237207 */ /* 0x002fe40000000000 */
[----:B------:R-:W-:-:S05]  /*27b0*/  IADD3 R34, P0, PT, R23, R32, RZ ;  /* 0x0000002017227210 */ /* 0x000fca0007f1e0ff */
[----:B------:R-:W-:Y:S01]  /*27c0*/  IMAD.X R37, R35, 0x1, R30, P0 ;  /* 0x0000000123257824 */ /* 0x000fe200000e061e */
[----:B------:R-:W0:Y:S04]  /*27d0*/  SHFL.UP PT, R26, R34, 0x2, RZ ;  /* 0x04400000221a7989 */ /* 0x000e2800000e00ff */
        /* <DEDUP_REMOVED lines=21> */
.L_x_62:
[----:B------:R-:W-:Y:S01]  /*2930*/  ISETP.GE.AND P0, PT, R16, 0x10, PT ;  /* 0x000000101000780c */ /* 0x000fe20003f06270 */
[----:B------:R-:W-:-:S03]  /*2940*/  IMAD.MOV.U32 R16, RZ, RZ, 0x28 ;  /* 0x00000028ff107424 */ /* 0x000fc600078e00ff */
[----:B-1----:R-:W-:Y:S02]  /*2950*/  SEL R23, R36, RZ, P0 ;  /* 0x000000ff24177207 */ /* 0x002fe40000000000 */
[----:B--2---:R-:W-:Y:S02]  /*2960*/  SEL R26, R26, RZ, P0 ;  /* 0x000000ff1a1a7207 */ /* 0x004fe40000000000 */
[----:B------:R-:W-:-:S04]  /*2970*/  IADD3 R22, P0, P1, -R32, R23, R34 ;  /* 0x0000001720167210 */ /* 0x000fc8000791e122 */
[----:B------:R-:W-:Y:S01]  /*2980*/  IADD3.X R23, PT, PT, ~R30, R26, R35, P0, P1 ;  /* 0x0000001a1e177210 */ /* 0x000fe200007e2523 */
[----:B0-----:R-:W-:Y:S01]  /*2990*/  IMAD R35, R17, R16, UR4 ;  /* 0x0000000411237e24 */ /* 0x001fe2000f8e0210 */
[----:B------:R-:W-:-:S04]  /*29a0*/  IADD3 R8, P0, PT, R8, R22, RZ ;  /* 0x0000001608087210 */ /* 0x000fc80007f1e0ff */
[----:B------:R1:W-:Y:S01]  /*29b0*/  STS.64 [R35+0x1220], R22 ;  /* 0x0012201623007388 */ /* 0x0003e20000000a00 */
[----:B------:R-:W-:Y:S01]  /*29c0*/  IMAD.X R9, R9, 0x1, R23, P0 ;  /* 0x0000000109097824 */ /* 0x000fe200000e0617 */
[----:B------:R-:W-:-:S04]  /*29d0*/  IADD3 R10, P0, PT, R10, R8, RZ ;  /* 0x000000080a0a7210 */ /* 0x000fc80007f1e0ff */
[----:B------:R1:W-:Y:S01]  /*29e0*/  STS.64 [R35+0x1228], R8 ;  /* 0x0012280823007388 */ /* 0x0003e20000000a00 */
[----:B------:R-:W-:Y:S01]  /*29f0*/  IMAD.X R11, R11, 0x1, R9, P0 ;  /* 0x000000010b0b7824 */ /* 0x000fe200000e0609 */
[----:B------:R-:W-:-:S04]  /*2a00*/  IADD3 R24, P0, PT, R28, R10, RZ ;  /* 0x0000000a1c187210 */ /* 0x000fc80007f1e0ff */
[----:B------:R1:W-:Y:S01]  /*2a10*/  STS.64 [R35+0x1230], R10 ;  /* 0x0012300a23007388 */ /* 0x0003e20000000a00 */
[----:B------:R-:W-:-:S05]  /*2a20*/  IMAD.X R25, R29, 0x1, R11, P0 ;  /* 0x000000011d197824 */ /* 0x000fca00000e060b */
[----:B------:R1:W-:Y:S03]  /*2a30*/  STS.64 [R35+0x1238], R24 ;  /* 0x0012381823007388 */ /* 0x0003e60000000a00 */
.L_x_39:
[----:B------:R-:W-:Y:S05]  /*2a40*/  WARPSYNC.ALL ;  /* 0x0000000000007948 */ /* 0x000fea0003800000 */
[----:B------:R-:W-:Y:S01]  /*2a50*/  BAR.SYNC.DEFER_BLOCKING 0x0 ;  /* 0x0000000000007b1d */ /* 0x000fe20000010000 */
[----:B-1----:R-:W-:Y:S01]  /*2a60*/  LEA.HI R8, R17, R17, RZ, 0x1e ;  /* 0x0000001111087211 */ /* 0x002fe200078ff0ff */
[----:B------:R-:W-:Y:S01]  /*2a70*/  IMAD.U32 R25, RZ, RZ, UR5 ;  /* 0x00000005ff197e24 */ /* 0x000fe2000f8e00ff */
[----:B------:R-:W-:Y:S01]  /*2a80*/  UIADD3 UR6, UPT, UPT, UR4, 0x10, URZ ;  /* 0x0000001004067890 */ /* 0x000fe2000fffe0ff */
[----:B------:R-:W-:Y:S01]  /*2a90*/  IMAD.U32 R24, RZ, RZ, UR5 ;  /* 0x00000005ff187e24 */ /* 0x000fe2000f8e00ff */
[----:B------:R-:W-:-:S05]  /*2aa0*/  LEA R22, R8, UR4, 0x3 ;  /* 0x0000000408167c11 */ /* 0x000fca000f8e18ff */
[----:B------:R-:W1:Y:S01]  /*2ab0*/  LDS.64 R8, [R22+0x1220] ;  /* 0x0012200016087984 */ /* 0x000e620000000a00 */
[----:B------:R-:W-:Y:S01]  /*2ac0*/  BAR.SYNC.DEFER_BLOCKING 0x0 ;  /* 0x0000000000007b1d */ /* 0x000fe20000010000 */
[----:B-1----:R-:W-:Y:S02]  /*2ad0*/  SEL R10, R8, RZ, P4 ;  /* 0x000000ff080a7207 */ /* 0x002fe40002000000 */
[----:B------:R-:W-:Y:S02]  /*2ae0*/  SEL R11, R9, RZ, P4 ;  /* 0x000000ff090b7207 */ /* 0x000fe40002000000 */
[----:B------:R-:W-:Y:S02]  /*2af0*/  IADD3 R21, P1, PT, R10, R21, RZ ;  /* 0x000000150a157210 */ /* 0x000fe40007f3e0ff */
[----:B------:R-:W-:Y:S02]  /*2b00*/  IADD3 R16, P0, PT, R4, R10, RZ ;  /* 0x0000000a04107210 */ /* 0x000fe40007f1e0ff */
[C---:B------:R-:W-:Y:S01]  /*2b10*/  IADD3 R8, P2, PT, R10.reuse, R31, RZ ;  /* 0x0000001f0a087210 */ /* 0x040fe20007f5e0ff */
[----:B------:R-:W-:Y:S01]  /*2b20*/  IMAD.X R4, R11, 0x1, R27, P1 ;  /* 0x000000010b047824 */ /* 0x000fe200008e061b */
[----:B------:R-:W-:Y:S01]  /*2b30*/  IADD3 R10, P3, PT, R10, R6, RZ ;  /* 0x000000060a0a7210 */ /* 0x000fe20007f7e0ff */
[----:B------:R-:W-:Y:S01]  /*2b40*/  IMAD.X R5, R5, 0x1, R11, P0 ;  /* 0x0000000105057824 */ /* 0x000fe200000e060b */
[----:B------:R-:W-:Y:S01]  /*2b50*/  ISETP.GE.U32.AND P0, PT, R17, UR5, PT ;  /* 0x0000000511007c0c */ /* 0x000fe2000bf06070 */
[----:B------:R-:W-:-:S02]  /*2b60*/  IMAD.X R9, R11, 0x1, R33, P2 ;  /* 0x000000010b097824 */ /* 0x000fc400010e0621 */
[----:B------:R-:W-:Y:S02]  /*2b70*/  IMAD.X R11, R11, 0x1, R7, P3 ;  /* 0x000000010b0b7824 */ /* 0x000fe400018e0607 */
[----:B0-----:R-:W-:Y:S02]  /*2b80*/  IMAD.MOV.U32 R7, RZ, RZ, R4 ;  /* 0x000000ffff077224 */ /* 0x001fe400078e0004 */
[----:B------:R-:W-:Y:S02]  /*2b90*/  IMAD R27, R17, 0x18, R20 ;  /* 0x00000018111b7824 */ /* 0x000fe400078e0214 */
[----:B------:R-:W-:Y:S02]  /*2ba0*/  IMAD.MOV.U32 R6, RZ, RZ, R21 ;  /* 0x000000ffff067224 */ /* 0x000fe400078e0015 */
[----:B------:R-:W-:Y:S01]  /*2bb0*/  IMAD.MOV.U32 R4, RZ, RZ, R16 ;  /* 0x000000ffff047224 */ /* 0x000fe200078e0010 */
[----:B------:R0:W-:Y:S01]  /*2bc0*/  STS.128 [R27+0x1220], R8 ;  /* 0x001220081b007388 */ /* 0x0001e20000000c00 */
[----:B------:R-:W-:-:S02]  /*2bd0*/  @!P0 IMAD R25, R25, 0x8, R20 ;  /* 0x0000000819198824 */ /* 0x000fc400078e0214 */
[----:B------:R-:W-:Y:S01]  /*2be0*/  IMAD R17, R0, 0x200, R17 ;  /* 0x0000020000117824 */ /* 0x000fe200078e0211 */
[----:B------:R1:W-:Y:S03]  /*2bf0*/  STS.128 [R27+0x1210], R4 ;  /* 0x001210041b007388 */ /* 0x0003e60000000c00 */
[----:B------:R-:W-:Y:S01]  /*2c00*/  VIADD R0, R17, 0x80 ;  /* 0x0000008011007836 */ /* 0x000fe20000000000 */
[----:B------:R-:W-:Y:S08]  /*2c10*/  BAR.SYNC.DEFER_BLOCKING 0x0 ;  /* 0x0000000000007b1d */ /* 0x000ff00000010000 */
[----:B0-----:R-:W0:Y:S01]  /*2c20*/  LDC.64 R10, c[0x0][0x380] ;  /* 0x0000e000ff0a7b82 */ /* 0x001e220000000a00 */
[----:B-1----:R-:W-:-:S02]  /*2c30*/  IMAD.U32 R4, RZ, RZ, UR5 ;  /* 0x00000005ff047e24 */ /* 0x002fc4000f8e00ff */
[----:B------:R-:W-:-:S04]  /*2c40*/  @!P0 IMAD R27, R24, 0x8, R25 ;  /* 0x00000008181b8824 */ /* 0x000fc800078e0219 */
[----:B------:R-:W-:Y:S01]  /*2c50*/  @!P0 IMAD R29, R4, 0x8, R27 ;  /* 0x00000008041d8824 */ /* 0x000fe200078e021b */
[----:B------:R-:W1:Y:S04]  /*2c60*/  LDS R16, [R20+0x1210] ;  /* 0x0012100014107984 */ /* 0x000e680000000800 */
[----:B------:R-:W2:Y:S04]  /*2c70*/  LDS R21, [R20+0x1610] ;  /* 0x0016100014157984 */ /* 0x000ea80000000800 */
[----:B------:R-:W3:Y:S01]  /*2c80*/  LDS R22, [R20+0x1a10] ;  /* 0x001a100014167984 */ /* 0x000ee20000000800 */
[----:B0-----:R-:W-:-:S03]  /*2c90*/  IMAD.WIDE R10, R17, 0x8, R10 ;  /* 0x00000008110a7825 */ /* 0x001fc600078e020a */
[----:B------:R-:W0:Y:S01]  /*2ca0*/  LDS R23, [R20+0x1e10] ;  /* 0x001e100014177984 */ /* 0x000e220000000800 */
[----:B------:R-:W-:Y:S06]  /*2cb0*/  BAR.SYNC.DEFER_BLOCKING 0x0 ;  /* 0x0000000000007b1d */ /* 0x000fec0000010000 */
[----:B------:R-:W-:Y:S01]  /*2cc0*/  @!P0 STS.64 [R20+0x10], R2 ;  /* 0x0000100214008388 */ /* 0x000fe20000000a00 */
[----:B-1----:R-:W-:-:S03]  /*2cd0*/  LEA R4, R16, UR6, 0x3 ;  /* 0x0000000610047c11 */ /* 0x002fc6000f8e18ff */
[----:B------:R1:W-:Y:S01]  /*2ce0*/  @!P0 STS.64 [R25+0x10], R12 ;  /* 0x0000100c19008388 */ /* 0x0003e20000000a00 */
[----:B--2---:R-:W-:-:S03]  /*2cf0*/  LEA R6, R21, UR6, 0x3 ;  /* 0x0000000615067c11 */ /* 0x004fc6000f8e18ff */
[----:B------:R-:W-:Y:S01]  /*2d00*/  @!P0 STS.64 [R27+0x10], R14 ;  /* 0x0000100e1b008388 */ /* 0x000fe20000000a00 */
[----:B---3--:R-:W-:-:S03]  /*2d10*/  LEA R8, R22, UR6, 0x3 ;  /* 0x0000000616087c11 */ /* 0x008fc6000f8e18ff */
[----:B------:R-:W-:Y:S01]  /*2d20*/  @!P0 STS.64 [R29+0x10], R18 ;  /* 0x000010121d008388 */ /* 0x000fe20000000a00 */
[----:B0-----:R-:W-:Y:S01]  /*2d30*/  LEA R23, R23, UR6, 0x3 ;  /* 0x0000000617177c11 */ /* 0x001fe2000f8e18ff */
[----:B------:R-:W0:Y:S01]  /*2d40*/  LDCU UR6, c[0x0][0x3a8] ;  /* 0x00007500ff0677ac */ /* 0x000e220008000800 */
[----:B------:R-:W-:Y:S01]  /*2d50*/  BAR.SYNC.DEFER_BLOCKING 0x0 ;  /* 0x0000000000007b1d */ /* 0x000fe20000010000 */
[C---:B-1----:R-:W-:Y:S01]  /*2d60*/  VIADD R12, R17.reuse, 0x100 ;  /* 0x00000100110c7836 */ /* 0x042fe20000000000 */
[----:B0-----:R-:W-:Y:S01]  /*2d70*/  ISETP.GE.AND P1, PT, R0, UR6, PT ;  /* 0x0000000600007c0c */ /* 0x001fe2000bf26270 */
[C---:B------:R-:W-:Y:S01]  /*2d80*/  VIADD R0, R17.reuse, 0x180 ;  /* 0x0000018011007836 */ /* 0x040fe20000000000 */
[----:B------:R-:W-:Y:S02]  /*2d90*/  ISETP.GE.AND P0, PT, R17, UR6, PT ;  /* 0x0000000611007c0c */ /* 0x000fe4000bf06270 */
[----:B------:R-:W-:Y:S02]  /*2da0*/  ISETP.GE.AND P2, PT, R12, UR6, PT ;  /* 0x000000060c007c0c */ /* 0x000fe4000bf46270 */
[----:B------:R-:W-:Y:S01]  /*2db0*/  ISETP.GE.AND P3, PT, R0, UR6, PT ;  /* 0x0000000600007c0c */ /* 0x000fe2000bf66270 */
[----:B------:R-:W0:Y:S04]  /*2dc0*/  LDS.64 R4, [R4] ;  /* 0x0000000004047984 */ /* 0x000e280000000a00 */
[----:B------:R-:W1:Y:S04]  /*2dd0*/  LDS.64 R6, [R6] ;  /* 0x0000000006067984 */ /* 0x000e680000000a00 */
[----:B------:R-:W2:Y:S04]  /*2de0*/  LDS.64 R8, [R8] ;  /* 0x0000000008087984 */ /* 0x000ea80000000a00 */
[----:B------:R3:W4:Y:S01]  /*2df0*/  LDS.64 R2, [R23] ;  /* 0x0000000017027984 */ /* 0x0007220000000a00 */
[----:B------:R-:W-:Y:S06]  /*2e00*/  BAR.SYNC.DEFER_BLOCKING 0x0 ;  /* 0x0000000000007b1d */ /* 0x000fec0000010000 */
[----:B0-----:R3:W-:Y:S04]  /*2e10*/  @!P0 STG.E.64 desc[UR8][R10.64], R4 ;  /* 0x000000040a008986 */ /* 0x0017e8000c101b08 */
[----:B-1----:R3:W-:Y:S04]  /*2e20*/  @!P1 STG.E.64 desc[UR8][R10.64+0x400], R6 ;  /* 0x000400060a009986 */ /* 0x0027e8000c101b08 */
[----:B--2---:R3:W-:Y:S01]  /*2e30*/  @!P2 STG.E.64 desc[UR8][R10.64+0x800], R8 ;  /* 0x000800080a00a986 */ /* 0x0047e2000c101b08 */
[----:B------:R-:W-:Y:S05]  /*2e40*/  @P3 EXIT ;  /* 0x000000000000394d */ /* 0x000fea0003800000 */
[----:B----4-:R-:W-:Y:S01]  /*2e50*/  STG.E.64 desc[UR8][R10.64+0xc00], R2 ;  /* 0x000c00020a007986 */ /* 0x010fe2000c101b08 */
[----:B------:R-:W-:Y:S05]  /*2e60*/  EXIT ;  /* 0x000000000000794d */ /* 0x000fea0003800000 */
.L_x_38:
[----:B------:R-:W-:Y:S01]  /*2e70*/  IMAD.MOV.U32 R22, RZ, RZ, R30 ;  /* 0x000000ffff167224 */ /* 0x000fe200078e001e */
[----:B------:R-:W-:Y:S01]  /*2e80*/  ISETP.GE.AND P1, PT, R16, 0x1, PT ;  /* 0x000000011000780c */ /* 0x000fe20003f26270 */
[----:B------:R-:W-:Y:S02]  /*2e90*/  IMAD.MOV.U32 R23, RZ, RZ, 0x1 ;  /* 0x00000001ff177424 */ /* 0x000fe400078e00ff */
[----:B------:R-:W-:Y:S02]  /*2ea0*/  IMAD.MOV.U32 R24, RZ, RZ, RZ ;  /* 0x000000ffff187224 */ /* 0x000fe400078e00ff */
[----:B------:R-:W-:-:S08]  /*2eb0*/  IMAD.MOV.U32 R25, RZ, RZ, -0x1 ;  /* 0xffffffffff197424 */ /* 0x000fd000078e00ff */
[----:B------:R-:W-:Y:S05]  /*2ec0*/  WARPSYNC.COLLECTIVE R25, `(.L_x_41) ;  /* 0x0000000019087348 */ /* 0x000fea0003c00000 */
[----:B------:R0:W1:Y:S02]  /*2ed0*/  SHFL.UP P0, R26, R22, R23, R24 ;  /* 0x04000017161a7389 */ /* 0x0000640000000018 */
[----:B01----:R-:W-:Y:S05]  /*2ee0*/  ENDCOLLECTIVE ;  /* 0x000000000000791b */ /* 0x003fea0003800000 */
.L_x_41:
[----:B------:R-:W-:Y:S01]  /*2ef0*/  IMAD.MOV.U32 R22, RZ, RZ, R28 ;  /* 0x000000ffff167224 */ /* 0x000fe200078e001c */
[----:B------:R-:W-:-:S07]  /*2f00*/  SEL R37, R26, RZ, P1 ;  /* 0x000000ff1a257207 */ /* 0x000fce0000800000 */
[----:B------:R-:W-:Y:S05]  /*2f10*/  WARPSYNC.COLLECTIVE R25, `(.L_x_42) ;  /* 0x0000000019087348 */ /* 0x000fea0003c00000 */
[----:B------:R0:W1:Y:S02]  /*2f20*/  SHFL.UP P0, R26, R22, R23, R24 ;  /* 0x04000017161a7389 */ /* 0x0000640000000018 */
[----:B01----:R-:W-:Y:S05]  /*2f30*/  ENDCOLLECTIVE ;  /* 0x000000000000791b */ /* 0x003fea0003800000 */
.L_x_42:
[----:B------:R-:W-:-:S05]  /*2f40*/  IADD3 R32, P2, PT, R37, R30, RZ ;  /* 0x0000001e25207210 */ /* 0x000fca0007f5e0ff */
[----:B------:R-:W-:Y:S02]  /*2f50*/  IMAD.MOV.U32 R22, RZ, RZ, R32 ;  /* 0x000000ffff167224 */ /* 0x000fe400078e0020 */
[----:B------:R-:W-:Y:S02]  /*2f60*/  IMAD.MOV.U32 R23, RZ, RZ, 0x2 ;  /* 0x00000002ff177424 */ /* 0x000fe400078e00ff */
[----:B------:R-:W-:-:S07]  /*2f70*/  IMAD.MOV.U32 R34, RZ, RZ, R26 ;  /* 0x000000ffff227224 */ /* 0x000fce00078e001a */
[----:B------:R-:W-:Y:S05]  /*2f80*/  WARPSYNC.COLLECTIVE R25, `(.L_x_43) ;  /* 0x0000000019087348 */ /* 0x000fea0003c00000 */
[----:B------:R0:W1:Y:S02]  /*2f90*/  SHFL.UP P0, R26, R22, R23, R24 ;  /* 0x04000017161a7389 */ /* 0x0000640000000018 */
[----:B01----:R-:W-:Y:S05]  /*2fa0*/  ENDCOLLECTIVE ;  /* 0x000000000000791b */ /* 0x003fea0003800000 */
.L_x_43:
[----:B------:R-:W-:Y:S02]  /*2fb0*/  SEL R37, R34, RZ, P1 ;  /* 0x000000ff22257207 */ /* 0x000fe40000800000 */
[----:B------:R-:W-:-:S03]  /*2fc0*/  ISETP.GE.AND P1, PT, R16, 0x2, PT ;  /* 0x000000021000780c */ /* 0x000fc60003f26270 */
[----:B------:R-:W-:-:S04]  /*2fd0*/  IMAD.X R37, R37, 0x1, R28, P2 ;  /* 0x0000000125257824 */ /* 0x000fc800010e061c */
[----:B------:R-:W-:Y:S01]  /*2fe0*/  IMAD.MOV.U32 R22, RZ, RZ, R37 ;  /* 0x000000ffff167224 */ /* 0x000fe200078e0025 */
[----:B------:R-:W-:-:S04]  /*2ff0*/  SEL R26, R26, RZ, P1 ;  /* 0x000000ff1a1a7207 */ /* 0x000fc80000800000 */
[----:B------:R-:W-:-:S13]  /*3000*/  IADD3 R34, P2, PT, R26, R32, RZ ;  /* 0x000000201a227210 */ /* 0x000fda0007f5e0ff */
[----:B------:R-:W-:Y:S05]  /*3010*/  WARPSYNC.COLLECTIVE R25, `(.L_x_44) ;  /* 0x0000000019087348 */ /* 0x000fea0003c00000 */
[----:B------:R0:W1:Y:S02]  /*3020*/  SHFL.UP P0, R26, R22, R23, R24 ;  /* 0x04000017161a7389 */ /* 0x0000640000000018 */
[----:B01----:R-:W-:Y:S05]  /*3030*/  ENDCOLLECTIVE ;  /* 0x000000000000791b */ /* 0x003fea0003800000 */
.L_x_44:
[----:B------:R-:W-:Y:S02]  /*3040*/  IMAD.MOV.U32 R22, RZ, RZ, R34 ;  /* 0x000000ffff167224 */ /* 0x000fe400078e0022 */
[----:B------:R-:W-:Y:S02]  /*3050*/  IMAD.MOV.U32 R23, RZ, RZ, 0x4 ;  /* 0x00000004ff177424 */ /* 0x000fe400078e00ff */
[----:B------:R-:W-:-:S07]  /*3060*/  IMAD.MOV.U32 R36, RZ, RZ, R26 ;  /* 0x000000ffff247224 */ /* 0x000fce00078e001a */
[----:B------:R-:W-:Y:S05]  /*3070*/  WARPSYNC.COLLECTIVE R25, `(.L_x_45) ;  /* 0x0000000019087348 */ /* 0x000fea0003c00000 */
[----:B------:R0:W1:Y:S02]  /*3080*/  SHFL.UP P0, R26, R22, R23, R24 ;  /* 0x04000017161a7389 */ /* 0x0000640000000018 */
[----:B01----:R-:W-:Y:S05]  /*3090*/  ENDCOLLECTIVE ;  /* 0x000000000000791b */ /* 0x003fea0003800000 */
.L_x_45:
[----:B------:R-:W-:Y:S02]  /*30a0*/  SEL R36, R36, RZ, P1 ;  /* 0x000000ff24247207 */ /* 0x000fe40000800000 */
[----:B------:R-:W-:-:S03]  /*30b0*/  ISETP.GE.AND P1, PT, R16, 0x4, PT ;  /* 0x000000041000780c */ /* 0x000fc60003f26270 */
[----:B------:R-:W-:-:S04]  /*30c0*/  IMAD.X R36, R36, 0x1, R37, P2 ;  /* 0x0000000124247824 */ /* 0x000fc800010e0625 */
[----:B------:R-:W-:Y:S01]  /*30d0*/  IMAD.MOV.U32 R22, RZ, RZ, R36 ;  /* 0x000000ffff167224 */ /* 0x000fe200078e0024 */
[----:B------:R-:W-:-:S07]  /*30e0*/  SEL R37, R26, RZ, P1 ;  /* 0x000000ff1a257207 */ /* 0x000fce0000800000 */
[----:B------:R-:W-:Y:S05]  /*30f0*/  WARPSYNC.COLLECTIVE R25, `(.L_x_46) ;  /* 0x0000000019087348 */ /* 0x000fea0003c00000 */
[----:B------:R0:W1:Y:S02]  /*3100*/  SHFL.UP P0, R26, R22, R23, R24 ;  /* 0x04000017161a7389 */ /* 0x0000640000000018 */
[----:B01----:R-:W-:Y:S05]  /*3110*/  ENDCOLLECTIVE ;  /* 0x000000000000791b */ /* 0x003fea0003800000 */
.L_x_46:
[----:B------:R-:W-:-:S05]  /*3120*/  IADD3 R32, P2, PT, R37, R34, RZ ;  /* 0x0000002225207210 */ /* 0x000fca0007f5e0ff */
[----:B------:R-:W-:Y:S02]  /*3130*/  IMAD.MOV.U32 R22, RZ, RZ, R32 ;  /* 0x000000ffff167224 */ /* 0x000fe400078e0020 */
[----:B------:R-:W-:Y:S02]  /*3140*/  IMAD.MOV.U32 R23, RZ, RZ, 0x8 ;  /* 0x00000008ff177424 */ /* 0x000fe400078e00ff */
[----:B------:R-:W-:-:S07]  /*3150*/  IMAD.MOV.U32 R37, RZ, RZ, R26 ;  /* 0x000000ffff257224 */ /* 0x000fce00078e001a */
[----:B------:R-:W-:Y:S05]  /*3160*/  WARPSYNC.COLLECTIVE R25, `(.L_x_47) ;  /* 0x0000000019087348 */ /* 0x000fea0003c00000 */
[----:B------:R0:W1:Y:S02]  /*3170*/  SHFL.UP P0, R26, R22, R23, R24 ;  /* 0x04000017161a7389 */ /* 0x0000640000000018 */
[----:B01----:R-:W-:Y:S05]  /*3180*/  ENDCOLLECTIVE ;  /* 0x000000000000791b */ /* 0x003fea0003800000 */
.L_x_47:
        /* <DEDUP_REMOVED lines=9> */
.L_x_48:
[----:B------:R-:W-:Y:S02]  /*3220*/  IMAD.MOV.U32 R22, RZ, RZ, R32 ;  /* 0x000000ffff167224 */ /* 0x000fe400078e0020 */
[----:B------:R-:W-:Y:S02]  /*3230*/  IMAD.MOV.U32 R23, RZ, RZ, 0x10 ;  /* 0x00000010ff177424 */ /* 0x000fe400078e00ff */
[----:B------:R-:W-:-:S07]  /*3240*/  IMAD.MOV.U32 R34, RZ, RZ, R26 ;  /* 0x000000ffff227224 */ /* 0x000fce00078e001a */
[----:B------:R-:W-:Y:S05]  /*3250*/  WARPSYNC.COLLECTIVE R25, `(.L_x_49) ;  /* 0x0000000019087348 */ /* 0x000fea0003c00000 */
[----:B------:R0:W1:Y:S02]  /*3260*/  SHFL.UP P0, R26, R22, R23, R24 ;  /* 0x04000017161a7389 */ /* 0x0000640000000018 */
[----:B01----:R-:W-:Y:S05]  /*3270*/  ENDCOLLECTIVE ;  /* 0x000000000000791b */ /* 0x003fea0003800000 */
.L_x_49:
[----:B------:R-:W-:-:S05]  /*3280*/  SEL R34, R34, RZ, P1 ;  /* 0x000000ff22227207 */ /* 0x000fca0000800000 */
[----:B------:R-:W-:-:S04]  /*3290*/  IMAD.X R34, R34, 0x1, R37, P2 ;  /* 0x0000000122227824 */ /* 0x000fc800010e0625 */
[----:B------:R-:W-:Y:S02]  /*32a0*/  IMAD.MOV.U32 R22, RZ, RZ, R34 ;  /* 0x000000ffff167224 */ /* 0x000fe400078e0022 */
[----:B------:R-:W-:-:S07]  /*32b0*/  IMAD.MOV.U32 R36, RZ, RZ, R26 ;  /* 0x000000ffff247224 */ /* 0x000fce00078e001a */
[----:B------:R-:W-:Y:S05]  /*32c0*/  WARPSYNC.COLLECTIVE R25, `(.L_x_50) ;  /* 0x0000000019087348 */ /* 0x000fea0003c00000 */
[----:B------:R0:W1:Y:S02]  /*32d0*/  SHFL.UP P0, R26, R22, R23, R24 ;  /* 0x04000017161a7389 */ /* 0x0000640000000018 */
[----:B01----:R-:W-:Y:S05]  /*32e0*/  ENDCOLLECTIVE ;  /* 0x000000000000791b */ /* 0x003fea0003800000 */
.L_x_50:
[----:B------:R-:W-:Y:S05]  /*32f0*/  BRA `(.L_x_51) ;  /* 0xffffffec00c07947 */ /* 0x000fea000383ffff */
.L_x_40:
        /* <DEDUP_REMOVED lines=8> */
.L_x_52:
[----:B------:R-:W-:Y:S01]  /*3380*/  IMAD.MOV.U32 R22, RZ, RZ, R30 ;  /* 0x000000ffff167224 */ /* 0x000fe200078e001e */
[----:B------:R-:W-:-:S07]  /*3390*/  SEL R35, R26, RZ, P1 ;  /* 0x000000ff1a237207 */ /* 0x000fce0000800000 */
[----:B------:R-:W-:Y:S05]  /*33a0*/  WARPSYNC.COLLECTIVE R25, `(.L_x_53) ;  /* 0x0000000019087348 */ /* 0x000fea0003c00000 */
[----:B------:R0:W1:Y:S02]  /*33b0*/  SHFL.UP P0, R26, R22, R23, R24 ;  /* 0x04000017161a7389 */ /* 0x0000640000000018 */
[----:B01----:R-:W-:Y:S05]  /*33c0*/  ENDCOLLECTIVE ;  /* 0x000000000000791b */ /* 0x003fea0003800000 */
.L_x_53:
[----:B------:R-:W-:-:S05]  /*33d0*/  IADD3 R34, P2, PT, R35, R32, RZ ;  /* 0x0000002023227210 */ /* 0x000fca0007f5e0ff */
[----:B------:R-:W-:Y:S02]  /*33e0*/  IMAD.MOV.U32 R22, RZ, RZ, R34 ;  /* 0x000000ffff167224 */ /* 0x000fe400078e0022 */
[----:B------:R-:W-:Y:S02]  /*33f0*/  IMAD.MOV.U32 R23, RZ, RZ, 0x2 ;  /* 0x00000002ff177424 */ /* 0x000fe400078e00ff */
[----:B------:R-:W-:-:S07]  /*3400*/  IMAD.MOV.U32 R35, RZ, RZ, R26 ;  /* 0x000000ffff237224 */ /* 0x000fce00078e001a */
[----:B------:R-:W-:Y:S05]  /*3410*/  WARPSYNC.COLLECTIVE R25, `(.L_x_54) ;  /* 0x0000000019087348 */ /* 0x000fea0003c00000 */
[----:B------:R0:W1:Y:S02]  /*3420*/  SHFL.UP P0, R26, R22, R23, R24 ;  /* 0x04000017161a7389 */ /* 0x0000640000000018 */
[----:B01----:R-:W-:Y:S05]  /*3430*/  ENDCOLLECTIVE ;  /* 0x000000000000791b */ /* 0x003fea0003800000 */
.L_x_54:
        /* <DEDUP_REMOVED lines=8> */
.L_x_55:
[----:B------:R-:W-:-:S05]  /*34c0*/  IADD3 R35, P2, PT, R35, R34, RZ ;  /* 0x0000002223237210 */ /* 0x000fca0007f5e0ff */
[----:B------:R-:W-:Y:S02]  /*34d0*/  IMAD.MOV.U32 R22, RZ, RZ, R35 ;  /* 0x000000ffff167224 */ /* 0x000fe400078e0023 */
[----:B------:R-:W-:Y:S02]  /*34e0*/  IMAD.MOV.U32 R23, RZ, RZ, 0x4 ;  /* 0x00000004ff177424 */ /* 0x000fe400078e00ff */
[----:B------:R-:W-:-:S07]  /*34f0*/  IMAD.MOV.U32 R36, RZ, RZ, R26 ;  /* 0x000000ffff247224 */ /* 0x000fce00078e001a */
[----:B------:R-:W-:Y:S05]  /*3500*/  WARPSYNC.COLLECTIVE R25, `(.L_x_56) ;  /* 0x0000000019087348 */ /* 0x000fea0003c00000 */
[----:B------:R0:W1:Y:S02]  /*3510*/  SHFL.UP P0, R26, R22, R23, R24 ;  /* 0x04000017161a7389 */ /* 0x0000640000000018 */
[----:B01----:R-:W-:Y:S05]  /*3520*/  ENDCOLLECTIVE ;  /* 0x000000000000791b */ /* 0x003fea0003800000 */
.L_x_56:
        /* <DEDUP_REMOVED lines=9> */
.L_x_57:
[----:B------:R-:W-:Y:S02]  /*35c0*/  IMAD.MOV.U32 R22, RZ, RZ, R34 ;  /* 0x000000ffff167224 */ /* 0x000fe400078e0022 */
[----:B------:R-:W-:Y:S02]  /*35d0*/  IMAD.MOV.U32 R23, RZ, RZ, 0x8 ;  /* 0x00000008ff177424 */ /* 0x000fe400078e00ff */
[----:B------:R-:W-:-:S07]  /*35e0*/  IMAD.MOV.U32 R37, RZ, RZ, R26 ;  /* 0x000000ffff257224 */ /* 0x000fce00078e001a */
[----:B------:R-:W-:Y:S05]  /*35f0*/  WARPSYNC.COLLECTIVE R25, `(.L_x_58) ;  /* 0x0000000019087348 */ /* 0x000fea0003c00000 */
[----:B------:R0:W1:Y:S02]  /*3600*/  SHFL.UP P0, R26, R22, R23, R24 ;  /* 0x04000017161a7389 */ /* 0x0000640000000018 */
[----:B01----:R-:W-:Y:S05]  /*3610*/  ENDCOLLECTIVE ;  /* 0x000000000000791b */ /* 0x003fea0003800000 */
.L_x_58:
        /* <DEDUP_REMOVED lines=8> */
.L_x_59:
[----:B------:R-:W-:-:S05]  /*36a0*/  IADD3 R34, P2, PT, R35, R34, RZ ;  /* 0x0000002223227210 */ /* 0x000fca0007f5e0ff */
[----:B------:R-:W-:Y:S02]  /*36b0*/  IMAD.MOV.U32 R22, RZ, RZ, R34 ;  /* 0x000000ffff167224 */ /* 0x000fe400078e0022 */
[----:B------:R-:W-:Y:S02]  /*36c0*/  IMAD.MOV.U32 R23, RZ, RZ, 0x10 ;  /* 0x00000010ff177424 */ /* 0x000fe400078e00ff */
[----:B------:R-:W-:-:S05]  /*36d0*/  IMAD.MOV.U32 R35, RZ, RZ, R26 ;  /* 0x000000ffff237224 */ /* 0x000fca00078e001a */
[----:B------:R-:W-:-:S05]  /*36e0*/  SEL R26, R35, RZ, P1 ;  /* 0x000000ff231a7207 */ /* 0x000fca0000800000 */
[----:B------:R-:W-:-:S07]  /*36f0*/  IMAD.X R35, R26, 0x1, R37, P2 ;  /* 0x000000011a237824 */ /* 0x000fce00010e0625 */
[----:B------:R-:W-:Y:S05]  /*3700*/  WARPSYNC.COLLECTIVE R25, `(.L_x_60) ;  /* 0x0000000019087348 */ /* 0x000fea0003c00000 */
[----:B------:R0:W1:Y:S02]  /*3710*/  SHFL.UP P0, R26, R22, R23, R24 ;  /* 0x04000017161a7389 */ /* 0x0000640000000018 */
[----:B01----:R-:W-:Y:S05]  /*3720*/  ENDCOLLECTIVE ;  /* 0x000000000000791b */ /* 0x003fea0003800000 */
.L_x_60:
[----:B------:R-:W-:Y:S02]  /*3730*/  IMAD.MOV.U32 R22, RZ, RZ, R35 ;  /* 0x000000ffff167224 */ /* 0x000fe400078e0023 */
[----:B------:R-:W-:-:S07]  /*3740*/  IMAD.MOV.U32 R36, RZ, RZ, R26 ;  /* 0x000000ffff247224 */ /* 0x000fce00078e001a */
[----:B------:R-:W-:Y:S05]  /*3750*/  WARPSYNC.COLLECTIVE R25, `(.L_x_61) ;  /* 0x0000000019087348 */ /* 0x000fea0003c00000 */
[----:B------:R0:W1:Y:S02]  /*3760*/  SHFL.UP P0, R26, R22, R23, R24 ;  /* 0x04000017161a7389 */ /* 0x0000640000000018 */
[----:B01----:R-:W-:Y:S05]  /*3770*/  ENDCOLLECTIVE ;  /* 0x000000000000791b */ /* 0x003fea0003800000 */
.L_x_61:
[----:B------:R-:W-:Y:S05]  /*3780*/  BRA `(.L_x_62) ;  /* 0xfffffff000687947 */ /* 0x000fea000383ffff */
.L_x_63:
        /* <DEDUP_REMOVED lines=15> */
.L_x_347:


//--------------------- .text._Z15runDBinKernel64ILi128ELi4EEvPlPjPmi --------------------------
	.section	.text._Z15runDBinKernel64ILi128ELi4EEvPlPjPmi,"ax",@progbits
	.align	128
        .global         _Z15runDBinKernel64ILi128ELi4EEvPlPjPmi
        .type           _Z15runDBinKernel64ILi128ELi4EEvPlPjPmi,@function
        .size           _Z15runDBinKernel64ILi128ELi4EEvPlPjPmi,(.L_x_348 - _Z15runDBinKernel64ILi128ELi4EEvPlPjPmi)
        .other          _Z15runDBinKernel64ILi128ELi4EEvPlPjPmi,@"STO_CUDA_ENTRY STV_DEFAULT"
_Z15runDBinKernel64ILi128ELi4EEvPlPjPmi:
.text._Z15runDBinKernel64ILi128ELi4EEvPlPjPmi:
[----:B------:R-:W-:Y:S01]  /*0000*/  LDC R1, c[0x0][0x37c] ;  /* 0x0000df00ff017b82 */ /* 0x000fe20000000800 */
[----:B------:R-:W0:Y:S01]  /*0010*/  S2R R0, SR_TID.X ;  /* 0x0000000000007919 */ /* 0x000e220000002100 */
[----:B------:R-:W1:Y:S01]  /*0020*/  LDCU.64 UR8, c[0x0][0x358] ;  /* 0x00006b00ff0877ac */ /* 0x000e620008000a00 */
[----:B------:R-:W2:Y:S05]  /*0030*/  S2R R15, SR_CTAID.X ;  /* 0x00000000000f7919 */ /* 0x000eaa0000002500 */
[----:B------:R-:W3:Y:S01]  /*0040*/  S2UR UR6, SR_CgaCtaId ;  /* 0x00000000000679c3 */ /* 0x000ee20000008800 */
[----:B------:R-:W-:-:S07]  /*0050*/  UMOV UR4, 0x400 ;  /* 0x0000040000047882 */ /* 0x000fce0000000000 */
[----:B------:R-:W4:Y:S01]  /*0060*/  LDC R6, c[0x0][0x398] ;  /* 0x0000e600ff067b82 */ /* 0x000f220000000800 */
[----:B0-----:R-:W-:-:S13]  /*0070*/  ISETP.GT.U32.AND P0, PT, R0, 0x4, PT ;  /* 0x000000040000780c */ /* 0x001fda0003f04070 */
[----:B------:R-:W0:Y:S01]  /*0080*/  @!P0 LDC.64 R2, c[0x0][0x388] ;  /* 0x0000e200ff028b82 */ /* 0x000e220000000a00 */
[----:B--2---:R-:W-:-:S04]  /*0090*/  @!P0 IMAD R5, R15, 0x4, R0 ;  /* 0x000000040f058824 */ /* 0x004fc800078e0200 */
[----:B0-----:R-:W-:-:S06]  /*00a0*/  @!P0 IMAD.WIDE.U32 R2, R5, 0x4, R2 ;  /* 0x0000000405028825 */ /* 0x001fcc00078e0002 */
[----:B-1----:R0:W2:Y:S01]  /*00b0*/  @!P0 LDG.E R3, desc[UR8][R2.64] ;  /* 0x0000000802038981 */ /* 0x0020a2000c1e1900 */
[----:B---3--:R-:W-:Y:S01]  /*00c0*/  ULEA UR6, UR6, UR4, 0x18 ;  /* 0x0000000406067291 */ /* 0x008fe2000f8ec0ff */
[----:B----4-:R-:W-:-:S05]  /*00d0*/  IMAD R19, R15, -0x200, R6 ;  /* 0xfffffe000f137824 */ /* 0x010fca00078e0206 */
[----:B------:R-:W-:Y:S01]  /*00e0*/  LEA R4, R0, UR6, 0x2 ;  /* 0x0000000600047c11 */ /* 0x000fe2000f8e10ff */
[----:B0-----:R-:W-:-:S05]  /*00f0*/  VIADD R2, R6, 0x1ff ;  /* 0x000001ff06027836 */ /* 0x001fca0000000000 */
[----:B------:R-:W-:-:S04]  /*0100*/  SHF.R.S32.HI R7, RZ, 0x1f, R2 ;  /* 0x0000001fff077819 */ /* 0x000fc80000011402 */
[----:B------:R-:W-:-:S04]  /*0110*/  LEA.HI R7, R7, R2, RZ, 0x9 ;  /* 0x0000000207077211 */ /* 0x000fc800078f48ff */
[----:B------:R-:W-:Y:S01]  /*0120*/  LEA.HI.SX32 R18, R7, 0xffffffff, 0x17 ;  /* 0xffffffff07127811 */ /* 0x000fe200078fbaff */
[----:B--2---:R-:W-:Y:S01]  /*0130*/  @!P0 STS [R4], R3 ;  /* 0x0000000304008388 */ /* 0x004fe20000000800 */
[----:B------:R-:W-:Y:S06]  /*0140*/  BAR.SYNC.DEFER_BLOCKING 0x0 ;  /* 0x0000000000007b1d */ /* 0x000fec0000010000 */
[----:B------:R-:W0:Y:S04]  /*0150*/  LDS R14, [UR6] ;  /* 0x00000006ff0e7984 */ /* 0x000e280008000800 */
[----:B------:R-:W1:Y:S01]  /*0160*/  LDS R5, [UR6+0x10] ;  /* 0x00001006ff057984 */ /* 0x000e620008000800 */
[----:B0-----:R-:W-:-:S04]  /*0170*/  VIADD R16, R14, 0xffffffff ;  /* 0xffffffff0e107836 */ /* 0x001fc80000000000 */
[----:B-1----:R-:W-:-:S05]  /*0180*/  IMAD.IADD R17, R5, 0x1, -R16 ;  /* 0x0000000105117824 */ /* 0x002fca00078e0a10 */
[----:B------:R-:W-:-:S13]  /*0190*/  ISETP.NE.AND P0, PT, R17, RZ, PT ;  /* 0x000000ff1100720c */ /* 0x000fda0003f05270 */
[----:B------:R-:W-:Y:S05]  /*01a0*/  @!P0 BRA `(.L_x_64) ;  /* 0x0000000c00d48947 */ /* 0x000fea0003800000 */
[----:B------:R-:W-:Y:S01]  /*01b0*/  IMAD.IADD R5, R5, 0x1, -R14 ;  /* 0x0000000105057824 */ /* 0x000fe200078e0a0e */
[----:B------:R-:W-:-:S04]  /*01c0*/  UMOV UR4, URZ ;  /* 0x000000ff00047c82 */ /* 0x000fc80008000000 */
[C---:B------:R-:W-:Y:S02]  /*01d0*/  ISETP.GE.U32.AND P1, PT, R5.reuse, 0x780, PT ;  /* 0x000007800500780c */ /* 0x040fe40003f26070 */
[----:B------:R-:W-:-:S04]  /*01e0*/  LEA.HI R20, R5, 0x1, RZ, 0x19 ;  /* 0x0000000105147811 */ /* 0x000fc800078fc8ff */
[----:B------:R-:W-:-:S04]  /*01f0*/  LOP3.LUT R23, R20, 0xf, RZ, 0xc0, !PT ;  /* 0x0000000f14177812 */ /* 0x000fc800078ec0ff */
[----:B------:R-:W-:-:S03]  /*0200*/  ISETP.NE.AND P0, PT, R23, RZ, PT ;  /* 0x000000ff1700720c */ /* 0x000fc60003f05270 */
[----:B------:R-:W-:Y:S10]  /*0210*/  @!P1 BRA `(.L_x_65) ;  /* 0x0000000400e09947 */ /* 0x000ff40003800000 */
[----:B------:R-:W-:Y:S01]  /*0220*/  LOP3.LUT R24, R20, 0x3fffff0, RZ, 0xc0, !PT ;  /* 0x03fffff014187812 */ /* 0x000fe200078ec0ff */
[----:B------:R-:W-:Y:S01]  /*0230*/  UMOV UR4, URZ ;  /* 0x000000ff00047c82 */ /* 0x000fe20008000000 */
[----:B------:R-:W-:-:S05]  /*0240*/  UMOV UR5, URZ ;  /* 0x000000ff00057c82 */ /* 0x000fca0008000000 */
.L_x_66:
[----:B------:R-:W-:-:S04]  /*0250*/  VIADD R22, R0, UR4 ;  /* 0x0000000400167c36 */ /* 0x000fc80008000000 */
[C---:B0-----:R-:W-:Y:S01]  /*0260*/  VIADD R9, R22.reuse, 0x80 ;  /* 0x0000008016097836 */ /* 0x041fe20000000000 */
[CC--:B------:R-:W-:Y:S01]  /*0270*/  ISETP.GE.U32.AND P1, PT, R22.reuse, R17.reuse, PT ;  /* 0x000000111600720c */ /* 0x0c0fe20003f26070 */
[C---:B------:R-:W-:Y:S02]  /*0280*/  VIADD R29, R22.reuse, 0x100 ;  /* 0x00000100161d7836 */ /* 0x040fe40000000000 */
[----:B------:R-:W-:Y:S01]  /*0290*/  VIADD R12, R22, 0x180 ;  /* 0x00000180160c7836 */ /* 0x000fe20000000000 */
[-C--:B------:R-:W-:Y:S02]  /*02a0*/  ISETP.GE.U32.AND P2, PT, R9, R17.reuse, PT ;  /* 0x000000110900720c */ /* 0x080fe40003f46070 */
[-C--:B------:R-:W-:Y:S02]  /*02b0*/  ISETP.GE.U32.AND P5, PT, R29, R17.reuse, PT ;  /* 0x000000111d00720c */ /* 0x080fe40003fa6070 */
[----:B------:R-:W-:-:S05]  /*02c0*/  ISETP.GE.U32.AND P6, PT, R12, R17, PT ;  /* 0x000000110c00720c */ /* 0x000fca0003fc6070 */
[----:B------:R-:W0:Y:S01]  /*02d0*/  @!P1 LDC.64 R6, c[0x0][0x390] ;  /* 0x0000e400ff069b82 */ /* 0x000e220000000a00 */
[----:B------:R-:W-:-:S03]  /*02e0*/  @!P1 IMAD.IADD R11, R16, 0x1, R22 ;  /* 0x00000001100b9824 */ /* 0x000fc600078e0216 */
[----:B------:R-:W-:-:S04]  /*02f0*/  @!P2 IMAD.IADD R9, R16, 0x1, R9 ;  /* 0x000000011009a824 */ /* 0x000fc800078e0209 */
[----:B------:R-:W1:Y:S08]  /*0300*/  @!P2 LDC.64 R4, c[0x0][0x390] ;  /* 0x0000e400ff04ab82 */ /* 0x000e700000000a00 */
[----:B------:R-:W2:Y:S01]  /*0310*/  @!P5 LDC.64 R2, c[0x0][0x390] ;  /* 0x0000e400ff02db82 */ /* 0x000ea20000000a00 */
[----:B0-----:R-:W-:-:S04]  /*0320*/  @!P1 IMAD.WIDE.U32 R10, R11, 0x8, R6 ;  /* 0x000000080b0a9825 */ /* 0x001fc800078e0006 */
[----:B-1----:R-:W-:-:S03]  /*0330*/  @!P2 IMAD.WIDE.U32 R6, R9, 0x8, R4 ;  /* 0x000000080906a825 */ /* 0x002fc600078e0004 */
[----:B------:R-:W0:Y:S01]  /*0340*/  @!P6 LDC.64 R8, c[0x0][0x390] ;  /* 0x0000e400ff08eb82 */ /* 0x000e220000000a00 */
[----:B------:R1:W3:Y:S04]  /*0350*/  @!P1 LDG.E.64 R4, desc[UR8][R10.64] ;  /* 0x000000080a049981 */ /* 0x0002e8000c1e1b00 */
[----:B------:R-:W4:Y:S01]  /*0360*/  @!P2 LDG.E.64 R6, desc[UR8][R6.64] ;  /* 0x000000080606a981 */ /* 0x000f22000c1e1b00 */
[----:B------:R-:W-:-:S04]  /*0370*/  @!P5 IMAD.IADD R29, R16, 0x1, R29 ;  /* 0x00000001101dd824 */ /* 0x000fc800078e021d */
[----:B--2---:R-:W-:-:S04]  /*0380*/  @!P5 IMAD.WIDE.U32 R28, R29, 0x8, R2 ;  /* 0x000000081d1cd825 */ /* 0x004fc800078e0002 */
[----:B------:R-:W-:Y:S02]  /*0390*/  @!P6 IMAD.IADD R3, R16, 0x1, R12 ;  /* 0x000000011003e824 */ /* 0x000fe400078e020c */
[----:B------:R-:W2:Y:S02]  /*03a0*/  @!P5 LDG.E.64 R28, desc[UR8][R28.64] ;  /* 0x000000081c1cd981 */ /* 0x000ea4000c1e1b00 */
[----:B0-----:R-:W-:-:S06]  /*03b0*/  @!P6 IMAD.WIDE.U32 R2, R3, 0x8, R8 ;  /* 0x000000080302e825 */ /* 0x001fcc00078e0008 */
[----:B------:R-:W5:Y:S01]  /*03c0*/  @!P6 LDG.E.64 R2, desc[UR8][R2.64] ;  /* 0x000000080202e981 */ /* 0x000f62000c1e1b00 */
[C---:B------:R-:W-:Y:S01]  /*03d0*/  LEA R21, R22.reuse, UR6, 0x3 ;  /* 0x0000000616157c11 */ /* 0x040fe2000f8e18ff */
[C---:B------:R-:W-:Y:S02]  /*03e0*/  VIADD R27, R22.reuse, 0x280 ;  /* 0x00000280161b7836 */ /* 0x040fe40000000000 */
[C---:B------:R-:W-:Y:S02]  /*03f0*/  VIADD R9, R22.reuse, 0x200 ;  /* 0x0000020016097836 */ /* 0x040fe40000000000 */
[C---:B------:R-:W-:Y:S02]  /*0400*/  VIADD R8, R22.reuse, 0x300 ;  /* 0x0000030016087836 */ /* 0x040fe40000000000 */
[C---:B------:R-:W-:Y:S02]  /*0410*/  VIADD R31, R22.reuse, 0x380 ;  /* 0x00000380161f7836 */ /* 0x040fe40000000000 */
[----:B------:R-:W-:Y:S01]  /*0420*/  VIADD R25, R22, 0x400 ;  /* 0x0000040016197836 */ /* 0x000fe20000000000 */
[-C--:B------:R-:W-:Y:S01]  /*0430*/  ISETP.GE.U32.AND P3, PT, R8, R17.reuse, PT ;  /* 0x000000110800720c */ /* 0x080fe20003f66070 */
[----:B------:R-:W-:Y:S01]  /*0440*/  VIADD R26, R22, 0x480 ;  /* 0x00000480161a7836 */ /* 0x000fe20000000000 */
[----:B------:R-:W-:-:S11]  /*0450*/  ISETP.GE.U32.AND P4, PT, R31, R17, PT ;  /* 0x000000111f00720c */ /* 0x000fd60003f86070 */
[----:B------:R-:W0:Y:S02]  /*0460*/  @!P3 LDC.64 R12, c[0x0][0x390] ;  /* 0x0000e400ff0cbb82 */ /* 0x000e240000000a00 */
[----:B------:R-:W-:-:S06]  /*0470*/  @!P4 IMAD.IADD R31, R16, 0x1, R31 ;  /* 0x00000001101fc824 */ /* 0x000fcc00078e021f */
[----:B-1----:R-:W1:Y:S02]  /*0480*/  @!P4 LDC.64 R10, c[0x0][0x390] ;  /* 0x0000e400ff0acb82 */ /* 0x002e640000000a00 */
[----:B-1----:R-:W-:-:S06]  /*0490*/  @!P4 IMAD.WIDE.U32 R10, R31, 0x8, R10 ;  /* 0x000000081f0ac825 */ /* 0x002fcc00078e000a */
[----:B------:R-:W5:Y:S04]  /*04a0*/  @!P4 LDG.E.64 R10, desc[UR8][R10.64] ;  /* 0x000000080a0ac981 */ /* 0x000f68000c1e1b00 */
[----:B---3--:R1:W-:Y:S01]  /*04b0*/  @!P1 STS.64 [R21+0x28], R4 ;  /* 0x0000280415009388 */ /* 0x0083e20000000a00 */
[----:B------:R-:W-:-:S03]  /*04c0*/  ISETP.GE.U32.AND P1, PT, R9, R17, PT ;  /* 0x000000110900720c */ /* 0x000fc60003f26070 */
[----:B----4-:R3:W-:Y:S01]  /*04d0*/  @!P2 STS.64 [R21+0x428], R6 ;  /* 0x000428061500a388 */ /* 0x0107e20000000a00 */
[----:B------:R-:W-:-:S09]  /*04e0*/  ISETP.GE.U32.AND P2, PT, R27, R17, PT ;  /* 0x000000111b00720c */ /* 0x000fd20003f46070 */
[----:B-1----:R-:W1:Y:S01]  /*04f0*/  @!P1 LDC.64 R4, c[0x0][0x390] ;  /* 0x0000e400ff049b82 */ /* 0x002e620000000a00 */
[----:B--2---:R2:W-:Y:S01]  /*0500*/  @!P5 STS.64 [R21+0x828], R28 ;  /* 0x0008281c1500d388 */ /* 0x0045e20000000a00 */
[----:B------:R-:W-:Y:S01]  /*0510*/  ISETP.GE.U32.AND P5, PT, R25, R17, PT ;  /* 0x000000111900720c */ /* 0x000fe20003fa6070 */
[C---:B------:R-:W-:Y:S02]  /*0520*/  @!P1 IMAD.IADD R9, R16.reuse, 0x1, R9 ;  /* 0x0000000110099824 */ /* 0x040fe400078e0209 */
[----:B------:R-:W-:-:S03]  /*0530*/  @!P2 IMAD.IADD R27, R16, 0x1, R27 ;  /* 0x00000001101ba824 */ /* 0x000fc600078e021b */
[----:B---3--:R-:W3:Y:S01]  /*0540*/  @!P2 LDC.64 R6, c[0x0][0x390] ;  /* 0x0000e400ff06ab82 */ /* 0x008ee20000000a00 */
[----:B--2---:R-:W-:Y:S01]  /*0550*/  @!P3 IMAD.IADD R29, R16, 0x1, R8 ;  /* 0x00000001101db824 */ /* 0x004fe200078e0208 */
[----:B-----5:R2:W-:Y:S01]  /*0560*/  @!P6 STS.64 [R21+0xc28], R2 ;  /* 0x000c28021500e388 */ /* 0x0205e20000000a00 */
[----:B------:R-:W-:Y:S02]  /*0570*/  ISETP.GE.U32.AND P6, PT, R26, R17, PT ;  /* 0x000000111a00720c */ /* 0x000fe40003fc6070 */
[----:B0-----:R-:W-:-:S06]  /*0580*/  @!P3 IMAD.WIDE.U32 R12, R29, 0x8, R12 ;  /* 0x000000081d0cb825 */ /* 0x001fcc00078e000c */
[----:B------:R-:W4:Y:S01]  /*0590*/  @!P3 LDG.E.64 R12, desc[UR8][R12.64] ;  /* 0x000000080c0cb981 */ /* 0x000f22000c1e1b00 */
[----:B-1----:R-:W-:Y:S01]  /*05a0*/  @!P1 IMAD.WIDE.U32 R4, R9, 0x8, R4 ;  /* 0x0000000809049825 */ /* 0x002fe200078e0004 */
[----:B--2---:R-:W0:Y:S03]  /*05b0*/  @!P5 LDC.64 R2, c[0x0][0x390] ;  /* 0x0000e400ff02db82 */ /* 0x004e260000000a00 */
[C---:B------:R-:W-:Y:S02]  /*05c0*/  @!P5 IMAD.IADD R25, R16.reuse, 0x1, R25 ;  /* 0x000000011019d824 */ /* 0x040fe400078e0219 */
[----:B------:R-:W2:Y:S01]  /*05d0*/  @!P1 LDG.E.64 R4, desc[UR8][R4.64] ;  /* 0x0000000804049981 */ /* 0x000ea2000c1e1b00 */
[----:B---3--:R-:W-:Y:S02]  /*05e0*/  @!P2 IMAD.WIDE.U32 R6, R27, 0x8, R6 ;  /* 0x000000081b06a825 */ /* 0x008fe400078e0006 */
[----:B------:R-:W1:Y:S04]  /*05f0*/  @!P6 LDC.64 R8, c[0x0][0x390] ;  /* 0x0000e400ff08eb82 */ /* 0x000e680000000a00 */
[----:B------:R-:W3:Y:S01]  /*0600*/  @!P2 LDG.E.64 R6, desc[UR8][R6.64] ;  /* 0x000000080606a981 */ /* 0x000ee2000c1e1b00 */
[----:B------:R-:W-:-:S02]  /*0610*/  @!P6 IMAD.IADD R27, R16, 0x1, R26 ;  /* 0x00000001101be824 */ /* 0x000fc400078e021a */
[----:B0-----:R-:W-:-:S06]  /*0620*/  @!P5 IMAD.WIDE.U32 R2, R25, 0x8, R2 ;  /* 0x000000081902d825 */ /* 0x001fcc00078e0002 */
[----:B------:R-:W5:Y:S01]  /*0630*/  @!P5 LDG.E.64 R2, desc[UR8][R2.64] ;  /* 0x000000080202d981 */ /* 0x000f62000c1e1b00 */
[----:B-1----:R-:W-:-:S06]  /*0640*/  @!P6 IMAD.WIDE.U32 R8, R27, 0x8, R8 ;  /* 0x000000081b08e825 */ /* 0x002fcc00078e0008 */
[----:B------:R-:W5:Y:S01]  /*0650*/  @!P6 LDG.E.64 R8, desc[UR8][R8.64] ;  /* 0x000000080808e981 */ /* 0x000f62000c1e1b00 */
[C---:B------:R-:W-:Y:S02]  /*0660*/  VIADD R32, R22.reuse, 0x580 ;  /* 0x0000058016207836 */ /* 0x040fe40000000000 */
[C---:B------:R-:W-:Y:S02]  /*0670*/  VIADD R33, R22.reuse, 0x600 ;  /* 0x0000060016217836 */ /* 0x040fe40000000000 */
[C---:B------:R-:W-:Y:S02]  /*0680*/  VIADD R31, R22.reuse, 0x500 ;  /* 0x00000500161f7836 */ /* 0x040fe40000000000 */
[C---:B------:R-:W-:Y:S02]  /*0690*/  VIADD R30, R22.reuse, 0x680 ;  /* 0x00000680161e7836 */ /* 0x040fe40000000000 */
[C---:B------:R-:W-:Y:S02]  /*06a0*/  VIADD R25, R22.reuse, 0x700 ;  /* 0x0000070016197836 */ /* 0x040fe40000000000 */
[----:B------:R-:W-:Y:S01]  /*06b0*/  VIADD R22, R22, 0x780 ;  /* 0x0000078016167836 */ /* 0x000fe20000000000 */
[----:B------:R-:W-:Y:S01]  /*06c0*/  @!P4 STS.64 [R21+0x1c28], R10 ;  /* 0x001c280a1500c388 */ /* 0x000fe20000000a00 */
[----:B------:R-:W-:-:S03]  /*06d0*/  ISETP.GE.U32.AND P4, PT, R30, R17, PT ;  /* 0x000000111e00720c */ /* 0x000fc60003f86070 */
[----:B----4-:R-:W-:Y:S01]  /*06e0*/  @!P3 STS.64 [R21+0x1828], R12 ;  /* 0x0018280c1500b388 */ /* 0x010fe20000000a00 */
[----:B------:R-:W-:-:S03]  /*06f0*/  ISETP.GE.U32.AND P3, PT, R33, R17, PT ;  /* 0x000000112100720c */ /* 0x000fc60003f66070 */
[----:B---3--:R0:W-:Y:S01]  /*0700*/  @!P2 STS.64 [R21+0x1428], R6 ;  /* 0x001428061500a388 */ /* 0x0081e20000000a00 */
[----:B------:R-:W-:-:S03]  /*0710*/  ISETP.GE.U32.AND P2, PT, R32, R17, PT ;  /* 0x000000112000720c */ /* 0x000fc60003f46070 */
[----:B--2---:R-:W-:Y:S01]  /*0720*/  @!P1 STS.64 [R21+0x1028], R4 ;  /* 0x0010280415009388 */ /* 0x004fe20000000a00 */
[----:B------:R-:W-:-:S05]  /*0730*/  ISETP.GE.U32.AND P1, PT, R31, R17, PT ;  /* 0x000000111f00720c */ /* 0x000fca0003f26070 */
[----:B0-----:R-:W0:Y:S08]  /*0740*/  @!P3 LDC.64 R6, c[0x0][0x390] ;  /* 0x0000e400ff06bb82 */ /* 0x001e300000000a00 */
[----:B------:R-:W1:Y:S01]  /*0750*/  @!P2 LDC.64 R26, c[0x0][0x390] ;  /* 0x0000e400ff1aab82 */ /* 0x000e620000000a00 */
[----:B-----5:R-:W-:Y:S01]  /*0760*/  @!P5 STS.64 [R21+0x2028], R2 ;  /* 0x002028021500d388 */ /* 0x020fe20000000a00 */
[----:B------:R-:W-:-:S03]  /*0770*/  ISETP.GE.U32.AND P5, PT, R25, R17, PT ;  /* 0x000000111900720c */ /* 0x000fc60003fa6070 */
[----:B------:R2:W-:Y:S01]  /*0780*/  @!P6 STS.64 [R21+0x2428], R8 ;  /* 0x002428081500e388 */ /* 0x0005e20000000a00 */
[----:B------:R-:W-:Y:S01]  /*0790*/  ISETP.GE.U32.AND P6, PT, R22, R17, PT ;  /* 0x000000111600720c */ /* 0x000fe20003fc6070 */
[C---:B------:R-:W-:Y:S01]  /*07a0*/  @!P2 IMAD.IADD R11, R16.reuse, 0x1, R32 ;  /* 0x00000001100ba824 */ /* 0x040fe200078e0220 */
[----:B------:R-:W3:Y:S01]  /*07b0*/  @!P1 LDC.64 R28, c[0x0][0x390] ;  /* 0x0000e400ff1c9b82 */ /* 0x000ee20000000a00 */
[----:B------:R-:W-:-:S07]  /*07c0*/  @!P3 IMAD.IADD R13, R16, 0x1, R33 ;  /* 0x00000001100db824 */ /* 0x000fce00078e0221 */
[----:B--2---:R-:W2:Y:S01]  /*07d0*/  @!P4 LDC.64 R8, c[0x0][0x390] ;  /* 0x0000e400ff08cb82 */ /* 0x004ea20000000a00 */
[----:B-1----:R-:W-:-:S04]  /*07e0*/  @!P2 IMAD.WIDE.U32 R2, R11, 0x8, R26 ;  /* 0x000000080b02a825 */ /* 0x002fc800078e001a */
[----:B0-----:R-:W-:-:S03]  /*07f0*/  @!P3 IMAD.WIDE.U32 R10, R13, 0x8, R6 ;  /* 0x000000080d0ab825 */ /* 0x001fc600078e0006 */
[----:B------:R-:W0:Y:S01]  /*0800*/  @!P5 LDC.64 R6, c[0x0][0x390] ;  /* 0x0000e400ff06db82 */ /* 0x000e220000000a00 */
[----:B------:R-:W4:Y:S01]  /*0810*/  @!P2 LDG.E.64 R2, desc[UR8][R2.64] ;  /* 0x000000080202a981 */ /* 0x000f22000c1e1b00 */
[C---:B------:R-:W-:Y:S02]  /*0820*/  @!P1 IMAD.IADD R5, R16.reuse, 0x1, R31 ;  /* 0x0000000110059824 */ /* 0x040fe400078e021f */
[----:B------:R-:W-:Y:S01]  /*0830*/  @!P4 IMAD.IADD R27, R16, 0x1, R30 ;  /* 0x00000001101bc824 */ /* 0x000fe200078e021e */
[----:B------:R-:W5:Y:S03]  /*0840*/  @!P3 LDG.E.64 R10, desc[UR8][R10.64] ;  /* 0x000000080a0ab981 */ /* 0x000f66000c1e1b00 */
[----:B------:R-:W1:Y:S01]  /*0850*/  @!P6 LDC.64 R12, c[0x0][0x390] ;  /* 0x0000e400ff0ceb82 */ /* 0x000e620000000a00 */
[----:B---3--:R-:W-:-:S04]  /*0860*/  @!P1 IMAD.WIDE.U32 R4, R5, 0x8, R28 ;  /* 0x0000000805049825 */ /* 0x008fc800078e001c */
[C---:B------:R-:W-:Y:S02]  /*0870*/  @!P5 IMAD.IADD R25, R16.reuse, 0x1, R25 ;  /* 0x000000011019d824 */ /* 0x040fe400078e0219 */
[----:B------:R-:W-:Y:S01]  /*0880*/  @!P6 IMAD.IADD R29, R16, 0x1, R22 ;  /* 0x00000001101de824 */ /* 0x000fe200078e0216 */
[----:B------:R-:W3:Y:S01]  /*0890*/  @!P1 LDG.E.64 R4, desc[UR8][R4.64] ;  /* 0x0000000804049981 */ /* 0x000ee2000c1e1b00 */
[----:B--2---:R-:W-:-:S06]  /*08a0*/  @!P4 IMAD.WIDE.U32 R8, R27, 0x8, R8 ;  /* 0x000000081b08c825 */ /* 0x004fcc00078e0008 */
[----:B------:R-:W2:Y:S01]  /*08b0*/  @!P4 LDG.E.64 R8, desc[UR8][R8.64] ;  /* 0x000000080808c981 */ /* 0x000ea2000c1e1b00 */
[----:B0-----:R-:W-:-:S06]  /*08c0*/  @!P5 IMAD.WIDE.U32 R6, R25, 0x8, R6 ;  /* 0x000000081906d825 */ /* 0x001fcc00078e0006 */
[----:B------:R-:W2:Y:S01]  /*08d0*/  @!P5 LDG.E.64 R6, desc[UR8][R6.64] ;  /* 0x000000080606d981 */ /* 0x000ea2000c1e1b00 */
[----:B-1----:R-:W-:-:S06]  /*08e0*/  @!P6 IMAD.WIDE.U32 R12, R29, 0x8, R12 ;  /* 0x000000081d0ce825 */ /* 0x002fcc00078e000c */
[----:B------:R-:W2:Y:S01]  /*08f0*/  @!P6 LDG.E.64 R12, desc[UR8][R12.64] ;  /* 0x000000080c0ce981 */ /* 0x000ea2000c1e1b00 */
[----:B------:R-:W-:Y:S02]  /*0900*/  UIADD3 UR5, UPT, UPT, UR5, 0x10, URZ ;  /* 0x0000001005057890 */ /* 0x000fe4000fffe0ff */
[----:B------:R-:W-:Y:S01]  /*0910*/  UIADD3 UR4, UPT, UPT, UR4, 0x800, URZ ;  /* 0x0000080004047890 */ /* 0x000fe2000fffe0ff */
[----:B----4-:R0:W-:Y:S04]  /*0920*/  @!P2 STS.64 [R21+0x2c28], R2 ;  /* 0x002c28021500a388 */ /* 0x0101e80000000a00 */
[----:B-----5:R0:W-:Y:S04]  /*0930*/  @!P3 STS.64 [R21+0x3028], R10 ;  /* 0x0030280a1500b388 */ /* 0x0201e80000000a00 */
[----:B---3--:R0:W-:Y:S01]  /*0940*/  @!P1 STS.64 [R21+0x2828], R4 ;  /* 0x0028280415009388 */ /* 0x0081e20000000a00 */
[----:B------:R-:W-:-:S03]  /*0950*/  ISETP.NE.AND P1, PT, R24, UR5, PT ;  /* 0x0000000518007c0c */ /* 0x000fc6000bf25270 */
[----:B--2---:R0:W-:Y:S04]  /*0960*/  @!P4 STS.64 [R21+0x3428], R8 ;  /* 0x003428081500c388 */ /* 0x0041e80000000a00 */
[----:B------:R0:W-:Y:S04]  /*0970*/  @!P5 STS.64 [R21+0x3828], R6 ;  /* 0x003828061500d388 */ /* 0x0001e80000000a00 */
[----:B------:R0:W-:Y:S02]  /*0980*/  @!P6 STS.64 [R21+0x3c28], R12 ;  /* 0x003c280c1500e388 */ /* 0x0001e40000000a00 */
[----:B------:R-:W-:Y:S05]  /*0990*/  @P1 BRA `(.L_x_66) ;  /* 0xfffffff8002c1947 */ /* 0x000fea000383ffff */
.L_x_65:
[----:B------:R-:W-:Y:S05]  /*09a0*/  @!P0 BRA `(.L_x_64) ;  /* 0x0000000400d48947 */ /* 0x000fea0003800000 */
[----:B------:R-:W-:Y:S02]  /*09b0*/  ISETP.GE.U32.AND P1, PT, R23, 0x8, PT ;  /* 0x000000081700780c */ /* 0x000fe40003f26070 */
[----:B------:R-:W-:-:S04]  /*09c0*/  LOP3.LUT R22, R20, 0x7, RZ, 0xc0, !PT ;  /* 0x0000000714167812 */ /* 0x000fc800078ec0ff */
[----:B------:R-:W-:-:S07]  /*09d0*/  ISETP.NE.AND P0, PT, R22, RZ, PT ;  /* 0x000000ff1600720c */ /* 0x000fce0003f05270 */
[----:B------:R-:W-:Y:S06]  /*09e0*/  @!P1 BRA `(.L_x_67) ;  /* 0x0000000000e89947 */ /* 0x000fec0003800000 */
[----:B0-----:R-:W-:-:S04]  /*09f0*/  VIADD R6, R0, UR4 ;  /* 0x0000000400067c36 */ /* 0x001fc80008000000 */
[C---:B------:R-:W-:Y:S01]  /*0a00*/  VIADD R9, R6.reuse, 0x80 ;  /* 0x0000008006097836 */ /* 0x040fe20000000000 */
[----:B------:R-:W-:-:S04]  /*0a10*/  ISETP.GE.U32.AND P3, PT, R6, R17, PT ;  /* 0x000000110600720c */ /* 0x000fc80003f66070 */
[----:B------:R-:W-:-:S09]  /*0a20*/  ISETP.GE.U32.AND P4, PT, R9, R17, PT ;  /* 0x000000110900720c */ /* 0x000fd20003f86070 */
[----:B------:R-:W0:Y:S01]  /*0a30*/  @!P3 LDC.64 R2, c[0x0][0x390] ;  /* 0x0000e400ff02bb82 */ /* 0x000e220000000a00 */
[----:B------:R-:W-:-:S03]  /*0a40*/  @!P3 IMAD.IADD R7, R16, 0x1, R6 ;  /* 0x000000011007b824 */ /* 0x000fc600078e0206 */
[----:B------:R-:W-:-:S04]  /*0a50*/  @!P4 IMAD.IADD R9, R16, 0x1, R9 ;  /* 0x000000011009c824 */ /* 0x000fc800078e0209 */
[----:B------:R-:W1:Y:S01]  /*0a60*/  @!P4 LDC.64 R4, c[0x0][0x390] ;  /* 0x0000e400ff04cb82 */ /* 0x000e620000000a00 */
[----:B0-----:R-:W-:-:S06]  /*0a70*/  @!P3 IMAD.WIDE.U32 R2, R7, 0x8, R2 ;  /* 0x000000080702b825 */ /* 0x001fcc00078e0002 */
[----:B------:R-:W2:Y:S01]  /*0a80*/  @!P3 LDG.E.64 R2, desc[UR8][R2.64] ;  /* 0x000000080202b981 */ /* 0x000ea2000c1e1b00 */
[----:B-1----:R-:W-:-:S06]  /*0a90*/  @!P4 IMAD.WIDE.U32 R4, R9, 0x8, R4 ;  /* 0x000000080904c825 */ /* 0x002fcc00078e0004 */
[----:B------:R-:W3:Y:S01]  /*0aa0*/  @!P4 LDG.E.64 R4, desc[UR8][R4.64] ;  /* 0x000000080404c981 */ /* 0x000ee2000c1e1b00 */
[C---:B------:R-:W-:Y:S02]  /*0ab0*/  VIADD R7, R6.reuse, 0x100 ;  /* 0x0000010006077836 */ /* 0x040fe40000000000 */
[----:B------:R-:W-:-:S03]  /*0ac0*/  VIADD R12, R6, 0x180 ;  /* 0x00000180060c7836 */ /* 0x000fc60000000000 */
[-C--:B------:R-:W-:Y:S02]  /*0ad0*/  ISETP.GE.U32.AND P1, PT, R7, R17.reuse, PT ;  /* 0x000000110700720c */ /* 0x080fe40003f26070 */
[----:B------:R-:W-:Y:S01]  /*0ae0*/  ISETP.GE.U32.AND P2, PT, R12, R17, PT ;  /* 0x000000110c00720c */ /* 0x000fe20003f46070 */
[C---:B------:R-:W-:Y:S01]  /*0af0*/  VIADD R23, R6.reuse, 0x200 ;  /* 0x0000020006177836 */ /* 0x040fe20000000000 */
[C---:B------:R-:W-:Y:S01]  /*0b00*/  LEA R21, R6.reuse, UR6, 0x3 ;  /* 0x0000000606157c11 */ /* 0x040fe2000f8e18ff */
[----:B------:R-:W-:-:S08]  /*0b10*/  VIADD R25, R6, 0x280 ;  /* 0x0000028006197836 */ /* 0x000fd00000000000 */
[----:B------:R-:W0:Y:S01]  /*0b20*/  @!P1 LDC.64 R10, c[0x0][0x390] ;  /* 0x0000e400ff0a9b82 */ /* 0x000e220000000a00 */
[----:B------:R-:W-:-:S07]  /*0b30*/  VIADD R27, R6, 0x300 ;  /* 0x00000300061b7836 */ /* 0x000fce0000000000 */
[----:B------:R-:W1:Y:S01]  /*0b40*/  @!P2 LDC.64 R8, c[0x0][0x390] ;  /* 0x0000e400ff08ab82 */ /* 0x000e620000000a00 */
[----:B------:R-:W-:Y:S01]  /*0b50*/  VIADD R29, R6, 0x380 ;  /* 0x00000380061d7836 */ /* 0x000fe20000000000 */
[----:B------:R-:W-:-:S04]  /*0b60*/  ISETP.GE.U32.AND P5, PT, R27, R17, PT ;  /* 0x000000111b00720c */ /* 0x000fc80003fa6070 */
[----:B------:R-:W-:Y:S01]  /*0b70*/  ISETP.GE.U32.AND P6, PT, R29, R17, PT ;  /* 0x000000111d00720c */ /* 0x000fe20003fc6070 */
[----:B------:R-:W-:-:S04]  /*0b80*/  @!P1 IMAD.IADD R7, R16, 0x1, R7 ;  /* 0x0000000110079824 */ /* 0x000fc800078e0207 */
[----:B0-----:R-:W-:-:S04]  /*0b90*/  @!P1 IMAD.WIDE.U32 R10, R7, 0x8, R10 ;  /* 0x00000008070a9825 */ /* 0x001fc800078e000a */
[----:B------:R-:W-:-:S04]  /*0ba0*/  @!P5 IMAD.IADD R27, R16, 0x1, R27 ;  /* 0x00000001101bd824 */ /* 0x000fc800078e021b */
[----:B------:R-:W-:Y:S01]  /*0bb0*/  @!P6 IMAD.IADD R29, R16, 0x1, R29 ;  /* 0x00000001101de824 */ /* 0x000fe200078e021d */
[----:B------:R-:W4:Y:S04]  /*0bc0*/  @!P1 LDG.E.64 R10, desc[UR8][R10.64] ;  /* 0x000000080a0a9981 */ /* 0x000f28000c1e1b00 */
[----:B--2---:R0:W-:Y:S01]  /*0bd0*/  @!P3 STS.64 [R21+0x28], R2 ;  /* 0x000028021500b388 */ /* 0x0041e20000000a00 */
[----:B------:R-:W-:-:S03]  /*0be0*/  ISETP.GE.U32.AND P3, PT, R23, R17, PT ;  /* 0x000000111700720c */ /* 0x000fc60003f66070 */
[----:B---3--:R2:W-:Y:S01]  /*0bf0*/  @!P4 STS.64 [R21+0x428], R4 ;  /* 0x000428041500c388 */ /* 0x0085e20000000a00 */
[----:B------:R-:W-:Y:S01]  /*0c00*/  ISETP.GE.U32.AND P4, PT, R25, R17, PT ;  /* 0x000000111900720c */ /* 0x000fe20003f86070 */
[----:B0-----:R-:W-:-:S08]  /*0c10*/  @!P2 IMAD.IADD R3, R16, 0x1, R12 ;  /* 0x000000011003a824 */ /* 0x001fd000078e020c */
[----:B------:R-:W0:Y:S01]  /*0c20*/  @!P3 LDC.64 R6, c[0x0][0x390] ;  /* 0x0000e400ff06bb82 */ /* 0x000e220000000a00 */
[----:B-1----:R-:W-:-:S07]  /*0c30*/  @!P2 IMAD.WIDE.U32 R8, R3, 0x8, R8 ;  /* 0x000000080308a825 */ /* 0x002fce00078e0008 */
[----:B--2---:R-:W1:Y:S01]  /*0c40*/  @!P4 LDC.64 R4, c[0x0][0x390] ;  /* 0x0000e400ff04cb82 */ /* 0x004e620000000a00 */
[C---:B------:R-:W-:Y:S01]  /*0c50*/  @!P3 IMAD.IADD R23, R16.reuse, 0x1, R23 ;  /* 0x000000011017b824 */ /* 0x040fe200078e0217 */
[----:B------:R-:W2:Y:S06]  /*0c60*/  @!P2 LDG.E.64 R8, desc[UR8][R8.64] ;  /* 0x000000080808a981 */ /* 0x000eac000c1e1b00 */
[----:B------:R-:W3:Y:S08]  /*0c70*/  @!P5 LDC.64 R2, c[0x0][0x390] ;  /* 0x0000e400ff02db82 */ /* 0x000ef00000000a00 */
[----:B------:R-:W5:Y:S01]  /*0c80*/  @!P6 LDC.64 R12, c[0x0][0x390] ;  /* 0x0000e400ff0ceb82 */ /* 0x000f620000000a00 */
[----:B------:R-:W-:-:S02]  /*0c90*/  @!P4 IMAD.IADD R25, R16, 0x1, R25 ;  /* 0x000000011019c824 */ /* 0x000fc400078e0219 */
[----:B0-----:R-:W-:-:S04]  /*0ca0*/  @!P3 IMAD.WIDE.U32 R6, R23, 0x8, R6 ;  /* 0x000000081706b825 */ /* 0x001fc800078e0006 */
[----:B-1----:R-:W-:Y:S02]  /*0cb0*/  @!P4 IMAD.WIDE.U32 R4, R25, 0x8, R4 ;  /* 0x000000081904c825 */ /* 0x002fe400078e0004 */
[----:B------:R-:W2:Y:S04]  /*0cc0*/  @!P3 LDG.E.64 R6, desc[UR8][R6.64] ;  /* 0x000000080606b981 */ /* 0x000ea8000c1e1b00 */
[----:B------:R-:W2:Y:S01]  /*0cd0*/  @!P4 LDG.E.64 R4, desc[UR8][R4.64] ;  /* 0x000000080404c981 */ /* 0x000ea2000c1e1b00 */
[----:B---3--:R-:W-:-:S06]  /*0ce0*/  @!P5 IMAD.WIDE.U32 R2, R27, 0x8, R2 ;  /* 0x000000081b02d825 */ /* 0x008fcc00078e0002 */
[----:B------:R-:W3:Y:S01]  /*0cf0*/  @!P5 LDG.E.64 R2, desc[UR8][R2.64] ;  /* 0x000000080202d981 */ /* 0x000ee2000c1e1b00 */
[----:B-----5:R-:W-:-:S06]  /*0d00*/  @!P6 IMAD.WIDE.U32 R12, R29, 0x8, R12 ;  /* 0x000000081d0ce825 */ /* 0x020fcc00078e000c */
[----:B------:R-:W5:Y:S04]  /*0d10*/  @!P6 LDG.E.64 R12, desc[UR8][R12.64] ;  /* 0x000000080c0ce981 */ /* 0x000f68000c1e1b00 */
[----:B----4-:R1:W-:Y:S01]  /*0d20*/  @!P1 STS.64 [R21+0x828], R10 ;  /* 0x0008280a15009388 */ /* 0x0103e20000000a00 */
[----:B------:R-:W-:-:S03]  /*0d30*/  UIADD3 UR4, UPT, UPT, UR4, 0x400, URZ ;  /* 0x0000040004047890 */ /* 0x000fc6000fffe0ff */
[----:B--2---:R1:W-:Y:S04]  /*0d40*/  @!P2 STS.64 [R21+0xc28], R8 ;  /* 0x000c28081500a388 */ /* 0x0043e80000000a00 */
[----:B------:R1:W-:Y:S04]  /*0d50*/  @!P3 STS.64 [R21+0x1028], R6 ;  /* 0x001028061500b388 */ /* 0x0003e80000000a00 */
[----:B------:R1:W-:Y:S04]  /*0d60*/  @!P4 STS.64 [R21+0x1428], R4 ;  /* 0x001428041500c388 */ /* 0x0003e80000000a00 */
[----:B---3--:R1:W-:Y:S04]  /*0d70*/  @!P5 STS.64 [R21+0x1828], R2 ;  /* 0x001828021500d388 */ /* 0x0083e80000000a00 */
[----:B-----5:R1:W-:Y:S02]  /*0d80*/  @!P6 STS.64 [R21+0x1c28], R12 ;  /* 0x001c280c1500e388 */ /* 0x0203e40000000a00 */
.L_x_67:
[----:B------:R-:W-:Y:S05]  /*0d90*/  @!P0 BRA `(.L_x_64) ;  /* 0x0000000000d88947 */ /* 0x000fea0003800000 */
[----:B------:R-:W-:Y:S02]  /*0da0*/  ISETP.GE.U32.AND P0, PT, R22, 0x4, PT ;  /* 0x000000041600780c */ /* 0x000fe40003f06070 */
[----:B------:R-:W-:-:S04]  /*0db0*/  LOP3.LUT R20, R20, 0x3, RZ, 0xc0, !PT ;  /* 0x0000000314147812 */ /* 0x000fc800078ec0ff */
[----:B------:R-:W-:-:S07]  /*0dc0*/  ISETP.NE.AND P4, PT, R20, RZ, PT ;  /* 0x000000ff1400720c */ /* 0x000fce0003f85270 */
[----:B------:R-:W-:Y:S06]  /*0dd0*/  @!P0 BRA `(.L_x_68) ;  /* 0x0000000000788947 */ /* 0x000fec0003800000 */
[----:B01----:R-:W-:-:S04]  /*0de0*/  VIADD R6, R0, UR4 ;  /* 0x0000000400067c36 */ /* 0x003fc80008000000 */
[C---:B------:R-:W-:Y:S01]  /*0df0*/  VIADD R13, R6.reuse, 0x80 ;  /* 0x00000080060d7836 */ /* 0x040fe20000000000 */
        /* <DEDUP_REMOVED lines=8> */
[C---:B------:R-:W-:Y:S02]  /*0e80*/  @!P1 IMAD.IADD R13, R16.reuse, 0x1, R13 ;  /* 0x00000001100d9824 */ /* 0x040fe400078e020d */
[C---:B------:R-:W-:Y:S02]  /*0e90*/  @!P2 IMAD.IADD R21, R16.reuse, 0x1, R21 ;  /* 0x000000011015a824 */ /* 0x040fe400078e0215 */
[----:B------:R-:W1:Y:S01]  /*0ea0*/  @!P1 LDC.64 R8, c[0x0][0x390] ;  /* 0x0000e400ff089b82 */ /* 0x000e620000000a00 */
[----:B------:R-:W-:-:S07]  /*0eb0*/  @!P3 IMAD.IADD R23, R16, 0x1, R23 ;  /* 0x000000011017b824 */ /* 0x000fce00078e0217 */
[----:B------:R-:W2:Y:S08]  /*0ec0*/  @!P2 LDC.64 R4, c[0x0][0x390] ;  /* 0x0000e400ff04ab82 */ /* 0x000eb00000000a00 */
[----:B------:R-:W3:Y:S01]  /*0ed0*/  @!P3 LDC.64 R2, c[0x0][0x390] ;  /* 0x0000e400ff02bb82 */ /* 0x000ee20000000a00 */
[----:B0-----:R-:W-:-:S06]  /*0ee0*/  @!P0 IMAD.WIDE.U32 R10, R7, 0x8, R10 ;  /* 0x00000008070a8825 */ /* 0x001fcc00078e000a */
[----:B------:R-:W4:Y:S01]  /*0ef0*/  @!P0 LDG.E.64 R10, desc[UR8][R10.64] ;  /* 0x000000080a0a8981 */ /* 0x000f22000c1e1b00 */
[----:B-1----:R-:W-:-:S06]  /*0f00*/  @!P1 IMAD.WIDE.U32 R8, R13, 0x8, R8 ;  /* 0x000000080d089825 */ /* 0x002fcc00078e0008 */
[----:B------:R-:W5:Y:S01]  /*0f10*/  @!P1 LDG.E.64 R8, desc[UR8][R8.64] ;  /* 0x0000000808089981 */ /* 0x000f62000c1e1b00 */
[----:B--2---:R-:W-:-:S06]  /*0f20*/  @!P2 IMAD.WIDE.U32 R4, R21, 0x8, R4 ;  /* 0x000000081504a825 */ /* 0x004fcc00078e0004 */
[----:B------:R-:W2:Y:S01]  /*0f30*/  @!P2 LDG.E.64 R4, desc[UR8][R4.64] ;  /* 0x000000080404a981 */ /* 0x000ea2000c1e1b00 */
[----:B---3--:R-:W-:-:S06]  /*0f40*/  @!P3 IMAD.WIDE.U32 R2, R23, 0x8, R2 ;  /* 0x000000081702b825 */ /* 0x008fcc00078e0002 */
[----:B------:R-:W3:Y:S01]  /*0f50*/  @!P3 LDG.E.64 R2, desc[UR8][R2.64] ;  /* 0x000000080202b981 */ /* 0x000ee2000c1e1b00 */
[----:B------:R-:W-:Y:S01]  /*0f60*/  LEA R7, R6, UR6, 0x3 ;  /* 0x0000000606077c11 */ /* 0x000fe2000f8e18ff */
[----:B------:R-:W-:-:S04]  /*0f70*/  UIADD3 UR4, UPT, UPT, UR4, 0x200, URZ ;  /* 0x0000020004047890 */ /* 0x000fc8000fffe0ff */
[----:B----4-:R4:W-:Y:S04]  /*0f80*/  @!P0 STS.64 [R7+0x28], R10 ;  /* 0x0000280a07008388 */ /* 0x0109e80000000a00 */
[----:B-----5:R4:W-:Y:S04]  /*0f90*/  @!P1 STS.64 [R7+0x428], R8 ;  /* 0x0004280807009388 */ /* 0x0209e80000000a00 */
[----:B--2---:R4:W-:Y:S04]  /*0fa0*/  @!P2 STS.64 [R7+0x828], R4 ;  /* 0x000828040700a388 */ /* 0x0049e80000000a00 */
[----:B---3--:R4:W-:Y:S02]  /*0fb0*/  @!P3 STS.64 [R7+0xc28], R2 ;  /* 0x000c28020700b388 */ /* 0x0089e40000000a00 */
.L_x_68:
[----:B------:R-:W-:Y:S05]  /*0fc0*/  @!P4 BRA `(.L_x_64) ;  /* 0x00000000004cc947 */ /* 0x000fea0003800000 */
[----:B01--4-:R-:W-:Y:S02]  /*0fd0*/  VIADD R3, R0, UR4 ;  /* 0x0000000400037c36 */ /* 0x013fe40008000000 */
[----:B------:R-:W-:Y:S02]  /*0fe0*/  IMAD.MOV R20, RZ, RZ, -R20 ;  /* 0x000000ffff147224 */ /* 0x000fe400078e0a14 */
[----:B------:R-:W-:Y:S01]  /*0ff0*/  IMAD.IADD R14, R14, 0x1, R3 ;  /* 0x000000010e0e7824 */ /* 0x000fe200078e0203 */
[C---:B------:R-:W-:Y:S01]  /*1000*/  LEA R2, R3.reuse, UR6, 0x3 ;  /* 0x0000000603027c11 */ /* 0x040fe2000f8e18ff */
[----:B------:R-:W-:-:S04]  /*1010*/  VIADD R4, R3, 0xffffffff ;  /* 0xffffffff03047836 */ /* 0x000fc80000000000 */
[----:B------:R-:W-:-:S07]  /*1020*/  VIADD R5, R2, 0x28 ;  /* 0x0000002802057836 */ /* 0x000fce0000000000 */
.L_x_69:
[----:B------:R-:W-:-:S05]  /*1030*/  VIADD R2, R4, 0x1 ;  /* 0x0000000104027836 */ /* 0x000fca0000000000 */
[----:B------:R-:W-:-:S13]  /*1040*/  ISETP.GE.U32.AND P0, PT, R2, R17, PT ;  /* 0x000000110200720c */ /* 0x000fda0003f06070 */
[----:B------:R-:W0:Y:S01]  /*1050*/  @!P0 LDC.64 R2, c[0x0][0x390] ;  /* 0x0000e400ff028b82 */ /* 0x000e220000000a00 */
[----:B------:R-:W-:-:S04]  /*1060*/  @!P0 VIADD R7, R14, 0xffffffff ;  /* 0xffffffff0e078836 */ /* 0x000fc80000000000 */
[----:B0-----:R-:W-:-:S06]  /*1070*/  @!P0 IMAD.WIDE.U32 R2, R7, 0x8, R2 ;  /* 0x0000000807028825 */ /* 0x001fcc00078e0002 */
[----:B------:R-:W2:Y:S01]  /*1080*/  @!P0 LDG.E.64 R2, desc[UR8][R2.64] ;  /* 0x0000000802028981 */ /* 0x000ea2000c1e1b00 */
[----:B------:R-:W-:Y:S02]  /*1090*/  VIADD R20, R20, 0x1 ;  /* 0x0000000114147836 */ /* 0x000fe40000000000 */
[----:B------:R-:W-:Y:S02]  /*10a0*/  VIADD R4, R4, 0x80 ;  /* 0x0000008004047836 */ /* 0x000fe40000000000 */
[----:B------:R-:W-:Y:S01]  /*10b0*/  VIADD R14, R14, 0x80 ;  /* 0x000000800e0e7836 */ /* 0x000fe20000000000 */
[----:B--2---:R0:W-:Y:S01]  /*10c0*/  @!P0 STS.64 [R5], R2 ;  /* 0x0000000205008388 */ /* 0x0041e20000000a00 */
[----:B------:R-:W-:Y:S01]  /*10d0*/  ISETP.NE.AND P0, PT, R20, RZ, PT ;  /* 0x000000ff1400720c */ /* 0x000fe20003f05270 */
[----:B0-----:R-:W-:-:S12]  /*10e0*/  VIADD R5, R5, 0x400 ;  /* 0x0000040005057836 */ /* 0x001fd80000000000 */
[----:B------:R-:W-:Y:S05]  /*10f0*/  @P0 BRA `(.L_x_69) ;  /* 0xfffffffc00cc0947 */ /* 0x000fea000383ffff */
.L_x_64:
[----:B01--4-:R-:W0:Y:S01]  /*1100*/  S2R R2, SR_CgaCtaId ;  /* 0x0000000000027919 */ /* 0x013e220000008800 */
[----:B------:R-:W-:Y:S01]  /*1110*/  MOV R9, 0x400 ;  /* 0x0000040000097802 */ /* 0x000fe20000000f00 */
[----:B------:R-:W-:Y:S01]  /*1120*/  BSSY.RECONVERGENT B0, `(.L_x_70) ;  /* 0x00000dc000007945 */ /* 0x000fe20003800200 */
[----:B------:R-:W-:Y:S01]  /*1130*/  BAR.SYNC.DEFER_BLOCKING 0x0 ;  /* 0x0000000000007b1d */ /* 0x000fe20000010000 */
[----:B------:R-:W-:Y:S02]  /*1140*/  ISETP.NE.AND P0, PT, R15, R18, PT ;  /* 0x000000120f00720c */ /* 0x000fe40003f05270 */
[--C-:B------:R-:W-:Y:S02]  /*1150*/  SHF.R.U32.HI R12, RZ, 0x5, R0.reuse ;  /* 0x00000005ff0c7819 */ /* 0x100fe40000011600 */
[----:B------:R-:W-:Y:S02]  /*1160*/  SHF.R.U32.HI R13, RZ, 0x1, R0 ;  /* 0x00000001ff0d7819 */ /* 0x000fe40000011600 */
[----:B------:R-:W-:Y:S01]  /*1170*/  LOP3.LUT R10, R0, 0x1f, RZ, 0xc0, !PT ;  /* 0x0000001f000a7812 */ /* 0x000fe200078ec0ff */
[C---:B------:R-:W-:Y:S01]  /*1180*/  IMAD.SHL.U32 R11, R12.reuse, 0x10, RZ ;  /* 0x000000100c0b7824 */ /* 0x040fe200078e00ff */
[----:B------:R-:W-:Y:S01]  /*1190*/  LOP3.LUT R13, R13, 0x1f0, RZ, 0xc0, !PT ;  /* 0x000001f00d0d7812 */ /* 0x000fe200078ec0ff */
[----:B------:R-:W-:Y:S01]  /*11a0*/  VIADD R8, R12, 0xffffffff ;  /* 0xffffffff0c087836 */ /* 0x000fe20000000000 */
[----:B0-----:R-:W-:-:S05]  /*11b0*/  LEA R9, R2, R9, 0x18 ;  /* 0x0000000902097211 */ /* 0x001fca00078ec0ff */
[----:B------:R0:W1:Y:S01]  /*11c0*/  LDS.64 R2, [R9+0x28] ;  /* 0x0000280009027984 */ /* 0x0000620000000a00 */
[----:B------:R-:W-:Y:S05]  /*11d0*/  @P0 BRA `(.L_x_71) ;  /* 0x0000000400a80947 */ /* 0x000fea0003800000 */
[----:B------:R-:W-:-:S13]  /*11e0*/  ISETP.GE.AND P0, PT, R0, R19, PT ;  /* 0x000000130000720c */ /* 0x000fda0003f06270 */
[----:B------:R-:W-:Y:S05]  /*11f0*/  @P0 BRA `(.L_x_72) ;  /* 0x0000000c00380947 */ /* 0x000fea0003800000 */
[----:B------:R2:W3:Y:S01]  /*1200*/  LDS.128 R4, [R9+0x30] ;  /* 0x0000300009047984 */ /* 0x0004e20000000c00 */
[----:B------:R-:W-:Y:S01]  /*1210*/  ISETP.GE.U32.AND P0, PT, R0, 0x20, PT ;  /* 0x000000200000780c */ /* 0x000fe20003f06070 */
[----:B------:R-:W-:Y:S01]  /*1220*/  BSSY.RECONVERGENT B1, `(.L_x_73) ;  /* 0x000003e000017945 */ /* 0x000fe20003800200 */
[----:B------:R-:W-:-:S11]  /*1230*/  IMAD.MOV.U32 R14, RZ, RZ, RZ ;  /* 0x000000ffff0e7224 */ /* 0x000fd600078e00ff */
[----:B--2---:R-:W-:Y:S05]  /*1240*/  @!P0 BRA `(.L_x_74) ;  /* 0x0000000000ec8947 */ /* 0x004fea0003800000 */
[----:B------:R-:W-:Y:S01]  /*1250*/  ISETP.GE.U32.AND P0, PT, R8, 0x3, PT ;  /* 0x000000030800780c */ /* 0x000fe20003f06070 */
[----:B------:R-:W-:Y:S01]  /*1260*/  BSSY.RECONVERGENT B2, `(.L_x_75) ;  /* 0x0000023000027945 */ /* 0x000fe20003800200 */
[----:B------:R-:W-:Y:S01]  /*1270*/  LOP3.LUT R24, R12, 0x3, RZ, 0xc0, !PT ;  /* 0x000000030c187812 */ /* 0x000fe200078ec0ff */
[----:B------:R-:W-:Y:S02]  /*1280*/  IMAD.MOV.U32 R17, RZ, RZ, RZ ;  /* 0x000000ffff117224 */ /* 0x000fe400078e00ff */
[----:B------:R-:W-:-:S08]  /*1290*/  IMAD.MOV.U32 R14, RZ, RZ, RZ ;  /* 0x000000ffff0e7224 */ /* 0x000fd000078e00ff */
[----:B------:R-:W-:Y:S05]  /*12a0*/  @!P0 BRA `(.L_x_76) ;  /* 0x0000000000788947 */ /* 0x000fea0003800000 */
[----:B---3--:R-:W-:Y:S01]  /*12b0*/  IMAD.SHL.U32 R14, R6, 0x20, RZ ;  /* 0x00000020060e7824 */ /* 0x008fe200078e00ff */
[----:B------:R-:W-:Y:S01]  /*12c0*/  LOP3.LUT R20, R12, 0x1c, RZ, 0xc0, !PT ;  /* 0x0000001c0c147812 */ /* 0x000fe200078ec0ff */
[----:B------:R-:W-:Y:S01]  /*12d0*/  BSSY.RECONVERGENT B3, `(.L_x_77) ;  /* 0x000001a000037945 */ /* 0x000fe20003800200 */
[----:B------:R-:W-:Y:S02]  /*12e0*/  IMAD.MOV.U32 R17, RZ, RZ, 0x20 ;  /* 0x00000020ff117424 */ /* 0x000fe400078e00ff */
[----:B------:R-:W-:Y:S01]  /*12f0*/  LOP3.LUT R16, R14, 0x1fffe0, RZ, 0xc0, !PT ;  /* 0x001fffe00e107812 */ /* 0x000fe200078ec0ff */
[----:B------:R-:W-:Y:S02]  /*1300*/  IMAD.MOV.U32 R14, RZ, RZ, RZ ;  /* 0x000000ffff0e7224 */ /* 0x000fe400078e00ff */
[----:B------:R-:W-:Y:S02]  /*1310*/  IMAD.MOV R20, RZ, RZ, -R20 ;  /* 0x000000ffff147224 */ /* 0x000fe400078e0a14 */
[----:B------:R-:W-:-:S07]  /*1320*/  VIADD R21, R16, 0x3f ;  /* 0x0000003f10157836 */ /* 0x000fce0000000000 */
.L_x_78:
[----:B------:R-:W-:Y:S01]  /*1330*/  VIADD R23, R17, 0xfffffff0 ;  /* 0xfffffff011177836 */ /* 0x000fe20000000000 */
[--C-:B------:R-:W-:Y:S01]  /*1340*/  SHF.R.U64 R22, R6, R17, R7.reuse ;  /* 0x0000001106167219 */ /* 0x100fe20000001207 */
[----:B------:R-:W-:Y:S01]  /*1350*/  VIADD R20, R20, 0x4 ;  /* 0x0000000414147836 */ /* 0x000fe20000000000 */
[----:B------:R-:W-:Y:S01]  /*1360*/  LEA.HI R14, R21, R14, RZ, 0x1a ;  /* 0x0000000e150e7211 */ /* 0x000fe200078fd0ff */
[C---:B------:R-:W-:Y:S01]  /*1370*/  VIADD R25, R17.reuse, 0x10 ;  /* 0x0000001011197836 */ /* 0x040fe20000000000 */
[--C-:B------:R-:W-:Y:S01]  /*1380*/  SHF.R.U64 R16, R6, R23, R7.reuse ;  /* 0x0000001706107219 */ /* 0x100fe20000001207 */
[----:B------:R-:W-:Y:S01]  /*1390*/  IMAD.SHL.U32 R22, R22, 0x20, RZ ;  /* 0x0000002016167824 */ /* 0x000fe200078e00ff */
[----:B------:R-:W-:Y:S01]  /*13a0*/  ISETP.NE.AND P0, PT, R20, RZ, PT ;  /* 0x000000ff1400720c */ /* 0x000fe20003f05270 */
[----:B------:R-:W-:Y:S01]  /*13b0*/  VIADD R17, R17, 0x40 ;  /* 0x0000004011117836 */ /* 0x000fe20000000000 */
[----:B------:R-:W-:Y:S01]  /*13c0*/  SHF.R.U64 R25, R6, R25, R7 ;  /* 0x0000001906197219 */ /* 0x000fe20000001207 */
[----:B------:R-:W-:Y:S01]  /*13d0*/  IMAD.SHL.U32 R16, R16, 0x20, RZ ;  /* 0x0000002010107824 */ /* 0x000fe200078e00ff */
[----:B------:R-:W-:-:S02]  /*13e0*/  LOP3.LUT R22, R22, 0x1fffe0, RZ, 0xc0, !PT ;  /* 0x001fffe016167812 */ /* 0x000fc400078ec0ff */
[----:B------:R-:W-:Y:S02]  /*13f0*/  LEA R25, R25, 0x3f, 0x5 ;  /* 0x0000003f19197811 */ /* 0x000fe400078e28ff */
[----:B------:R-:W-:-:S05]  /*1400*/  LOP3.LUT R16, R16, 0x1fffe0, RZ, 0xc0, !PT ;  /* 0x001fffe010107812 */ /* 0x000fca00078ec0ff */
[----:B------:R-:W-:-:S05]  /*1410*/  VIADD R23, R16, 0x3f ;  /* 0x0000003f10177836 */ /* 0x000fca0000000000 */
[----:B------:R-:W-:Y:S01]  /*1420*/  LEA.HI R14, R23, R14, RZ, 0x1a ;  /* 0x0000000e170e7211 */ /* 0x000fe200078fd0ff */
[----:B------:R-:W-:-:S05]  /*1430*/  VIADD R23, R22, 0x3f ;  /* 0x0000003f16177836 */ /* 0x000fca0000000000 */
[----:B------:R-:W-:-:S04]  /*1440*/  LEA.HI R14, R23, R14, RZ, 0x1a ;  /* 0x0000000e170e7211 */ /* 0x000fc800078fd0ff */
[----:B------:R-:W-:Y:S01]  /*1450*/  LEA.HI R14, R25, R14, RZ, 0x1a ;  /* 0x0000000e190e7211 */ /* 0x000fe200078fd0ff */
[----:B------:R-:W-:Y:S06]  /*1460*/  @P0 BRA `(.L_x_78) ;  /* 0xfffffffc00b00947 */ /* 0x000fec000383ffff */
[----:B------:R-:W-:Y:S05]  /*1470*/  BSYNC.RECONVERGENT B3 ;  /* 0x0000000000037941 */ /* 0x000fea0003800200 */
.L_x_77:
[----:B------:R-:W-:-:S07]  /*1480*/  LOP3.LUT R17, R11, 0x1c0, RZ, 0xc0, !PT ;  /* 0x000001c00b117812 */ /* 0x000fce00078ec0ff */
.L_x_76:
[----:B------:R-:W-:Y:S05]  /*1490*/  BSYNC.RECONVERGENT B2 ;  /* 0x0000000000027941 */ /* 0x000fea0003800200 */
.L_x_75:
[----:B------:R-:W-:-:S13]  /*14a0*/  ISETP.NE.AND P0, PT, R24, RZ, PT ;  /* 0x000000ff1800720c */ /* 0x000fda0003f05270 */
[----:B------:R-:W-:Y:S05]  /*14b0*/  @!P0 BRA `(.L_x_74) ;  /* 0x0000000000508947 */ /* 0x000fea0003800000 */
[----:B---3--:R-:W-:Y:S02]  /*14c0*/  SHF.R.U64 R16, R6, R17, R7 ;  /* 0x0000001106107219 */ /* 0x008fe40000001207 */
[----:B------:R-:W-:-:S03]  /*14d0*/  ISETP.NE.AND P0, PT, R24, 0x1, PT ;  /* 0x000000011800780c */ /* 0x000fc60003f05270 */
[----:B------:R-:W-:-:S05]  /*14e0*/  IMAD.SHL.U32 R16, R16, 0x20, RZ ;  /* 0x0000002010107824 */ /* 0x000fca00078e00ff */
[----:B------:R-:W-:-:S05]  /*14f0*/  LOP3.LUT R16, R16, 0x1fffe0, RZ, 0xc0, !PT ;  /* 0x001fffe010107812 */ /* 0x000fca00078ec0ff */
[----:B------:R-:W-:-:S05]  /*1500*/  VIADD R21, R16, 0x3f ;  /* 0x0000003f10157836 */ /* 0x000fca0000000000 */
[----:B------:R-:W-:Y:S01]  /*1510*/  LEA.HI R14, R21, R14, RZ, 0x1a ;  /* 0x0000000e150e7211 */ /* 0x000fe200078fd0ff */
[----:B------:R-:W-:Y:S06]  /*1520*/  @!P0 BRA `(.L_x_74) ;  /* 0x0000000000348947 */ /* 0x000fec0003800000 */
[----:B------:R-:W-:Y:S01]  /*1530*/  ISETP.NE.AND P0, PT, R24, 0x2, PT ;  /* 0x000000021800780c */ /* 0x000fe20003f05270 */
[----:B------:R-:W-:-:S05]  /*1540*/  VIADD R21, R17, 0x10 ;  /* 0x0000001011157836 */ /* 0x000fca0000000000 */
[----:B------:R-:W-:-:S05]  /*1550*/  SHF.R.U64 R16, R6, R21, R7 ;  /* 0x0000001506107219 */ /* 0x000fca0000001207 */
[----:B------:R-:W-:Y:S02]  /*1560*/  IMAD.SHL.U32 R16, R16, 0x20, RZ ;  /* 0x0000002010107824 */ /* 0x000fe400078e00ff */
[----:B------:R-:W-:-:S03]  /*1570*/  @P0 VIADD R17, R17, 0x20 ;  /* 0x0000002011110836 */ /* 0x000fc60000000000 */
[----:B------:R-:W-:Y:S02]  /*1580*/  LOP3.LUT R16, R16, 0x1fffe0, RZ, 0xc0, !PT ;  /* 0x001fffe010107812 */ /* 0x000fe400078ec0ff */
[----:B------:R-:W-:-:S05]  /*1590*/  @P0 SHF.R.U64 R17, R6, R17, R7 ;  /* 0x0000001106110219 */ /* 0x000fca0000001207 */
[----:B------:R-:W-:Y:S02]  /*15a0*/  @P0 IMAD.SHL.U32 R20, R17, 0x20, RZ ;  /* 0x0000002011140824 */ /* 0x000fe400078e00ff */
[----:B------:R-:W-:-:S03]  /*15b0*/  VIADD R17, R16, 0x3f ;  /* 0x0000003f10117836 */ /* 0x000fc60000000000 */
[----:B------:R-:W-:Y:S02]  /*15c0*/  @P0 LOP3.LUT R20, R20, 0x1fffe0, RZ, 0xc0, !PT ;  /* 0x001fffe014140812 */ /* 0x000fe400078ec0ff */
[----:B------:R-:W-:-:S03]  /*15d0*/  LEA.HI R14, R17, R14, RZ, 0x1a ;  /* 0x0000000e110e7211 */ /* 0x000fc600078fd0ff */
[----:B------:R-:W-:-:S05]  /*15e0*/  @P0 VIADD R17, R20, 0x3f ;  /* 0x0000003f14110836 */ /* 0x000fca0000000000 */
[----:B------:R-:W-:-:S07]  /*15f0*/  @P0 LEA.HI R14, R17, R14, RZ, 0x1a ;  /* 0x0000000e110e0211 */ /* 0x000fce00078fd0ff */
.L_x_74:
[----:B------:R-:W-:Y:S05]  /*1600*/  BSYNC.RECONVERGENT B1 ;  /* 0x0000000000017941 */ /* 0x000fea0003800200 */
.L_x_73:
[----:B---3--:R-:W-:-:S04]  /*1610*/  SHF.R.U64 R16, R6, R13, R7 ;  /* 0x0000000d06107219 */ /* 0x008fc80000001207 */
[----:B------:R-:W-:-:S05]  /*1620*/  LOP3.LUT R16, R16, 0xffff, RZ, 0xc0, !PT ;  /* 0x0000ffff10107812 */ /* 0x000fca00078ec0ff */
[----:B------:R-:W-:-:S05]  /*1630*/  IMAD R23, R10, R16, RZ ;  /* 0x000000100a177224 */ /* 0x000fca00078e02ff */
[C---:B------:R-:W-:Y:S02]  /*1640*/  LEA.HI R14, R23.reuse, R14, RZ, 0x1a ;  /* 0x0000000e170e7211 */ /* 0x040fe400078fd0ff */
[----:B------:R-:W-:-:S03]  /*1650*/  LOP3.LUT R21, R23, 0x3f, RZ, 0xc0, !PT ;  /* 0x0000003f17157812 */ /* 0x000fc600078ec0ff */
[----:B------:R-:W-:Y:S02]  /*1660*/  IMAD R20, R14, 0x8, R9 ;  /* 0x000000080e147824 */ /* 0x000fe400078e0209 */
[----:B------:R-:W-:-:S03]  /*1670*/  IMAD.IADD R14, R16, 0x1, R21 ;  /* 0x00000001100e7824 */ /* 0x000fc600078e0215 */
[----:B------:R2:W3:Y:S02]  /*1680*/  LDS.64 R6, [R20+0x40] ;  /* 0x0000400014067984 */ /* 0x0004e40000000a00 */
[----:B------:R-:W-:-:S13]  /*1690*/  ISETP.GT.U32.AND P0, PT, R14, 0x40, PT ;  /* 0x000000400e00780c */ /* 0x000fda0003f04070 */
[----:B--2---:R-:W-:Y:S05]  /*16a0*/  @P0 BRA `(.L_x_79) ;  /* 0x0000000000280947 */ /* 0x004fea0003800000 */
[----:B------:R-:W-:Y:S01]  /*16b0*/  IMAD.MOV.U32 R23, RZ, RZ, -0x1 ;  /* 0xffffffffff177424 */ /* 0x000fe200078e00ff */
[-CC-:B---3--:R-:W-:Y:S02]  /*16c0*/  SHF.R.U64 R6, R6, R21.reuse, R7.reuse ;  /* 0x0000001506067219 */ /* 0x188fe40000001207 */
[----:B------:R-:W-:Y:S02]  /*16d0*/  SHF.R.U32.HI R21, RZ, R21, R7 ;  /* 0x00000015ff157219 */ /* 0x000fe40000011607 */
[CC--:B------:R-:W-:Y:S02]  /*16e0*/  SHF.L.U32 R17, R23.reuse, R16.reuse, RZ ;  /* 0x0000001017117219 */ /* 0x0c0fe400000006ff */
[----:B------:R-:W-:Y:S02]  /*16f0*/  SHF.L.U64.HI R16, R23, R16, 0xffffffff ;  /* 0xffffffff17107419 */ /* 0x000fe40000010210 */
[----:B------:R-:W-:-:S04]  /*1700*/  LOP3.LUT R17, R6, R17, RZ, 0x30, !PT ;  /* 0x0000001106117212 */ /* 0x000fc800078e30ff */
[----:B------:R-:W-:Y:S02]  /*1710*/  IADD3 R7, P0, PT, R4, R17, RZ ;  /* 0x0000001104077210 */ /* 0x000fe40007f1e0ff */
[----:B------:R-:W-:-:S05]  /*1720*/  LOP3.LUT R17, R21, R16, RZ, 0x30, !PT ;  /* 0x0000001015117212 */ /* 0x000fca00078e30ff */
[----:B------:R-:W-:Y:S01]  /*1730*/  IMAD.X R17, R5, 0x1, R17, P0 ;  /* 0x0000000105117824 */ /* 0x000fe200000e0611 */
[----:B------:R-:W-:Y:S06]  /*1740*/  BRA `(.L_x_72) ;  /* 0x0000000400e47947 */ /* 0x000fec0003800000 */
.L_x_79:
[----:B------:R-:W2:Y:S01]  /*1750*/  LDS.64 R16, [R20+0x48] ;  /* 0x0000480014107984 */ /* 0x000ea20000000a00 */
[----:B------:R-:W-:Y:S01]  /*1760*/  VIADD R14, R14, 0xffffffc0 ;  /* 0xffffffc00e0e7836 */ /* 0x000fe20000000000 */
[----:B------:R-:W-:Y:S01]  /*1770*/  LOP3.LUT R23, R23, 0x3f, RZ, 0xc, !PT ;  /* 0x0000003f17177812 */ /* 0x000fe200078e0cff */
[----:B------:R-:W-:Y:S01]  /*1780*/  IMAD.MOV.U32 R27, RZ, RZ, -0x1 ;  /* 0xffffffffff1b7424 */ /* 0x000fe200078e00ff */
[----:B---3--:R-:W-:-:S04]  /*1790*/  SHF.R.U64 R22, R6, R21, R7 ;  /* 0x0000001506167219 */ /* 0x008fc80000001207 */
[----:B------:R-:W-:-:S04]  /*17a0*/  SHF.L.U32 R25, R27, R14, RZ ;  /* 0x0000000e1b197219 */ /* 0x000fc800000006ff */
[----:B--2---:R-:W-:Y:S02]  /*17b0*/  LOP3.LUT R16, R16, R25, RZ, 0x30, !PT ;  /* 0x0000001910107212 */ /* 0x004fe400078e30ff */
[----:B------:R-:W-:-:S03]  /*17c0*/  SHF.L.U64.HI R25, R27, R14, 0xffffffff ;  /* 0xffffffff1b197419 */ /* 0x000fc6000001020e */
[----:B------:R-:W-:Y:S01]  /*17d0*/  IMAD.SHL.U32 R14, R16, 0x2, RZ ;  /* 0x00000002100e7824 */ /* 0x000fe200078e00ff */
[----:B------:R-:W-:-:S04]  /*17e0*/  LOP3.LUT R25, R17, R25, RZ, 0x30, !PT ;  /* 0x0000001911197212 */ /* 0x000fc800078e30ff */
[----:B------:R-:W-:Y:S02]  /*17f0*/  SHF.L.U32 R17, R14, R23, RZ ;  /* 0x000000170e117219 */ /* 0x000fe400000006ff */
[----:B------:R-:W-:Y:S02]  /*1800*/  SHF.L.U64.HI R6, R16, 0x1, R25 ;  /* 0x0000000110067819 */ /* 0x000fe40000010219 */
[----:B------:R-:W-:Y:S02]  /*1810*/  LOP3.LUT R17, R17, R22, RZ, 0xfc, !PT ;  /* 0x0000001611117212 */ /* 0x000fe400078efcff */
[----:B------:R-:W-:Y:S02]  /*1820*/  SHF.R.U32.HI R16, RZ, R21, R7 ;  /* 0x00000015ff107219 */ /* 0x000fe40000011607 */
[----:B------:R-:W-:Y:S02]  /*1830*/  SHF.L.U64.HI R23, R14, R23, R6 ;  /* 0x000000170e177219 */ /* 0x000fe40000010206 */
[----:B------:R-:W-:-:S02]  /*1840*/  IADD3 R7, P0, PT, R4, R17, RZ ;  /* 0x0000001104077210 */ /* 0x000fc40007f1e0ff */
[----:B------:R-:W-:-:S05]  /*1850*/  LOP3.LUT R17, R23, R16, RZ, 0xfc, !PT ;  /* 0x0000001017117212 */ /* 0x000fca00078efcff */
[----:B------:R-:W-:Y:S01]  /*1860*/  IMAD.X R17, R5, 0x1, R17, P0 ;  /* 0x0000000105117824 */ /* 0x000fe200000e0611 */
[----:B------:R-:W-:Y:S06]  /*1870*/  BRA `(.L_x_72) ;  /* 0x0000000400987947 */ /* 0x000fec0003800000 */
.L_x_71:
        /* <DEDUP_REMOVED lines=19> */
.L_x_85:
        /* <DEDUP_REMOVED lines=21> */
.L_x_84:
[----:B------:R-:W-:-:S07]  /*1b00*/  LOP3.LUT R17, R11, 0x1c0, RZ, 0xc0, !PT ;  /* 0x000001c00b117812 */ /* 0x000fce00078ec0ff */
.L_x_83:
[----:B------:R-:W-:Y:S05]  /*1b10*/  BSYNC.RECONVERGENT B2 ;  /* 0x0000000000027941 */ /* 0x000fea0003800200 */
.L_x_82:
        /* <DEDUP_REMOVED lines=22> */
.L_x_81:
[----:B------:R-:W-:Y:S05]  /*1c80*/  BSYNC.RECONVERGENT B1 ;  /* 0x0000000000017941 */ /* 0x000fea0003800200 */
.L_x_80:
[----:B---3--:R-:W-:Y:S01]  /*1c90*/  SHF.R.U64 R16, R6, R11, R7 ;  /* 0x0000000b06107219 */ /* 0x008fe20000001207 */
[----:B------:R-:W-:Y:S03]  /*1ca0*/  BSSY.RECONVERGENT B1, `(.L_x_86) ;  /* 0x0000021000017945 */ /* 0x000fe60003800200 */
[----:B------:R-:W-:-:S05]  /*1cb0*/  LOP3.LUT R16, R16, 0xffff, RZ, 0xc0, !PT ;  /* 0x0000ffff10107812 */ /* 0x000fca00078ec0ff */
[----:B------:R-:W-:-:S05]  /*1cc0*/  IMAD R23, R10, R16, RZ ;  /* 0x000000100a177224 */ /* 0x000fca00078e02ff */
[C---:B------:R-:W-:Y:S02]  /*1cd0*/  LEA.HI R14, R23.reuse, R14, RZ, 0x1a ;  /* 0x0000000e170e7211 */ /* 0x040fe400078fd0ff */
[----:B------:R-:W-:-:S03]  /*1ce0*/  LOP3.LUT R21, R23, 0x3f, RZ, 0xc0, !PT ;  /* 0x0000003f17157812 */ /* 0x000fc600078ec0ff */
[----:B------:R-:W-:Y:S02]  /*1cf0*/  IMAD R22, R14, 0x8, R9 ;  /* 0x000000080e167824 */ /* 0x000fe400078e0209 */
[----:B------:R-:W-:-:S03]  /*1d00*/  IMAD.IADD R14, R16, 0x1, R21 ;  /* 0x00000001100e7824 */ /* 0x000fc600078e0215 */
[----:B------:R-:W2:Y:S02]  /*1d10*/  LDS.64 R6, [R22+0x40] ;  /* 0x0000400016067984 */ /* 0x000ea40000000a00 */
[----:B------:R-:W-:-:S13]  /*1d20*/  ISETP.GT.U32.AND P0, PT, R14, 0x40, PT ;  /* 0x000000400e00780c */ /* 0x000fda0003f04070 */
[----:B------:R-:W-:-:S05]  /*1d30*/  @!P0 IMAD.MOV.U32 R27, RZ, RZ, -0x1 ;  /* 0xffffffffff1b8424 */ /* 0x000fca00078e00ff */
[CC--:B------:R-:W-:Y:S02]  /*1d40*/  @!P0 SHF.L.U64.HI R25, R27.reuse, R16.reuse, 0xffffffff ;  /* 0xffffffff1b198419 */ /* 0x0c0fe40000010210 */
[----:B------:R-:W-:Y:S02]  /*1d50*/  @!P0 SHF.L.U32 R16, R27, R16, RZ ;  /* 0x000000101b108219 */ /* 0x000fe400000006ff */
[-CC-:B--2---:R-:W-:Y:S02]  /*1d60*/  @!P0 SHF.R.U64 R17, R6, R21.reuse, R7.reuse ;  /* 0x0000001506118219 */ /* 0x184fe40000001207 */
[----:B------:R-:W-:Y:S02]  /*1d70*/  @!P0 SHF.R.U32.HI R20, RZ, R21, R7 ;  /* 0x00000015ff148219 */ /* 0x000fe40000011607 */
[----:B------:R-:W-:Y:S02]  /*1d80*/  @!P0 LOP3.LUT R17, R17, R16, RZ, 0x30, !PT ;  /* 0x0000001011118212 */ /* 0x000fe400078e30ff */
[----:B------:R-:W-:Y:S01]  /*1d90*/  @!P0 LOP3.LUT R25, R20, R25, RZ, 0x30, !PT ;  /* 0x0000001914198212 */ /* 0x000fe200078e30ff */
[----:B------:R-:W-:Y:S06]  /*1da0*/  @!P0 BRA `(.L_x_87) ;  /* 0x0000000000408947 */ /* 0x000fec0003800000 */
[----:B------:R-:W2:Y:S01]  /*1db0*/  LDS.64 R16, [R22+0x48] ;  /* 0x0000480016107984 */ /* 0x000ea20000000a00 */
[----:B------:R-:W-:Y:S01]  /*1dc0*/  VIADD R14, R14, 0xffffffc0 ;  /* 0xffffffc00e0e7836 */ /* 0x000fe20000000000 */
[----:B------:R-:W-:Y:S01]  /*1dd0*/  LOP3.LUT R23, R23, 0x3f, RZ, 0xc, !PT ;  /* 0x0000003f17177812 */ /* 0x000fe200078e0cff */
[----:B------:R-:W-:Y:S01]  /*1de0*/  IMAD.MOV.U32 R27, RZ, RZ, -0x1 ;  /* 0xffffffffff1b7424 */ /* 0x000fe200078e00ff */
[----:B------:R-:W-:-:S04]  /*1df0*/  SHF.R.U32.HI R20, RZ, R21, R7 ;  /* 0x00000015ff147219 */ /* 0x000fc80000011607 */
[CC--:B------:R-:W-:Y:S02]  /*1e00*/  SHF.L.U32 R25, R27.reuse, R14.reuse, RZ ;  /* 0x0000000e1b197219 */ /* 0x0c0fe400000006ff */
[----:B------:R-:W-:Y:S02]  /*1e10*/  SHF.L.U64.HI R27, R27, R14, 0xffffffff ;  /* 0xffffffff1b1b7419 */ /* 0x000fe4000001020e */
[----:B--2---:R-:W-:Y:S02]  /*1e20*/  LOP3.LUT R16, R16, R25, RZ, 0x30, !PT ;  /* 0x0000001910107212 */ /* 0x004fe400078e30ff */
[----:B------:R-:W-:-:S03]  /*1e30*/  LOP3.LUT R17, R17, R27, RZ, 0x30, !PT ;  /* 0x0000001b11117212 */ /* 0x000fc600078e30ff */
[C---:B------:R-:W-:Y:S01]  /*1e40*/  IMAD.SHL.U32 R14, R16.reuse, 0x2, RZ ;  /* 0x00000002100e7824 */ /* 0x040fe200078e00ff */
[----:B------:R-:W-:Y:S02]  /*1e50*/  SHF.L.U64.HI R16, R16, 0x1, R17 ;  /* 0x0000000110107819 */ /* 0x000fe40000010211 */
[----:B------:R-:W-:Y:S02]  /*1e60*/  SHF.R.U64 R17, R6, R21, R7 ;  /* 0x0000001506117219 */ /* 0x000fe40000001207 */
[CC--:B------:R-:W-:Y:S02]  /*1e70*/  SHF.L.U32 R6, R14.reuse, R23.reuse, RZ ;  /* 0x000000170e067219 */ /* 0x0c0fe400000006ff */
[----:B------:R-:W-:Y:S02]  /*1e80*/  SHF.L.U64.HI R23, R14, R23, R16 ;  /* 0x000000170e177219 */ /* 0x000fe40000010210 */
[----:B------:R-:W-:Y:S02]  /*1e90*/  LOP3.LUT R17, R6, R17, RZ, 0xfc, !PT ;  /* 0x0000001106117212 */ /* 0x000fe400078efcff */
[----:B------:R-:W-:-:S07]  /*1ea0*/  LOP3.LUT R25, R23, R20, RZ, 0xfc, !PT ;  /* 0x0000001417197212 */ /* 0x000fce00078efcff */
.L_x_87:
[----:B------:R-:W-:Y:S05]  /*1eb0*/  BSYNC.RECONVERGENT B1 ;  /* 0x0000000000017941 */ /* 0x000fea0003800200 */
.L_x_86:
[----:B------:R-:W-:-:S05]  /*1ec0*/  IADD3 R7, P0, PT, R4, R17, RZ ;  /* 0x0000001104077210 */ /* 0x000fca0007f1e0ff */
[----:B------:R-:W-:-:S08]  /*1ed0*/  IMAD.X R17, R5, 0x1, R25, P0 ;  /* 0x0000000105117824 */ /* 0x000fd000000e0619 */
.L_x_72:
[----:B------:R-:W-:Y:S05]  /*1ee0*/  BSYNC.RECONVERGENT B0 ;  /* 0x0000000000007941 */ /* 0x000fea0003800200 */
.L_x_70:
[----:B------:R-:W-:Y:S01]  /*1ef0*/  ISETP.NE.AND P0, PT, R15, R18, PT ;  /* 0x000000120f00720c */ /* 0x000fe20003f05270 */
[----:B------:R-:W-:-:S12]  /*1f00*/  BSSY.RECONVERGENT B0, `(.L_x_88) ;  /* 0x00000de000007945 */ /* 0x000fd80003800200 */
[----:B------:R-:W-:Y:S05]  /*1f10*/  @!P0 BRA `(.L_x_89) ;  /* 0x0000000400b48947 */ /* 0x000fea0003800000 */
[----:B------:R-:W2:Y:S01]  /*1f20*/  LDS.64 R4, [R9] ;  /* 0x0000000009047984 */ /* 0x000ea20000000a00 */
[----:B------:R-:W-:Y:S01]  /*1f30*/  ISETP.GE.U32.AND P1, PT, R0, 0x20, PT ;  /* 0x000000200000780c */ /* 0x000fe20003f26070 */
[----:B------:R-:W-:Y:S01]  /*1f40*/  BSSY.RECONVERGENT B1, `(.L_x_90) ;  /* 0x0000042000017945 */ /* 0x000fe20003800200 */
[----:B------:R-:W-:Y:S02]  /*1f50*/  IMAD.MOV.U32 R16, RZ, RZ, RZ ;  /* 0x000000ffff107224 */ /* 0x000fe400078e00ff */
[----:B--2---:R-:W-:-:S04]  /*1f60*/  IMAD.IADD R4, R5, 0x1, -R4 ;  /* 0x0000000105047824 */ /* 0x004fc800078e0a04 */
[----:B------:R-:W-:-:S04]  /*1f70*/  IMAD R14, R4, 0x8, R9 ;  /* 0x00000008040e7824 */ /* 0x000fc800078e0209 */
[----:B------:R-:W-:Y:S01]  /*1f80*/  VIADD R6, R14, 0x30 ;  /* 0x000000300e067836 */ /* 0x000fe20000000000 */
[----:B------:R2:W3:Y:S04]  /*1f90*/  LDS.64 R4, [R14+0x30] ;  /* 0x000030000e047984 */ /* 0x0004e80000000a00 */
[----:B------:R2:W4:Y:S01]  /*1fa0*/  LDS.64 R20, [R14+0x38] ;  /* 0x000038000e147984 */ /* 0x0005220000000a00 */
[----:B------:R-:W-:Y:S05]  /*1fb0*/  @!P1 BRA `(.L_x_91) ;  /* 0x0000000000e89947 */ /* 0x000fea0003800000 */
[----:B------:R-:W-:Y:S01]  /*1fc0*/  ISETP.GE.U32.AND P1, PT, R8, 0x3, PT ;  /* 0x000000030800780c */ /* 0x000fe20003f26070 */
[----:B------:R-:W-:Y:S01]  /*1fd0*/  BSSY.RECONVERGENT B2, `(.L_x_92) ;  /* 0x0000022000027945 */ /* 0x000fe20003800200 */
[----:B------:R-:W-:Y:S02]  /*1fe0*/  IMAD.MOV.U32 R23, RZ, RZ, RZ ;  /* 0x000000ffff177224 */ /* 0x000fe400078e00ff */
[----:B------:R-:W-:-:S09]  /*1ff0*/  IMAD.MOV.U32 R16, RZ, RZ, RZ ;  /* 0x000000ffff107224 */ /* 0x000fd200078e00ff */
[----:B------:R-:W-:Y:S05]  /*2000*/  @!P1 BRA `(.L_x_93) ;  /* 0x0000000000789947 */ /* 0x000fea0003800000 */
[----:B----4-:R-:W-:Y:S01]  /*2010*/  IMAD.SHL.U32 R16, R20, 0x20, RZ ;  /* 0x0000002014107824 */ /* 0x010fe200078e00ff */
[----:B------:R-:W-:Y:S01]  /*2020*/  LOP3.LUT R18, R12, 0x1c, RZ, 0xc0, !PT ;  /* 0x0000001c0c127812 */ /* 0x000fe200078ec0ff */
[----:B------:R-:W-:Y:S01]  /*2030*/  BSSY.RECONVERGENT B3, `(.L_x_94) ;  /* 0x000001a000037945 */ /* 0x000fe20003800200 */
[----:B------:R-:W-:Y:S02]  /*2040*/  IMAD.MOV.U32 R23, RZ, RZ, 0x20 ;  /* 0x00000020ff177424 */ /* 0x000fe400078e00ff */
[----:B------:R-:W-:Y:S01]  /*2050*/  LOP3.LUT R25, R16, 0x1fffe0, RZ, 0xc0, !PT ;  /* 0x001fffe010197812 */ /* 0x000fe200078ec0ff */
[----:B------:R-:W-:Y:S02]  /*2060*/  IMAD.MOV.U32 R16, RZ, RZ, RZ ;  /* 0x000000ffff107224 */ /* 0x000fe400078e00ff */
[----:B------:R-:W-:Y:S02]  /*2070*/  IMAD.MOV R18, RZ, RZ, -R18 ;  /* 0x000000ffff127224 */ /* 0x000fe400078e0a12 */
[----:B------:R-:W-:-:S07]  /*2080*/  VIADD R25, R25, 0x3f ;  /* 0x0000003f19197836 */ /* 0x000fce0000000000 */
.L_x_95:
[----:B------:R-:W-:Y:S01]  /*2090*/  VIADD R27, R23, 0xfffffff0 ;  /* 0xfffffff0171b7836 */ /* 0x000fe20000000000 */
[--C-:B------:R-:W-:Y:S01]  /*20a0*/  SHF.R.U64 R24, R20, R23, R21.reuse ;  /* 0x0000001714187219 */ /* 0x100fe20000001215 */
[----:B------:R-:W-:Y:S01]  /*20b0*/  VIADD R18, R18, 0x4 ;  /* 0x0000000412127836 */ /* 0x000fe20000000000 */
[----:B------:R-:W-:Y:S02]  /*20c0*/  LEA.HI R16, R25, R16, RZ, 0x1a ;  /* 0x0000001019107211 */ /* 0x000fe400078fd0ff */
[----:B------:R-:W-:Y:S01]  /*20d0*/  SHF.R.U64 R22, R20, R27, R21 ;  /* 0x0000001b14167219 */ /* 0x000fe20000001215 */
[----:B------:R-:W-:Y:S01]  /*20e0*/  IMAD.SHL.U32 R24, R24, 0x20, RZ ;  /* 0x0000002018187824 */ /* 0x000fe200078e00ff */
[----:B------:R-:W-:-:S03]  /*20f0*/  ISETP.NE.AND P1, PT, R18, RZ, PT ;  /* 0x000000ff1200720c */ /* 0x000fc60003f25270 */
[----:B------:R-:W-:Y:S01]  /*2100*/  IMAD.SHL.U32 R22, R22, 0x20, RZ ;  /* 0x0000002016167824 */ /* 0x000fe200078e00ff */
[----:B------:R-:W-:-:S04]  /*2110*/  LOP3.LUT R24, R24, 0x1fffe0, RZ, 0xc0, !PT ;  /* 0x001fffe018187812 */ /* 0x000fc800078ec0ff */
[----:B------:R-:W-:-:S05]  /*2120*/  LOP3.LUT R22, R22, 0x1fffe0, RZ, 0xc0, !PT ;  /* 0x001fffe016167812 */ /* 0x000fca00078ec0ff */
[----:B------:R-:W-:-:S05]  /*2130*/  VIADD R27, R22, 0x3f ;  /* 0x0000003f161b7836 */ /* 0x000fca0000000000 */
[----:B------:R-:W-:Y:S01]  /*2140*/  LEA.HI R16, R27, R16, RZ, 0x1a ;  /* 0x000000101b107211 */ /* 0x000fe200078fd0ff */
[----:B------:R-:W-:-:S05]  /*2150*/  VIADD R27, R24, 0x3f ;  /* 0x0000003f181b7836 */ /* 0x000fca0000000000 */
[----:B------:R-:W-:Y:S01]  /*2160*/  LEA.HI R16, R27, R16, RZ, 0x1a ;  /* 0x000000101b107211 */ /* 0x000fe200078fd0ff */
[C---:B------:R-:W-:Y:S02]  /*2170*/  VIADD R27, R23.reuse, 0x10 ;  /* 0x00000010171b7836 */ /* 0x040fe40000000000 */
[----:B------:R-:W-:-:S03]  /*2180*/  VIADD R23, R23, 0x40 ;  /* 0x0000004017177836 */ /* 0x000fc60000000000 */
[----:B------:R-:W-:-:S04]  /*2190*/  SHF.R.U64 R27, R20, R27, R21 ;  /* 0x0000001b141b7219 */ /* 0x000fc80000001215 */
[----:B------:R-:W-:-:S04]  /*21a0*/  LEA R27, R27, 0x3f, 0x5 ;  /* 0x0000003f1b1b7811 */ /* 0x000fc800078e28ff */
[----:B------:R-:W-:Y:S01]  /*21b0*/  LEA.HI R16, R27, R16, RZ, 0x1a ;  /* 0x000000101b107211 */ /* 0x000fe200078fd0ff */
[----:B------:R-:W-:Y:S06]  /*21c0*/  @P1 BRA `(.L_x_95) ;  /* 0xfffffffc00b01947 */ /* 0x000fec000383ffff */
[----:B------:R-:W-:Y:S05]  /*21d0*/  BSYNC.RECONVERGENT B3 ;  /* 0x0000000000037941 */ /* 0x000fea0003800200 */
.L_x_94:
[----:B------:R-:W-:-:S07]  /*21e0*/  LOP3.LUT R23, R11, 0x1c0, RZ, 0xc0, !PT ;  /* 0x000001c00b177812 */ /* 0x000fce00078ec0ff */
.L_x_93:
[----:B------:R-:W-:Y:S05]  /*21f0*/  BSYNC.RECONVERGENT B2 ;  /* 0x0000000000027941 */ /* 0x000fea0003800200 */
.L_x_92:
[----:B------:R-:W-:-:S13]  /*2200*/  LOP3.LUT P1, R22, R12, 0x3, RZ, 0xc0, !PT ;  /* 0x000000030c167812 */ /* 0x000fda000782c0ff */
[----:B------:R-:W-:Y:S05]  /*2210*/  @!P1 BRA `(.L_x_91) ;  /* 0x0000000000509947 */ /* 0x000fea0003800000 */
[----:B----4-:R-:W-:Y:S02]  /*2220*/  SHF.R.U64 R18, R20, R23, R21 ;  /* 0x0000001714127219 */ /* 0x010fe40000001215 */
        /* <DEDUP_REMOVED lines=12> */
[----:B------:R-:W-:-:S03]  /*22f0*/  @P1 SHF.R.U64 R22, R20, R23, R21 ;  /* 0x0000001714161219 */ /* 0x000fc60000001215 */
[----:B------:R-:W-:Y:S02]  /*2300*/  VIADD R23, R18, 0x3f ;  /* 0x0000003f12177836 */ /* 0x000fe40000000000 */
[----:B------:R-:W-:-:S03]  /*2310*/  @P1 IMAD.SHL.U32 R22, R22, 0x20, RZ ;  /* 0x0000002016161824 */ /* 0x000fc600078e00ff */
[----:B------:R-:W-:Y:S02]  /*2320*/  LEA.HI R16, R23, R16, RZ, 0x1a ;  /* 0x0000001017107211 */ /* 0x000fe400078fd0ff */
[----:B------:R-:W-:-:S05]  /*2330*/  @P1 LOP3.LUT R22, R22, 0x1fffe0, RZ, 0xc0, !PT ;  /* 0x001fffe016161812 */ /* 0x000fca00078ec0ff */
[----:B------:R-:W-:-:S05]  /*2340*/  @P1 VIADD R23, R22, 0x3f ;  /* 0x0000003f16171836 */ /* 0x000fca0000000000 */
[----:B------:R-:W-:-:S07]  /*2350*/  @P1 LEA.HI R16, R23, R16, RZ, 0x1a ;  /* 0x0000001017101211 */ /* 0x000fce00078fd0ff */
.L_x_91:
[----:B------:R-:W-:Y:S05]  /*2360*/  BSYNC.RECONVERGENT B1 ;  /* 0x0000000000017941 */ /* 0x000fea0003800200 */
.L_x_90:
[----:B----4-:R-:W-:-:S04]  /*2370*/  SHF.R.U64 R18, R20, R11, R21 ;  /* 0x0000000b14127219 */ /* 0x010fc80000001215 */
[----:B------:R-:W-:-:S05]  /*2380*/  LOP3.LUT R18, R18, 0xffff, RZ, 0xc0, !PT ;  /* 0x0000ffff12127812 */ /* 0x000fca00078ec0ff */
[----:B------:R-:W-:-:S05]  /*2390*/  IMAD R27, R10, R18, RZ ;  /* 0x000000120a1b7224 */ /* 0x000fca00078e02ff */
[C---:B------:R-:W-:Y:S02]  /*23a0*/  LEA.HI R23, R27.reuse, R16, RZ, 0x1a ;  /* 0x000000101b177211 */ /* 0x040fe400078fd0ff */
[----:B------:R-:W-:-:S03]  /*23b0*/  LOP3.LUT R25, R27, 0x3f, RZ, 0xc0, !PT ;  /* 0x0000003f1b197812 */ /* 0x000fc600078ec0ff */
[C---:B------:R-:W-:Y:S02]  /*23c0*/  IMAD R20, R23.reuse, 0x8, R14 ;  /* 0x0000000817147824 */ /* 0x040fe400078e020e */
[----:B--2---:R-:W-:Y:S02]  /*23d0*/  IMAD.IADD R14, R18, 0x1, R25 ;  /* 0x00000001120e7824 */ /* 0x004fe400078e0219 */
[----:B------:R-:W-:Y:S02]  /*23e0*/  IMAD R22, R23, 0x8, R6 ;  /* 0x0000000817167824 */ /* 0x000fe400078e0206 */
[----:B------:R-:W2:Y:S01]  /*23f0*/  LDS.64 R20, [R20+0x40] ;  /* 0x0000400014147984 */ /* 0x000ea20000000a00 */
[----:B------:R-:W-:-:S13]  /*2400*/  ISETP.GE.U32.AND P1, PT, R14, 0x41, PT ;  /* 0x000000410e00780c */ /* 0x000fda0003f26070 */
[----:B------:R-:W-:Y:S05]  /*2410*/  @!P1 BRA `(.L_x_96) ;  /* 0x00000000004c9947 */ /* 0x000fea0003800000 */
[----:B------:R-:W4:Y:S01]  /*2420*/  LDS.64 R22, [R22+0x18] ;  /* 0x0000180016167984 */ /* 0x000f220000000a00 */
[----:B------:R-:W-:Y:S01]  /*2430*/  VIADD R14, R14, 0xffffffc0 ;  /* 0xffffffc00e0e7836 */ /* 0x000fe20000000000 */
[----:B------:R-:W-:Y:S01]  /*2440*/  LOP3.LUT R27, R27, 0x3f, RZ, 0xc, !PT ;  /* 0x0000003f1b1b7812 */ /* 0x000fe200078e0cff */
[----:B------:R-:W-:Y:S01]  /*2450*/  IMAD.MOV.U32 R31, RZ, RZ, -0x1 ;  /* 0xffffffffff1f7424 */ /* 0x000fe200078e00ff */
[-CC-:B--2---:R-:W-:Y:S02]  /*2460*/  SHF.R.U64 R16, R20, R25.reuse, R21.reuse ;  /* 0x0000001914107219 */ /* 0x184fe40000001215 */
[----:B------:R-:W-:Y:S02]  /*2470*/  SHF.R.U32.HI R20, RZ, R25, R21 ;  /* 0x00000019ff147219 */ /* 0x000fe40000011615 */
[----:B------:R-:W-:-:S04]  /*2480*/  SHF.L.U32 R29, R31, R14, RZ ;  /* 0x0000000e1f1d7219 */ /* 0x000fc800000006ff */
[----:B----4-:R-:W-:Y:S02]  /*2490*/  LOP3.LUT R18, R22, R29, RZ, 0x30, !PT ;  /* 0x0000001d16127212 */ /* 0x010fe400078e30ff */
[----:B------:R-:W-:-:S03]  /*24a0*/  SHF.L.U64.HI R29, R31, R14, 0xffffffff ;  /* 0xffffffff1f1d7419 */ /* 0x000fc6000001020e */
[----:B------:R-:W-:Y:S01]  /*24b0*/  IMAD.SHL.U32 R6, R18, 0x2, RZ ;  /* 0x0000000212067824 */ /* 0x000fe200078e00ff */
[----:B------:R-:W-:-:S04]  /*24c0*/  LOP3.LUT R29, R23, R29, RZ, 0x30, !PT ;  /* 0x0000001d171d7212 */ /* 0x000fc800078e30ff */
[-C--:B------:R-:W-:Y:S02]  /*24d0*/  SHF.L.U32 R23, R6, R27.reuse, RZ ;  /* 0x0000001b06177219 */ /* 0x080fe400000006ff */
[----:B------:R-:W-:Y:S02]  /*24e0*/  SHF.L.U64.HI R14, R18, 0x1, R29 ;  /* 0x00000001120e7819 */ /* 0x000fe4000001021d */
[----:B------:R-:W-:Y:S02]  /*24f0*/  LOP3.LUT R23, R23, R16, RZ, 0xfc, !PT ;  /* 0x0000001017177212 */ /* 0x000fe400078efcff */
[----:B------:R-:W-:Y:S02]  /*2500*/  SHF.L.U64.HI R27, R6, R27, R14 ;  /* 0x0000001b061b7219 */ /* 0x000fe4000001020e */
[----:B---3--:R-:W-:Y:S02]  /*2510*/  IADD3 R21, P1, PT, R4, R23, RZ ;  /* 0x0000001704157210 */ /* 0x008fe40007f3e0ff */
[----:B------:R-:W-:-:S05]  /*2520*/  LOP3.LUT R4, R27, R20, RZ, 0xfc, !PT ;  /* 0x000000141b047212 */ /* 0x000fca00078efcff */
[----:B------:R-:W-:Y:S01]  /*2530*/  IMAD.X R5, R5, 0x1, R4, P1 ;  /* 0x0000000105057824 */ /* 0x000fe200008e0604 */
[----:B------:R-:W-:Y:S06]  /*2540*/  BRA `(.L_x_97) ;  /* 0x0000000400e47947 */ /* 0x000fec0003800000 */
.L_x_96:
[----:B------:R-:W-:Y:S01]  /*2550*/  IMAD.MOV.U32 R27, RZ, RZ, -0x1 ;  /* 0xffffffffff1b7424 */ /* 0x000fe200078e00ff */
[-CC-:B--2---:R-:W-:Y:S02]  /*2560*/  SHF.R.U64 R6, R20, R25.reuse, R21.reuse ;  /* 0x0000001914067219 */ /* 0x184fe40000001215 */
[----:B------:R-:W-:Y:S02]  /*2570*/  SHF.R.U32.HI R25, RZ, R25, R21 ;  /* 0x00000019ff197219 */ /* 0x000fe40000011615 */
[CC--:B------:R-:W-:Y:S02]  /*2580*/  SHF.L.U32 R23, R27.reuse, R18.reuse, RZ ;  /* 0x000000121b177219 */ /* 0x0c0fe400000006ff */
[----:B------:R-:W-:Y:S02]  /*2590*/  SHF.L.U64.HI R18, R27, R18, 0xffffffff ;  /* 0xffffffff1b127419 */ /* 0x000fe40000010212 */
[----:B------:R-:W-:-:S04]  /*25a0*/  LOP3.LUT R23, R6, R23, RZ, 0x30, !PT ;  /* 0x0000001706177212 */ /* 0x000fc800078e30ff */
[----:B---3--:R-:W-:Y:S02]  /*25b0*/  IADD3 R21, P1, PT, R4, R23, RZ ;  /* 0x0000001704157210 */ /* 0x008fe40007f3e0ff */
[----:B------:R-:W-:-:S05]  /*25c0*/  LOP3.LUT R4, R25, R18, RZ, 0x30, !PT ;  /* 0x0000001219047212 */ /* 0x000fca00078e30ff */
[----:B------:R-:W-:Y:S01]  /*25d0*/  IMAD.X R5, R5, 0x1, R4, P1 ;  /* 0x0000000105057824 */ /* 0x000fe200008e0604 */
[----:B------:R-:W-:Y:S06]  /*25e0*/  BRA `(.L_x_97) ;  /* 0x0000000400bc7947 */ /* 0x000fec0003800000 */
.L_x_89:
[----:B------:R-:W-:-:S05]  /*25f0*/  VIADD R4, R0, 0x80 ;  /* 0x0000008000047836 */ /* 0x000fca0000000000 */
[----:B------:R-:W-:-:S13]  /*2600*/  ISETP.GE.AND P1, PT, R4, R19, PT ;  /* 0x000000130400720c */ /* 0x000fda0003f26270 */
[----:B------:R-:W-:Y:S05]  /*2610*/  @P1 BRA `(.L_x_97) ;  /* 0x0000000400b01947 */ /* 0x000fea0003800000 */
        /* <DEDUP_REMOVED lines=23> */
.L_x_103:
        /* <DEDUP_REMOVED lines=21> */
.L_x_102:
[----:B------:R-:W-:-:S07]  /*28e0*/  LOP3.LUT R23, R11, 0x1c0, RZ, 0xc0, !PT ;  /* 0x000001c00b177812 */ /* 0x000fce00078ec0ff */
.L_x_101:
[----:B------:R-:W-:Y:S05]  /*28f0*/  BSYNC.RECONVERGENT B2 ;  /* 0x0000000000027941 */ /* 0x000fea0003800200 */
.L_x_100:
        /* <DEDUP_REMOVED lines=22> */
.L_x_99:
[----:B------:R-:W-:Y:S05]  /*2a60*/  BSYNC.RECONVERGENT B1 ;  /* 0x0000000000017941 */ /* 0x000fea0003800200 */
.L_x_98:
[----:B----4-:R-:W-:Y:S01]  /*2a70*/  SHF.R.U64 R18, R20, R13, R21 ;  /* 0x0000000d14127219 */ /* 0x010fe20000001215 */
[----:B------:R-:W-:Y:S03]  /*2a80*/  BSSY.RECONVERGENT B1, `(.L_x_104) ;  /* 0x0000023000017945 */ /* 0x000fe60003800200 */
        /* <DEDUP_REMOVED lines=13> */
[----:B------:R-:W-:-:S05]  /*2b60*/  IMAD.MOV.U32 R31, RZ, RZ, -0x1 ;  /* 0xffffffffff1f7424 */ /* 0x000fca00078e00ff */
[CC--:B------:R-:W-:Y:S02]  /*2b70*/  SHF.L.U32 R29, R31.reuse, R14.reuse, RZ ;  /* 0x0000000e1f1d7219 */ /* 0x0c0fe400000006ff */
[----:B------:R-:W-:Y:S02]  /*2b80*/  SHF.L.U64.HI R31, R31, R14, 0xffffffff ;  /* 0xffffffff1f1f7419 */ /* 0x000fe4000001020e */
[----:B----4-:R-:W-:Y:S02]  /*2b90*/  LOP3.LUT R14, R22, R29, RZ, 0x30, !PT ;  /* 0x0000001d160e7212 */ /* 0x010fe400078e30ff */
[----:B------:R-:W-:-:S03]  /*2ba0*/  LOP3.LUT R23, R23, R31, RZ, 0x30, !PT ;  /* 0x0000001f17177212 */ /* 0x000fc600078e30ff */
[C---:B------:R-:W-:Y:S01]  /*2bb0*/  IMAD.SHL.U32 R6, R14.reuse, 0x2, RZ ;  /* 0x000000020e067824 */ /* 0x040fe200078e00ff */
[----:B------:R-:W-:Y:S02]  /*2bc0*/  SHF.L.U64.HI R23, R14, 0x1, R23 ;  /* 0x000000010e177819 */ /* 0x000fe40000010217 */
[-CC-:B--2---:R-:W-:Y:S02]  /*2bd0*/  SHF.R.U64 R14, R20, R25.reuse, R21.reuse ;  /* 0x00000019140e7219 */ /* 0x184fe40000001215 */
[----:B------:R-:W-:Y:S02]  /*2be0*/  SHF.R.U32.HI R20, RZ, R25, R21 ;  /* 0x00000019ff147219 */ /* 0x000fe40000011615 */
[CC--:B------:R-:W-:Y:S02]  /*2bf0*/  SHF.L.U32 R21, R6.reuse, R27.reuse, RZ ;  /* 0x0000001b06157219 */ /* 0x0c0fe400000006ff */
[----:B------:R-:W-:Y:S02]  /*2c00*/  SHF.L.U64.HI R23, R6, R27, R23 ;  /* 0x0000001b06177219 */ /* 0x000fe40000010217 */
[----:B------:R-:W-:-:S02]  /*2c10*/  LOP3.LUT R21, R21, R14, RZ, 0xfc, !PT ;  /* 0x0000000e15157212 */ /* 0x000fc400078efcff */
[----:B------:R-:W-:Y:S01]  /*2c20*/  LOP3.LUT R23, R23, R20, RZ, 0xfc, !PT ;  /* 0x0000001417177212 */ /* 0x000fe200078efcff */
[----:B------:R-:W-:Y:S06]  /*2c30*/  BRA `(.L_x_106) ;  /* 0x00000000001c7947 */ /* 0x000fec0003800000 */
.L_x_105:
[----:B------:R-:W-:Y:S01]  /*2c40*/  IMAD.MOV.U32 R27, RZ, RZ, -0x1 ;  /* 0xffffffffff1b7424 */ /* 0x000fe200078e00ff */
[-CC-:B--2---:R-:W-:Y:S02]  /*2c50*/  SHF.R.U64 R23, R20, R25.reuse, R21.reuse ;  /* 0x0000001914177219 */ /* 0x184fe40000001215 */
[----:B------:R-:W-:Y:S02]  /*2c60*/  SHF.R.U32.HI R25, RZ, R25, R21 ;  /* 0x00000019ff197219 */ /* 0x000fe40000011615 */
[CC--:B------:R-:W-:Y:S02]  /*2c70*/  SHF.L.U32 R6, R27.reuse, R18.reuse, RZ ;  /* 0x000000121b067219 */ /* 0x0c0fe400000006ff */
[----:B------:R-:W-:Y:S02]  /*2c80*/  SHF.L.U64.HI R18, R27, R18, 0xffffffff ;  /* 0xffffffff1b127419 */ /* 0x000fe40000010212 */
[----:B------:R-:W-:Y:S02]  /*2c90*/  LOP3.LUT R21, R23, R6, RZ, 0x30, !PT ;  /* 0x0000000617157212 */ /* 0x000fe400078e30ff */
[----:B------:R-:W-:-:S07]  /*2ca0*/  LOP3.LUT R23, R25, R18, RZ, 0x30, !PT ;  /* 0x0000001219177212 */ /* 0x000fce00078e30ff */
.L_x_106:
[----:B------:R-:W-:Y:S05]  /*2cb0*/  BSYNC.RECONVERGENT B1 ;  /* 0x0000000000017941 */ /* 0x000fea0003800200 */
.L_x_104:
[----:B---3--:R-:W-:-:S05]  /*2cc0*/  IADD3 R21, P1, PT, R4, R21, RZ ;  /* 0x0000001504157210 */ /* 0x008fca0007f3e0ff */
[----:B------:R-:W-:-:S08]  /*2cd0*/  IMAD.X R5, R5, 0x1, R23, P1 ;  /* 0x0000000105057824 */ /* 0x000fd000008e0617 */
.L_x_97:
[----:B------:R-:W-:Y:S05]  /*2ce0*/  BSYNC.RECONVERGENT B0 ;  /* 0x0000000000007941 */ /* 0x000fea0003800200 */
.L_x_88:
[----:B------:R-:W-:Y:S01]  /*2cf0*/  BSSY.RECONVERGENT B0, `(.L_x_107) ;  /* 0x00000e1000007945 */ /* 0x000fe20003800200 */
[----:B------:R-:W-:-:S03]  /*2d00*/  IMAD.MOV.U32 R4, RZ, RZ, R21 ;  /* 0x000000ffff047224 */ /* 0x000fc600078e0015 */
[----:B------:R-:W-:Y:S05]  /*2d10*/  @!P0 BRA `(.L_x_108) ;  /* 0x0000000400b88947 */ /* 0x000fea0003800000 */
[----:B------:R-:W-:Y:S01]  /*2d20*/  LDS R6, [R9] ;  /* 0x0000000009067984 */ /* 0x000fe20000000800 */
[----:B------:R-:W-:Y:S01]  /*2d30*/  ISETP.GE.U32.AND P1, PT, R0, 0x20, PT ;  /* 0x000000200000780c */ /* 0x000fe20003f26070 */
[----:B------:R-:W-:Y:S01]  /*2d40*/  BSSY.RECONVERGENT B1, `(.L_x_109) ;  /* 0x0000043000017945 */ /* 0x000fe20003800200 */
[----:B------:R-:W-:Y:S01]  /*2d50*/  IMAD.MOV.U32 R18, RZ, RZ, RZ ;  /* 0x000000ffff127224 */ /* 0x000fe200078e00ff */
[----:B------:R-:W2:Y:S02]  /*2d60*/  LDS R21, [R9+0x8] ;  /* 0x0000080009157984 */ /* 0x000ea40000000800 */
        /* <DEDUP_REMOVED lines=14> */
[----:B------:R-:W-:Y:S02]  /*2e50*/  IMAD.MOV.U32 R18, RZ, RZ, RZ ;  /* 0x000000ffff127224 */ /* 0x000fe400078e00ff */
[----:B------:R-:W-:Y:S01]  /*2e60*/  LOP3.LUT R27, R16, 0x1fffe0, RZ, 0xc0, !PT ;  /* 0x001fffe0101b7812 */ /* 0x000fe200078ec0ff */
[----:B------:R-:W-:Y:S02]  /*2e70*/  IMAD.MOV R16, RZ, RZ, -R24 ;  /* 0x000000ffff107224 */ /* 0x000fe400078e0a18 */
[----:B------:R-:W-:Y:S02]  /*2e80*/  IMAD.MOV.U32 R25, RZ, RZ, 0x20 ;  /* 0x00000020ff197424 */ /* 0x000fe400078e00ff */
[----:B------:R-:W-:-:S07]  /*2e90*/  VIADD R27, R27, 0x3f ;  /* 0x0000003f1b1b7836 */ /* 0x000fce0000000000 */
.L_x_114:
[----:B------:R-:W-:Y:S01]  /*2ea0*/  VIADD R29, R25, 0xfffffff0 ;  /* 0xfffffff0191d7836 */ /* 0x000fe20000000000 */
[----:B------:R-:W-:Y:S01]  /*2eb0*/  LEA.HI R18, R27, R18, RZ, 0x1a ;  /* 0x000000121b127211 */ /* 0x000fe200078fd0ff */
[----:B------:R-:W-:-:S03]  /*2ec0*/  VIADD R16, R16, 0x4 ;  /* 0x0000000410107836 */ /* 0x000fc60000000000 */
[----:B------:R-:W-:Y:S02]  /*2ed0*/  SHF.R.U64 R24, R20, R29, R21 ;  /* 0x0000001d14187219 */ /* 0x000fe40000001215 */
[----:B------:R-:W-:-:S03]  /*2ee0*/  ISETP.NE.AND P1, PT, R16, RZ, PT ;  /* 0x000000ff1000720c */ /* 0x000fc60003f25270 */
[----:B------:R-:W-:-:S05]  /*2ef0*/  IMAD.SHL.U32 R24, R24, 0x20, RZ ;  /* 0x0000002018187824 */ /* 0x000fca00078e00ff */
[----:B------:R-:W-:-:S05]  /*2f00*/  LOP3.LUT R24, R24, 0x1fffe0, RZ, 0xc0, !PT ;  /* 0x001fffe018187812 */ /* 0x000fca00078ec0ff */
[----:B------:R-:W-:Y:S01]  /*2f10*/  VIADD R29, R24, 0x3f ;  /* 0x0000003f181d7836 */ /* 0x000fe20000000000 */
[----:B------:R-:W-:-:S04]  /*2f20*/  SHF.R.U64 R24, R20, R25, R21 ;  /* 0x0000001914187219 */ /* 0x000fc80000001215 */
[----:B------:R-:W-:Y:S01]  /*2f30*/  LEA.HI R18, R29, R18, RZ, 0x1a ;  /* 0x000000121d127211 */ /* 0x000fe200078fd0ff */
[----:B------:R-:W-:-:S05]  /*2f40*/  IMAD.SHL.U32 R24, R24, 0x20, RZ ;  /* 0x0000002018187824 */ /* 0x000fca00078e00ff */
[----:B------:R-:W-:-:S05]  /*2f50*/  LOP3.LUT R24, R24, 0x1fffe0, RZ, 0xc0, !PT ;  /* 0x001fffe018187812 */ /* 0x000fca00078ec0ff */
        /* <DEDUP_REMOVED lines=9> */
.L_x_113:
[----:B------:R-:W-:-:S07]  /*2ff0*/  LOP3.LUT R25, R11, 0x1c0, RZ, 0xc0, !PT ;  /* 0x000001c00b197812 */ /* 0x000fce00078ec0ff */
.L_x_112:
[----:B------:R-:W-:Y:S05]  /*3000*/  BSYNC.RECONVERGENT B2 ;  /* 0x0000000000027941 */ /* 0x000fea0003800200 */
.L_x_111:
        /* <DEDUP_REMOVED lines=22> */
.L_x_110:
[----:B------:R-:W-:Y:S05]  /*3170*/  BSYNC.RECONVERGENT B1 ;  /* 0x0000000000017941 */ /* 0x000fea0003800200 */
.L_x_109:
        /* <DEDUP_REMOVED lines=15> */
[----:B--2---:R-:W-:-:S04]  /*3270*/  SHF.R.U64 R16, R20, R27, R21 ;  /* 0x0000001b14107219 */ /* 0x004fc80000001215 */
[CC--:B------:R-:W-:Y:S02]  /*3280*/  SHF.L.U32 R31, R33.reuse, R14.reuse, RZ ;  /* 0x0000000e211f7219 */ /* 0x0c0fe400000006ff */
[----:B------:R-:W-:Y:S02]  /*3290*/  SHF.L.U64.HI R33, R33, R14, 0xffffffff ;  /* 0xffffffff21217419 */ /* 0x000fe4000001020e */
[----:B----4-:R-:W-:Y:S02]  /*32a0*/  LOP3.LUT R14, R24, R31, RZ, 0x30, !PT ;  /* 0x0000001f180e7212 */ /* 0x010fe400078e30ff */
[----:B------:R-:W-:-:S03]  /*32b0*/  LOP3.LUT R25, R25, R33, RZ, 0x30, !PT ;  /* 0x0000002119197212 */ /* 0x000fc600078e30ff */
[C---:B------:R-:W-:Y:S01]  /*32c0*/  IMAD.SHL.U32 R6, R14.reuse, 0x2, RZ ;  /* 0x000000020e067824 */ /* 0x040fe200078e00ff */
[----:B------:R-:W-:-:S04]  /*32d0*/  SHF.L.U64.HI R14, R14, 0x1, R25 ;  /* 0x000000010e0e7819 */ /* 0x000fc80000010219 */
[----:B------:R-:W-:-:S04]  /*32e0*/  SHF.L.U32 R25, R6, R29, RZ ;  /* 0x0000001d06197219 */ /* 0x000fc800000006ff */
[----:B------:R-:W-:Y:S02]  /*32f0*/  LOP3.LUT R25, R25, R16, RZ, 0xfc, !PT ;  /* 0x0000001019197212 */ /* 0x000fe400078efcff */
[----:B------:R-:W-:Y:S02]  /*3300*/  SHF.R.U32.HI R16, RZ, R27, R21 ;  /* 0x0000001bff107219 */ /* 0x000fe40000011615 */
[----:B------:R-:W-:Y:S02]  /*3310*/  SHF.L.U64.HI R21, R6, R29, R14 ;  /* 0x0000001d06157219 */ /* 0x000fe4000001020e */
[----:B---3--:R-:W-:Y:S02]  /*3320*/  IADD3 R20, P1, PT, R22, R25, RZ ;  /* 0x0000001916147210 */ /* 0x008fe40007f3e0ff */
[----:B------:R-:W-:-:S05]  /*3330*/  LOP3.LUT R21, R21, R16, RZ, 0xfc, !PT ;  /* 0x0000001015157212 */ /* 0x000fca00078efcff */
[----:B------:R-:W-:Y:S01]  /*3340*/  IMAD.X R21, R23, 0x1, R21, P1 ;  /* 0x0000000117157824 */ /* 0x000fe200008e0615 */
[----:B------:R-:W-:Y:S06]  /*3350*/  BRA `(.L_x_116) ;  /* 0x0000000400e87947 */ /* 0x000fec0003800000 */
.L_x_115:
[----:B------:R-:W-:Y:S01]  /*3360*/  IMAD.MOV.U32 R29, RZ, RZ, -0x1 ;  /* 0xffffffffff1d7424 */ /* 0x000fe200078e00ff */
[----:B--2---:R-:W-:-:S04]  /*3370*/  SHF.R.U64 R6, R20, R27, R21 ;  /* 0x0000001b14067219 */ /* 0x004fc80000001215 */
[----:B------:R-:W-:-:S04]  /*3380*/  SHF.L.U32 R25, R29, R16, RZ ;  /* 0x000000101d197219 */ /* 0x000fc800000006ff */
[----:B------:R-:W-:Y:S02]  /*3390*/  LOP3.LUT R25, R6, R25, RZ, 0x30, !PT ;  /* 0x0000001906197212 */ /* 0x000fe400078e30ff */
[----:B------:R-:W-:Y:S02]  /*33a0*/  SHF.R.U32.HI R6, RZ, R27, R21 ;  /* 0x0000001bff067219 */ /* 0x000fe40000011615 */
[----:B------:R-:W-:Y:S02]  /*33b0*/  SHF.L.U64.HI R21, R29, R16, 0xffffffff ;  /* 0xffffffff1d157419 */ /* 0x000fe40000010210 */
[----:B---3--:R-:W-:Y:S02]  /*33c0*/  IADD3 R20, P1, PT, R22, R25, RZ ;  /* 0x0000001916147210 */ /* 0x008fe40007f3e0ff */
[----:B------:R-:W-:-:S05]  /*33d0*/  LOP3.LUT R21, R6, R21, RZ, 0x30, !PT ;  /* 0x0000001506157212 */ /* 0x000fca00078e30ff */
[----:B------:R-:W-:Y:S01]  /*33e0*/  IMAD.X R21, R23, 0x1, R21, P1 ;  /* 0x0000000117157824 */ /* 0x000fe200008e0615 */
[----:B------:R-:W-:Y:S06]  /*33f0*/  BRA `(.L_x_116) ;  /* 0x0000000400c07947 */ /* 0x000fec0003800000 */
.L_x_108:
[----:B------:R-:W-:-:S05]  /*3400*/  VIADD R6, R0, 0x100 ;  /* 0x0000010000067836 */ /* 0x000fca0000000000 */
[----:B------:R-:W-:-:S13]  /*3410*/  ISETP.GE.AND P1, PT, R6, R19, PT ;  /* 0x000000130600720c */ /* 0x000fda0003f26270 */
[----:B------:R-:W-:Y:S05]  /*3420*/  @P1 BRA `(.L_x_116) ;  /* 0x0000000400b41947 */ /* 0x000fea0003800000 */
        /* <DEDUP_REMOVED lines=24> */
.L_x_122:
        /* <DEDUP_REMOVED lines=21> */
.L_x_121:
[----:B------:R-:W-:-:S07]  /*3700*/  LOP3.LUT R25, R11, 0x1c0, RZ, 0xc0, !PT ;  /* 0x000001c00b197812 */ /* 0x000fce00078ec0ff */
.L_x_120:
[----:B------:R-:W-:Y:S05]  /*3710*/  BSYNC.RECONVERGENT B2 ;  /* 0x0000000000027941 */ /* 0x000fea0003800200 */
.L_x_119:
        /* <DEDUP_REMOVED lines=22> */
.L_x_118:
[----:B------:R-:W-:Y:S05]  /*3880*/  BSYNC.RECONVERGENT B1 ;  /* 0x0000000000017941 */ /* 0x000fea0003800200 */
.L_x_117:
        /* <DEDUP_REMOVED lines=29> */
.L_x_124:
[----:B------:R-:W-:Y:S01]  /*3a60*/  IMAD.MOV.U32 R29, RZ, RZ, -0x1 ;  /* 0xffffffffff1d7424 */ /* 0x000fe200078e00ff */
[-CC-:B--2---:R-:W-:Y:S02]  /*3a70*/  SHF.R.U64 R25, R20, R27.reuse, R21.reuse ;  /* 0x0000001b14197219 */ /* 0x184fe40000001215 */
[----:B------:R-:W-:Y:S02]  /*3a80*/  SHF.R.U32.HI R27, RZ, R27, R21 ;  /* 0x0000001bff1b7219 */ /* 0x000fe40000011615 */
[CC--:B------:R-:W-:Y:S02]  /*3a90*/  SHF.L.U32 R6, R29.reuse, R16.reuse, RZ ;  /* 0x000000101d067219 */ /* 0x0c0fe400000006ff */
[----:B------:R-:W-:Y:S02]  /*3aa0*/  SHF.L.U64.HI R16, R29, R16, 0xffffffff ;  /* 0xffffffff1d107419 */ /* 0x000fe40000010210 */
[----:B------:R-:W-:Y:S02]  /*3ab0*/  LOP3.LUT R21, R25, R6, RZ, 0x30, !PT ;  /* 0x0000000619157212 */ /* 0x000fe400078e30ff */
[----:B------:R-:W-:-:S07]  /*3ac0*/  LOP3.LUT R25, R27, R16, RZ, 0x30, !PT ;  /* 0x000000101b197212 */ /* 0x000fce00078e30ff */
.L_x_125:
[----:B------:R-:W-:Y:S05]  /*3ad0*/  BSYNC.RECONVERGENT B1 ;  /* 0x0000000000017941 */ /* 0x000fea0003800200 */
.L_x_123:
[----:B---3--:R-:W-:-:S05]  /*3ae0*/  IADD3 R20, P1, PT, R22, R21, RZ ;  /* 0x0000001516147210 */ /* 0x008fca0007f3e0ff */
[----:B------:R-:W-:-:S08]  /*3af0*/  IMAD.X R21, R23, 0x1, R25, P1 ;  /* 0x0000000117157824 */ /* 0x000fd000008e0619 */
.L_x_116:
[----:B------:R-:W-:Y:S05]  /*3b00*/  BSYNC.RECONVERGENT B0 ;  /* 0x0000000000007941 */ /* 0x000fea0003800200 */
.L_x_107:
[----:B------:R-:W-:Y:S04]  /*3b10*/  BSSY.RECONVERGENT B0, `(.L_x_126) ;  /* 0x00000e2000007945 */ /* 0x000fe80003800200 */
        /* <DEDUP_REMOVED lines=14> */
[----:B------:R-:W-:Y:S01]  /*3c00*/  LOP3.LUT R24, R12, 0x3, RZ, 0xc0, !PT ;  /* 0x000000030c187812 */ /* 0x000fe200078ec0ff */
[----:B------:R-:W-:Y:S02]  /*3c10*/  IMAD.MOV.U32 R25, RZ, RZ, RZ ;  /* 0x000000ffff197224 */ /* 0x000fe400078e00ff */
[----:B------:R-:W-:-:S08]  /*3c20*/  IMAD.MOV.U32 R14, RZ, RZ, RZ ;  /* 0x000000ffff0e7224 */ /* 0x000fd000078e00ff */
[----:B------:R-:W-:Y:S05]  /*3c30*/  @!P0 BRA `(.L_x_131) ;  /* 0x0000000000788947 */ /* 0x000fea0003800000 */
[----:B----4-:R-:W-:Y:S01]  /*3c40*/  IMAD.SHL.U32 R8, R22, 0x20, RZ ;  /* 0x0000002016087824 */ /* 0x010fe200078e00ff */
[----:B------:R-:W-:Y:S01]  /*3c50*/  LOP3.LUT R12, R12, 0x1c, RZ, 0xc0, !PT ;  /* 0x0000001c0c0c7812 */ /* 0x000fe200078ec0ff */
[----:B------:R-:W-:Y:S01]  /*3c60*/  BSSY.RECONVERGENT B3, `(.L_x_132) ;  /* 0x000001a000037945 */ /* 0x000fe20003800200 */
[----:B------:R-:W-:Y:S02]  /*3c70*/  IMAD.MOV.U32 R14, RZ, RZ, RZ ;  /* 0x000000ffff0e7224 */ /* 0x000fe400078e00ff */
[----:B------:R-:W-:Y:S01]  /*3c80*/  LOP3.LUT R27, R8, 0x1fffe0, RZ, 0xc0, !PT ;  /* 0x001fffe0081b7812 */ /* 0x000fe200078ec0ff */
[----:B------:R-:W-:Y:S02]  /*3c90*/  IMAD.MOV.U32 R25, RZ, RZ, 0x20 ;  /* 0x00000020ff197424 */ /* 0x000fe400078e00ff */
[----:B------:R-:W-:Y:S02]  /*3ca0*/  IMAD.MOV R8, RZ, RZ, -R12 ;  /* 0x000000ffff087224 */ /* 0x000fe400078e0a0c */
[----:B------:R-:W-:-:S07]  /*3cb0*/  VIADD R27, R27, 0x3f ;  /* 0x0000003f1b1b7836 */ /* 0x000fce0000000000 */
.L_x_133:
        /* <DEDUP_REMOVED lines=21> */
.L_x_132:
[----:B------:R-:W-:-:S07]  /*3e10*/  LOP3.LUT R25, R11, 0x1c0, RZ, 0xc0, !PT ;  /* 0x000001c00b197812 */ /* 0x000fce00078ec0ff */
.L_x_131:
[----:B------:R-:W-:Y:S05]  /*3e20*/  BSYNC.RECONVERGENT B2 ;  /* 0x0000000000027941 */ /* 0x000fea0003800200 */
.L_x_130:
[----:B------:R-:W-:-:S13]  /*3e30*/  ISETP.NE.AND P0, PT, R24, RZ, PT ;  /* 0x000000ff1800720c */ /* 0x000fda0003f05270 */
        /* <DEDUP_REMOVED lines=21> */
.L_x_129:
[----:B------:R-:W-:Y:S05]  /*3f90*/  BSYNC.RECONVERGENT B1 ;  /* 0x0000000000017941 */ /* 0x000fea0003800200 */
.L_x_128:
[----:B----4-:R-:W-:-:S04]  /*3fa0*/  SHF.R.U64 R8, R22, R11, R23 ;  /* 0x0000000b16087219 */ /* 0x010fc80000001217 */
[----:B------:R-:W-:-:S05]  /*3fb0*/  LOP3.LUT R8, R8, 0xffff, RZ, 0xc0, !PT ;  /* 0x0000ffff08087812 */ /* 0x000fca00078ec0ff */
[----:B------:R-:W-:-:S05]  /*3fc0*/  IMAD R25, R10, R8, RZ ;  /* 0x000000080a197224 */ /* 0x000fca00078e02ff */
[C---:B------:R-:W-:Y:S02]  /*3fd0*/  LEA.HI R14, R25.reuse, R14, RZ, 0x1a ;  /* 0x0000000e190e7211 */ /* 0x040fe400078fd0ff */
[----:B------:R-:W-:-:S03]  /*3fe0*/  LOP3.LUT R23, R25, 0x3f, RZ, 0xc0, !PT ;  /* 0x0000003f19177812 */ /* 0x000fc600078ec0ff */
[----:B------:R-:W-:Y:S02]  /*3ff0*/  IMAD R10, R14, 0x8, R13 ;  /* 0x000000080e0a7824 */ /* 0x000fe400078e020d */
[----:B------:R-:W-:Y:S02]  /*4000*/  IMAD.IADD R16, R8, 0x1, R23 ;  /* 0x0000000108107824 */ /* 0x000fe400078e0217 */
[----:B------:R-:W-:Y:S02]  /*4010*/  IMAD R12, R14, 0x8, R6 ;  /* 0x000000080e0c7824 */ /* 0x000fe400078e0206 */
[----:B------:R-:W4:Y:S01]  /*4020*/  LDS.64 R10, [R10+0x40] ;  /* 0x000040000a0a7984 */ /* 0x000f220000000a00 */
[----:B------:R-:W-:-:S13]  /*4030*/  ISETP.GE.U32.AND P0, PT, R16, 0x41, PT ;  /* 0x000000411000780c */ /* 0x000fda0003f06070 */
[----:B------:R-:W-:Y:S05]  /*4040*/  @!P0 BRA `(.L_x_134) ;  /* 0x00000000004c8947 */ /* 0x000fea0003800000 */
[----:B--2---:R-:W2:Y:S01]  /*4050*/  LDS.64 R12, [R12+0x18] ;  /* 0x000018000c0c7984 */ /* 0x004ea20000000a00 */
[----:B------:R-:W-:Y:S01]  /*4060*/  VIADD R16, R16, 0xffffffc0 ;  /* 0xffffffc010107836 */ /* 0x000fe20000000000 */
[----:B------:R-:W-:Y:S01]  /*4070*/  LOP3.LUT R25, R25, 0x3f, RZ, 0xc, !PT ;  /* 0x0000003f19197812 */ /* 0x000fe200078e0cff */
[----:B------:R-:W-:Y:S01]  /*4080*/  IMAD.MOV.U32 R29, RZ, RZ, -0x1 ;  /* 0xffffffffff1d7424 */ /* 0x000fe200078e00ff */
[----:B----4-:R-:W-:-:S04]  /*4090*/  SHF.R.U64 R10, R10, R23, R11 ;  /* 0x000000170a0a7219 */ /* 0x010fc8000000120b */
        /* <DEDUP_REMOVED lines=10> */
[----:B---3--:R-:W-:-:S02]  /*4140*/  IADD3 R8, P0, PT, R18, R13, RZ ;  /* 0x0000000d12087210 */ /* 0x008fc40007f1e0ff */
[----:B------:R-:W-:-:S05]  /*4150*/  LOP3.LUT R11, R11, R10, RZ, 0xfc, !PT ;  /* 0x0000000a0b0b7212 */ /* 0x000fca00078efcff */
[----:B------:R-:W-:Y:S01]  /*4160*/  IMAD.X R19, R19, 0x1, R11, P0 ;  /* 0x0000000113137824 */ /* 0x000fe200000e060b */
[----:B------:R-:W-:Y:S06]  /*4170*/  BRA `(.L_x_135) ;  /* 0x0000000400ec7947 */ /* 0x000fec0003800000 */
.L_x_134:
[----:B------:R-:W-:Y:S01]  /*4180*/  IMAD.MOV.U32 R25, RZ, RZ, -0x1 ;  /* 0xffffffffff197424 */ /* 0x000fe200078e00ff */
[-CC-:B----4-:R-:W-:Y:S02]  /*4190*/  SHF.R.U64 R6, R10, R23.reuse, R11.reuse ;  /* 0x000000170a067219 */ /* 0x190fe4000000120b */
[----:B------:R-:W-:Y:S02]  /*41a0*/  SHF.R.U32.HI R10, RZ, R23, R11 ;  /* 0x00000017ff0a7219 */ /* 0x000fe4000001160b */
[CC--:B--2---:R-:W-:Y:S02]  /*41b0*/  SHF.L.U32 R13, R25.reuse, R8.reuse, RZ ;  /* 0x00000008190d7219 */ /* 0x0c4fe400000006ff */
[----:B------:R-:W-:Y:S02]  /*41c0*/  SHF.L.U64.HI R11, R25, R8, 0xffffffff ;  /* 0xffffffff190b7419 */ /* 0x000fe40000010208 */
[----:B------:R-:W-:Y:S02]  /*41d0*/  LOP3.LUT R13, R6, R13, RZ, 0x30, !PT ;  /* 0x0000000d060d7212 */ /* 0x000fe400078e30ff */
[----:B------:R-:W-:-:S02]  /*41e0*/  LOP3.LUT R11, R10, R11, RZ, 0x30, !PT ;  /* 0x0000000b0a0b7212 */ /* 0x000fc400078e30ff */
[----:B---3--:R-:W-:-:S05]  /*41f0*/  IADD3 R8, P0, PT, R18, R13, RZ ;  /* 0x0000000d12087210 */ /* 0x008fca0007f1e0ff */
[----:B------:R-:W-:Y:S01]  /*4200*/  IMAD.X R19, R19, 0x1, R11, P0 ;  /* 0x0000000113137824 */ /* 0x000fe200000e060b */
[----:B------:R-:W-:Y:S07]  /*4210*/  BRA `(.L_x_135) ;  /* 0x0000000400c47947 */ /* 0x000fee0003800000 */
.L_x_127:
        /* <DEDUP_REMOVED lines=28> */
.L_x_141:
        /* <DEDUP_REMOVED lines=21> */
.L_x_140:
[----:B------:R-:W-:-:S07]  /*4530*/  LOP3.LUT R25, R11, 0x1c0, RZ, 0xc0, !PT ;  /* 0x000001c00b197812 */ /* 0x000fce00078ec0ff */
.L_x_139:
[----:B------:R-:W-:Y:S05]  /*4540*/  BSYNC.RECONVERGENT B2 ;  /* 0x0000000000027941 */ /* 0x000fea0003800200 */
.L_x_138:
        /* <DEDUP_REMOVED lines=22> */
.L_x_137:
[----:B------:R-:W-:Y:S05]  /*46b0*/  BSYNC.RECONVERGENT B1 ;  /* 0x0000000000017941 */ /* 0x000fea0003800200 */
.L_x_136:
[----:B----4-:R-:W-:Y:S01]  /*46c0*/  SHF.R.U64 R13, R18, R13, R19 ;  /* 0x0000000d120d7219 */ /* 0x010fe20000001213 */
[----:B------:R-:W-:Y:S03]  /*46d0*/  BSSY.RECONVERGENT B1, `(.L_x_142) ;  /* 0x0000023000017945 */ /* 0x000fe60003800200 */
        /* <DEDUP_REMOVED lines=10> */
[----:B------:R-:W5:Y:S01]  /*4780*/  LDS.64 R12, [R12+0x18] ;  /* 0x000018000c0c7984 */ /* 0x000f620000000a00 */
[----:B------:R-:W-:Y:S01]  /*4790*/  VIADD R8, R8, 0xffffffc0 ;  /* 0xffffffc008087836 */ /* 0x000fe20000000000 */
[----:B------:R-:W-:Y:S01]  /*47a0*/  LOP3.LUT R19, R19, 0x3f, RZ, 0xc, !PT ;  /* 0x0000003f13137812 */ /* 0x000fe200078e0cff */
[----:B------:R-:W-:-:S05]  /*47b0*/  IMAD.MOV.U32 R29, RZ, RZ, -0x1 ;  /* 0xffffffffff1d7424 */ /* 0x000fca00078e00ff */
[CC--:B------:R-:W-:Y:S02]  /*47c0*/  SHF.L.U32 R25, R29.reuse, R8.reuse, RZ ;  /* 0x000000081d197219 */ /* 0x0c0fe400000006ff */
[----:B------:R-:W-:Y:S02]  /*47d0*/  SHF.L.U64.HI R29, R29, R8, 0xffffffff ;  /* 0xffffffff1d1d7419 */ /* 0x000fe40000010208 */
[----:B-----5:R-:W-:Y:S02]  /*47e0*/  LOP3.LUT R8, R12, R25, RZ, 0x30, !PT ;  /* 0x000000190c087212 */ /* 0x020fe400078e30ff */
[----:B------:R-:W-:-:S03]  /*47f0*/  LOP3.LUT R13, R13, R29, RZ, 0x30, !PT ;  /* 0x0000001d0d0d7212 */ /* 0x000fc600078e30ff */
[C---:B------:R-:W-:Y:S01]  /*4800*/  IMAD.SHL.U32 R6, R8.reuse, 0x2, RZ ;  /* 0x0000000208067824 */ /* 0x040fe200078e00ff */
[----:B------:R-:W-:Y:S02]  /*4810*/  SHF.L.U64.HI R13, R8, 0x1, R13 ;  /* 0x00000001080d7819 */ /* 0x000fe4000001020d */
[-CC-:B----4-:R-:W-:Y:S02]  /*4820*/  SHF.R.U64 R8, R10, R27.reuse, R11.reuse ;  /* 0x0000001b0a087219 */ /* 0x190fe4000000120b */
[----:B------:R-:W-:Y:S02]  /*4830*/  SHF.R.U32.HI R10, RZ, R27, R11 ;  /* 0x0000001bff0a7219 */ /* 0x000fe4000001160b */
[CC--:B------:R-:W-:Y:S02]  /*4840*/  SHF.L.U32 R11, R6.reuse, R19.reuse, RZ ;  /* 0x00000013060b7219 */ /* 0x0c0fe400000006ff */
[----:B------:R-:W-:Y:S02]  /*4850*/  SHF.L.U64.HI R13, R6, R19, R13 ;  /* 0x00000013060d7219 */ /* 0x000fe4000001020d */
[----:B------:R-:W-:-:S02]  /*4860*/  LOP3.LUT R11, R11, R8, RZ, 0xfc, !PT ;  /* 0x000000080b0b7212 */ /* 0x000fc400078efcff */
[----:B------:R-:W-:Y:S01]  /*4870*/  LOP3.LUT R13, R13, R10, RZ, 0xfc, !PT ;  /* 0x0000000a0d0d7212 */ /* 0x000fe200078efcff */
[----:B------:R-:W-:Y:S06]  /*4880*/  BRA `(.L_x_144) ;  /* 0x00000000001c7947 */ /* 0x000fec0003800000 */
.L_x_143:
[----:B------:R-:W-:Y:S01]  /*4890*/  IMAD.MOV.U32 R8, RZ, RZ, -0x1 ;  /* 0xffffffffff087424 */ /* 0x000fe200078e00ff */
[-CC-:B----4-:R-:W-:Y:S02]  /*48a0*/  SHF.R.U64 R19, R10, R27.reuse, R11.reuse ;  /* 0x0000001b0a137219 */ /* 0x190fe4000000120b */
[----:B------:R-:W-:Y:S02]  /*48b0*/  SHF.R.U32.HI R10, RZ, R27, R11 ;  /* 0x0000001bff0a7219 */ /* 0x000fe4000001160b */
[CC--:B------:R-:W-:Y:S02]  /*48c0*/  SHF.L.U32 R6, R8.reuse, R13.reuse, RZ ;  /* 0x0000000d08067219 */ /* 0x0c0fe400000006ff */
[----:B------:R-:W-:Y:S02]  /*48d0*/  SHF.L.U64.HI R13, R8, R13, 0xffffffff ;  /* 0xffffffff080d7419 */ /* 0x000fe4000001020d */
[----:B------:R-:W-:Y:S02]  /*48e0*/  LOP3.LUT R11, R19, R6, RZ, 0x30, !PT ;  /* 0x00000006130b7212 */ /* 0x000fe400078e30ff */
[----:B------:R-:W-:-:S07]  /*48f0*/  LOP3.LUT R13, R10, R13, RZ, 0x30, !PT ;  /* 0x0000000d0a0d7212 */ /* 0x000fce00078e30ff */
.L_x_144:
[----:B------:R-:W-:Y:S05]  /*4900*/  BSYNC.RECONVERGENT B1 ;  /* 0x0000000000017941 */ /* 0x000fea0003800200 */
.L_x_142:
[----:B---3--:R-:W-:-:S05]  /*4910*/  IADD3 R8, P0, PT, R22, R11, RZ ;  /* 0x0000000b16087210 */ /* 0x008fca0007f1e0ff */
[----:B------:R-:W-:-:S08]  /*4920*/  IMAD.X R19, R23, 0x1, R13, P0 ;  /* 0x0000000117137824 */ /* 0x000fd000000e060d */
.L_x_135:
[----:B------:R-:W-:Y:S05]  /*4930*/  BSYNC.RECONVERGENT B0 ;  /* 0x0000000000007941 */ /* 0x000fea0003800200 */
.L_x_126:
[----:B------:R-:W-:Y:S01]  /*4940*/  BAR.SYNC.DEFER_BLOCKING 0x0 ;  /* 0x0000000000007b1d */ /* 0x000fe20000010000 */
[C---:B------:R-:W-:Y:S01]  /*4950*/  IMAD R13, R0.reuse, 0x4, R9 ;  /* 0x00000004000d7824 */ /* 0x040fe200078e0209 */
[----:B------:R-:W-:-:S03]  /*4960*/  ISETP.NE.AND P0, PT, R0, RZ, PT ;  /* 0x000000ff0000720c */ /* 0x000fc60003f05270 */
[--C-:B------:R-:W-:Y:S01]  /*4970*/  IMAD R11, R0, 0x4, R13.reuse ;  /* 0x00000004000b7824 */ /* 0x100fe200078e020d */
[----:B-1----:R-:W-:Y:S01]  /*4980*/  SEL R6, R2, R7, !P0 ;  /* 0x0000000702067207 */ /* 0x002fe20004000000 */
[C---:B------:R-:W-:Y:S01]  /*4990*/  IMAD R10, R0.reuse, 0x1c, R13 ;  /* 0x0000001c000a7824 */ /* 0x040fe200078e020d */
[----:B------:R-:W-:Y:S02]  /*49a0*/  SEL R7, R3, R17, !P0 ;  /* 0x0000001103077207 */ /* 0x000fe40004000000 */
[----:B------:R1:W-:Y:S04]  /*49b0*/  STS.64 [R11+0x400], R4 ;  /* 0x000400040b007388 */ /* 0x0003e80000000a00 */
[----:B------:R-:W-:Y:S04]  /*49c0*/  STS.64 [R11+0x800], R20 ;  /* 0x000800140b007388 */ /* 0x000fe80000000a00 */
[----:B------:R-:W-:Y:S01]  /*49d0*/  STS.64 [R11], R6 ;  /* 0x000000060b007388 */ /* 0x000fe20000000a00 */
[----:B-1----:R-:W-:Y:S01]  /*49e0*/  IMAD.MOV.U32 R4, RZ, RZ, R8 ;  /* 0x000000ffff047224 */ /* 0x002fe200078e0008 */
[----:B------:R-:W-:Y:S01]  /*49f0*/  LEA.HI R8, R0, R0, RZ, 0x1e ;  /* 0x0000000000087211 */ /* 0x000fe200078ff0ff */
[----:B------:R-:W-:-:S05]  /*4a00*/  IMAD.MOV.U32 R5, RZ, RZ, R19 ;  /* 0x000000ffff057224 */ /* 0x000fca00078e0013 */
[----:B------:R-:W-:Y:S01]  /*4a10*/  STS.64 [R11+0xc00], R4 ;  /* 0x000c00040b007388 */ /* 0x000fe20000000a00 */
[----:B------:R-:W-:Y:S06]  /*4a20*/  BAR.SYNC.DEFER_BLOCKING 0x0 ;  /* 0x0000000000007b1d */ /* 0x000fec0000010000 */
[----:B------:R-:W1:Y:S04]  /*4a30*/  LDS.128 R16, [R10] ;  /* 0x000000000a107984 */ /* 0x000e680000000c00 */
[----:B------:R-:W3:Y:S01]  /*4a40*/  LDS.128 R24, [R10+0x10] ;  /* 0x000010000a187984 */ /* 0x000ee20000000c00 */
[----:B------:R-:W-:Y:S01]  /*4a50*/  BAR.SYNC.DEFER_BLOCKING 0x0 ;  /* 0x0000000000007b1d */ /* 0x000fe20000010000 */
[----:B-1----:R-:W-:-:S05]  /*4a60*/  IADD3 R13, P1, PT, R16, R18, RZ ;  /* 0x00000012100d7210 */ /* 0x002fca0007f3e0ff */
[----:B------:R-:W-:Y:S01]  /*4a70*/  IMAD.X R19, R17, 0x1, R19, P1 ;  /* 0x0000000111137824 */ /* 0x000fe200008e0613 */
[----:B---3--:R-:W-:-:S05]  /*4a80*/  IADD3 R23, P1, PT, R24, R13, RZ ;  /* 0x0000000d18177210 */ /* 0x008fca0007f3e0ff */
[----:B------:R-:W-:Y:S01]  /*4a90*/  IMAD.X R25, R25, 0x1, R19, P1 ;  /* 0x0000000119197824 */ /* 0x000fe200008e0613 */
[----:B------:R-:W-:-:S05]  /*4aa0*/  IADD3 R2, P1, PT, R26, R23, RZ ;  /* 0x000000171a027210 */ /* 0x000fca0007f3e0ff */
[----:B------:R-:W-:Y:S01]  /*4ab0*/  IMAD.X R3, R27, 0x1, R25, P1 ;  /* 0x000000011b037824 */ /* 0x000fe200008e0619 */
[----:B------:R-:W-:Y:S01]  /*4ac0*/  ISETP.GT.U32.AND P1, PT, R0, 0x1f, PT ;  /* 0x0000001f0000780c */ /* 0x000fe20003f24070 */
[----:B------:R-:W-:-:S05]  /*4ad0*/  IMAD R27, R8, 0x8, R9 ;  /* 0x00000008081b7824 */ /* 0x000fca00078e0209 */
[----:B------:R1:W-:Y:S01]  /*4ae0*/  STS.64 [R27+0x10], R2 ;  /* 0x000010021b007388 */ /* 0x0003e20000000a00 */
[----:B------:R-:W-:Y:S06]  /*4af0*/  BAR.SYNC.DEFER_BLOCKING 0x0 ;  /* 0x0000000000007b1d */ /* 0x000fec0000010000 */
[----:B------:R-:W-:Y:S05]  /*4b00*/  @P1 BRA `(.L_x_145) ;  /* 0x0000000000e41947 */ /* 0x000fea0003800000 */
[----:B------:R-:W-:Y:S01]  /*4b10*/  IMAD R29, R0, 0x28, R9 ;  /* 0x00000028001d7824 */ /* 0x000fe200078e0209 */
[----:B--2---:R-:W2:Y:S01]  /*4b20*/  S2R R14, SR_LANEID ;  /* 0x00000000000e7919 */ /* 0x004ea20000000000 */
[----:B------:R-:W-:-:S03]  /*4b30*/  UMOV UR4, 0xffffffff ;  /* 0xffffffff00047882 */ /* 0x000fc60000000000 */
[----:B0-----:R-:W-:Y:S04]  /*4b40*/  LDS.64 R8, [R29+0x10] ;  /* 0x000010001d087984 */ /* 0x001fe80000000a00 */
[----:B------:R-:W-:Y:S04]  /*4b50*/  LDS.64 R6, [R29+0x18] ;  /* 0x000018001d067984 */ /* 0x000fe80000000a00 */
[----:B------:R-:W0:Y:S04]  /*4b60*/  LDS.64 R20, [R29+0x28] ;  /* 0x000028001d147984 */ /* 0x000e280000000a00 */
[----:B------:R-:W3:Y:S01]  /*4b70*/  LDS.64 R4, [R29+0x20] ;  /* 0x000020001d047984 */ /* 0x000ee20000000a00 */
[----:B0-----:R-:W-:-:S04]  /*4b80*/  IADD3 R31, P1, P2, R6, R8, R20 ;  /* 0x00000008061f7210 */ /* 0x001fc80007a3e014 */
[----:B---3--:R-:W-:Y:S02]  /*4b90*/  IADD3 R20, P3, PT, R4, R31, RZ ;  /* 0x0000001f04147210 */ /* 0x008fe40007f7e0ff */
[----:B------:R-:W-:-:S05]  /*4ba0*/  IADD3.X R21, PT, PT, R7, R9, R21, P1, P2 ;  /* 0x0000000907157210 */ /* 0x000fca0000fe4415 */
[----:B------:R-:W-:Y:S01]  /*4bb0*/  IMAD.X R12, R5, 0x1, R21, P3 ;  /* 0x00000001050c7824 */ /* 0x000fe200018e0615 */
[----:B--2---:R-:W-:Y:S06]  /*4bc0*/  BRA.DIV UR4, `(.L_x_146) ;  /* 0x0000000604507947 */ /* 0x004fec000b800000 */
[----:B------:R-:W0:Y:S01]  /*4bd0*/  SHFL.UP PT, R18, R20, 0x1, RZ ;  /* 0x0420000014127989 */ /* 0x000e2200000e00ff */
[----:B------:R-:W-:-:S03]  /*4be0*/  ISETP.GE.AND P1, PT, R14, 0x1, PT ;  /* 0x000000010e00780c */ /* 0x000fc60003f26270 */
[----:B------:R-:W2:Y:S01]  /*4bf0*/  SHFL.UP PT, R21, R12, 0x1, RZ ;  /* 0x042000000c157989 */ /* 0x000ea200000e00ff */
[----:B0-----:R-:W-:Y:S02]  /*4c00*/  SEL R31, R18, RZ, P1 ;  /* 0x000000ff121f7207 */ /* 0x001fe40000800000 */
[----:B--2---:R-:W-:Y:S02]  /*4c10*/  SEL R21, R21, RZ, P1 ;  /* 0x000000ff15157207 */ /* 0x004fe40000800000 */
[----:B------:R-:W-:-:S05]  /*4c20*/  IADD3 R31, P1, PT, R31, R20, RZ ;  /* 0x000000141f1f7210 */ /* 0x000fca0007f3e0ff */
[----:B------:R-:W-:Y:S01]  /*4c30*/  IMAD.X R24, R21, 0x1, R12, P1 ;  /* 0x0000000115187824 */ /* 0x000fe200008e060c */
[----:B------:R-:W0:Y:S01]  /*4c40*/  SHFL.UP PT, R18, R31, 0x2, RZ ;  /* 0x044000001f127989 */ /* 0x000e2200000e00ff */
[----:B------:R-:W-:-:S03]  /*4c50*/  ISETP.GE.AND P1, PT, R14, 0x2, PT ;  /* 0x000000020e00780c */ /* 0x000fc60003f26270 */
[----:B------:R-:W2:Y:S01]  /*4c60*/  SHFL.UP PT, R21, R24, 0x2, RZ ;  /* 0x0440000018157989 */ /* 0x000ea200000e00ff */
[----:B0-----:R-:W-:-:S04]  /*4c70*/  SEL R18, R18, RZ, P1 ;  /* 0x000000ff12127207 */ /* 0x001fc80000800000 */
[----:B------:R-:W-:Y:S02]  /*4c80*/  IADD3 R18, P2, PT, R18, R31, RZ ;  /* 0x0000001f12127210 */ /* 0x000fe40007f5e0ff */
[----:B--2---:R-:W-:Y:S02]  /*4c90*/  SEL R21, R21, RZ, P1 ;  /* 0x000000ff15157207 */ /* 0x004fe40000800000 */
[----:B------:R-:W-:-:S03]  /*4ca0*/  ISETP.GE.AND P1, PT, R14, 0x4, PT ;  /* 0x000000040e00780c */ /* 0x000fc60003f26270 */
[----:B------:R-:W-:Y:S02]  /*4cb0*/  IMAD.X R33, R21, 0x1, R24, P2 ;  /* 0x0000000115217824 */ /* 0x000fe400010e0618 */
[----:B------:R-:W0:Y:S04]  /*4cc0*/  SHFL.UP PT, R21, R18, 0x4, RZ ;  /* 0x0480000012157989 */ /* 0x000e2800000e00ff */
        /* <DEDUP_REMOVED lines=10> */
[----:B--2---:R-:W-:-:S03]  /*4d70*/  SEL R24, R24, RZ, P1 ;  /* 0x000000ff18187207 */ /* 0x004fc60000800000 */
[----:B------:R0:W2:Y:S02]  /*4d80*/  SHFL.UP PT, R18, R26, 0x10, RZ ;  /* 0x060000001a127989 */ /* 0x0000a400000e00ff */
[----:B------:R-:W-:-:S05]  /*4d90*/  IMAD.X R24, R24, 0x1, R31, P2 ;  /* 0x0000000118187824 */ /* 0x000fca00010e061f */
[----:B------:R0:W3:Y:S02]  /*4da0*/  SHFL.UP PT, R22, R24, 0x10, RZ ;  /* 0x0600000018167989 */ /* 0x0000e400000e00ff */
.L_x_157:
[----:B------:R-:W-:-:S04]  /*4db0*/  ISETP.GE.AND P1, PT, R14, 0x10, PT ;  /* 0x000000100e00780c */ /* 0x000fc80003f26270 */
[----:B--2---:R-:W-:-:S04]  /*4dc0*/  SEL R21, R18, RZ, P1 ;  /* 0x000000ff12157207 */ /* 0x004fc80000800000 */
[----:B------:R-:W-:Y:S02]  /*4dd0*/  IADD3 R20, P2, P3, -R20, R21, R26 ;  /* 0x0000001514147210 */ /* 0x000fe40007b5e11a */
[----:B---3--:R-:W-:Y:S02]  /*4de0*/  SEL R21, R22, RZ, P1 ;  /* 0x000000ff16157207 */ /* 0x008fe40000800000 */
        /* <DEDUP_REMOVED lines=11> */
.L_x_145:
[----:B------:R-:W-:Y:S05]  /*4ea0*/  WARPSYNC.ALL ;  /* 0x0000000000007948 */ /* 0x000fea0003800000 */
[----:B------:R-:W-:Y:S01]  /*4eb0*/  BAR.SYNC.DEFER_BLOCKING 0x0 ;  /* 0x0000000000007b1d */ /* 0x000fe20000010000 */
[----:B------:R-:W-:-:S04]  /*4ec0*/  IMAD R15, R15, 0x200, R0 ;  /* 0x000002000f0f7824 */ /* 0x000fc800078e0200 */
[----:B------:R-:W-:Y:S01]  /*4ed0*/  VIADD R0, R15, 0x80 ;  /* 0x000000800f007836 */ /* 0x000fe20000000000 */
[----:B------:R-:W4:Y:S01]  /*4ee0*/  LDCU UR4, c[0x0][0x398] ;  /* 0x00007300ff0477ac */ /* 0x000f220008000800 */
[----:B---3--:R-:W3:Y:S02]  /*4ef0*/  LDS.64 R4, [R27+0x10] ;  /* 0x000010001b047984 */ /* 0x008ee40000000a00 */
[----:B---3--:R-:W-:Y:S02]  /*4f00*/  SEL R22, R4, RZ, P0 ;  /* 0x000000ff04167207 */ /* 0x008fe40000000000 */
[----:B------:R-:W-:Y:S01]  /*4f10*/  SEL R8, R5, RZ, P0 ;  /* 0x000000ff05087207 */ /* 0x000fe20000000000 */
[----:B------:R-:W-:Y:S01]  /*4f20*/  BAR.SYNC.DEFER_BLOCKING 0x0 ;  /* 0x0000000000007b1d */ /* 0x000fe20000010000 */
[----:B------:R-:W-:Y:S02]  /*4f30*/  IADD3 R6, P1, PT, R22, R13, RZ ;  /* 0x0000000d16067210 */ /* 0x000fe40007f3e0ff */
[----:B------:R-:W-:-:S02]  /*4f40*/  IADD3 R4, P0, PT, R16, R22, RZ ;  /* 0x0000001610047210 */ /* 0x000fc40007f1e0ff */
[----:B------:R-:W-:Y:S01]  /*4f50*/  IADD3 R20, P2, PT, R22, R23, RZ ;  /* 0x0000001716147210 */ /* 0x000fe20007f5e0ff */
[----:B------:R-:W-:Y:S01]  /*4f60*/  IMAD.X R7, R8, 0x1, R19, P1 ;  /* 0x0000000108077824 */ /* 0x000fe200008e0613 */
[----:B------:R-:W-:Y:S01]  /*4f70*/  IADD3 R22, P3, PT, R22, R2, RZ ;  /* 0x0000000216167210 */ /* 0x000fe20007f7e0ff */
[----:B------:R-:W-:Y:S01]  /*4f80*/  IMAD.X R5, R17, 0x1, R8, P0 ;  /* 0x0000000111057824 */ /* 0x000fe200000e0608 */
[----:B------:R-:W3:Y:S01]  /*4f90*/  LDC.64 R18, c[0x0][0x380] ;  /* 0x0000e000ff127b82 */ /* 0x000ee20000000a00 */
[----:B------:R-:W-:Y:S01]  /*4fa0*/  IMAD.X R21, R8, 0x1, R25, P2 ;  /* 0x0000000108157824 */ /* 0x000fe200010e0619 */
[----:B----4-:R-:W-:Y:S01]  /*4fb0*/  ISETP.GE.AND P1, PT, R0, UR4, PT ;  /* 0x0000000400007c0c */ /* 0x010fe2000bf26270 */
[----:B------:R-:W-:Y:S01]  /*4fc0*/  IMAD.X R23, R8, 0x1, R3, P3 ;  /* 0x0000000108177824 */ /* 0x000fe200018e0603 */
[C---:B------:R-:W-:Y:S01]  /*4fd0*/  ISETP.GE.AND P0, PT, R15.reuse, UR4, PT ;  /* 0x000000040f007c0c */ /* 0x040fe2000bf06270 */
[----:B------:R-:W-:-:S05]  /*4fe0*/  VIADD R0, R15, 0x180 ;  /* 0x000001800f007836 */ /* 0x000fca0000000000 */
[----:B------:R-:W-:Y:S01]  /*4ff0*/  ISETP.GE.AND P3, PT, R0, UR4, PT ;  /* 0x0000000400007c0c */ /* 0x000fe2000bf66270 */
[----:B------:R4:W-:Y:S04]  /*5000*/  STS.128 [R10], R4 ;  /* 0x000000040a007388 */ /* 0x0009e80000000c00 */
[----:B------:R-:W-:Y:S01]  /*5010*/  STS.128 [R10+0x10], R20 ;  /* 0x000010140a007388 */ /* 0x000fe20000000c00 */
[----:B------:R-:W-:Y:S01]  /*5020*/  BAR.SYNC.DEFER_BLOCKING 0x0 ;  /* 0x0000000000007b1d */ /* 0x000fe20000010000 */
[----:B----4-:R-:W-:-:S05]  /*5030*/  VIADD R4, R15, 0x100 ;  /* 0x000001000f047836 */ /* 0x010fca0000000000 */
[----:B------:R-:W-:Y:S01]  /*5040*/  ISETP.GE.AND P2, PT, R4, UR4, PT ;  /* 0x0000000404007c0c */ /* 0x000fe2000bf46270 */
[----:B---3--:R-:W-:Y:S01]  /*5050*/  IMAD.WIDE R4, R15, 0x8, R18 ;  /* 0x000000080f047825 */ /* 0x008fe200078e0212 */
[----:B-1----:R-:W1:Y:S04]  /*5060*/  LDS.64 R2, [R11] ;  /* 0x000000000b027984 */ /* 0x002e680000000a00 */
[----:B0-----:R-:W0:Y:S04]  /*5070*/  LDS.64 R8, [R11+0x400] ;  /* 0x000400000b087984 */ /* 0x001e280000000a00 */
[----:B------:R-:W3:Y:S04]  /*5080*/  LDS.64 R12, [R11+0x800] ;  /* 0x000800000b0c7984 */ /* 0x000ee80000000a00 */
[----:B------:R4:W2:Y:S01]  /*5090*/  LDS.64 R16, [R11+0xc00] ;  /* 0x000c00000b107984 */ /* 0x0008a20000000a00 */
[----:B------:R-:W-:Y:S06]  /*50a0*/  BAR.SYNC.DEFER_BLOCKING 0x0 ;  /* 0x0000000000007b1d */ /* 0x000fec0000010000 */
[----:B-1----:R4:W-:Y:S04]  /*50b0*/  @!P0 STG.E.64 desc[UR8][R4.64], R2 ;  /* 0x0000000204008986 */ /* 0x0029e8000c101b08 */
[----:B0-----:R4:W-:Y:S04]  /*50c0*/  @!P1 STG.E.64 desc[UR8][R4.64+0x400], R8 ;  /* 0x0004000804009986 */ /* 0x0019e8000c101b08 */
[----:B---3--:R4:W-:Y:S01]  /*50d0*/  @!P2 STG.E.64 desc[UR8][R4.64+0x800], R12 ;  /* 0x0008000c0400a986 */ /* 0x0089e2000c101b08 */
[----:B------:R-:W-:Y:S05]  /*50e0*/  @P3 EXIT ;  /* 0x000000000000394d */ /* 0x000fea0003800000 */
[----:B--2---:R-:W-:Y:S01]  /*50f0*/  STG.E.64 desc[UR8][R4.64+0xc00], R16 ;  /* 0x000c001004007986 */ /* 0x004fe2000c101b08 */
[----:B------:R-:W-:Y:S05]  /*5100*/  EXIT ;  /* 0x000000000000794d */ /* 0x000fea0003800000 */
.L_x_146:
[----:B------:R-:W-:Y:S01]  /*5110*/  IMAD.MOV.U32 R35, RZ, RZ, R20 ;  /* 0x000000ffff237224 */ /* 0x000fe200078e0014 */
[----:B------:R-:W-:Y:S01]  /*5120*/  ISETP.GE.AND P2, PT, R14, 0x1, PT ;  /* 0x000000010e00780c */ /* 0x000fe20003f46270 */
[----:B------:R-:W-:Y:S02]  /*5130*/  IMAD.MOV.U32 R30, RZ, RZ, 0x1 ;  /* 0x00000001ff1e7424 */ /* 0x000fe400078e00ff */
[----:B------:R-:W-:Y:S02]  /*5140*/  IMAD.MOV.U32 R37, RZ, RZ, RZ ;  /* 0x000000ffff257224 */ /* 0x000fe400078e00ff */
[----:B------:R-:W-:-:S08]  /*5150*/  IMAD.MOV.U32 R28, RZ, RZ, -0x1 ;  /* 0xffffffffff1c7424 */ /* 0x000fd000078e00ff */
[----:B-1----:R-:W-:Y:S05]  /*5160*/  WARPSYNC.COLLECTIVE R28, `(.L_x_147) ;  /* 0x000000001c087348 */ /* 0x002fea0003c00000 */
[----:B------:R0:W2:Y:S02]  /*5170*/  SHFL.UP P1, R22, R35, R30, R37 ;  /* 0x0400001e23167389 */ /* 0x0000a40000020025 */
[----:B012---:R-:W-:Y:S05]  /*5180*/  ENDCOLLECTIVE ;  /* 0x000000000000791b */ /* 0x007fea0003800000 */
.L_x_147:
[----:B------:R-:W-:Y:S02]  /*5190*/  IMAD.MOV.U32 R35, RZ, RZ, R12 ;  /* 0x000000ffff237224 */ /* 0x000fe400078e000c */
[----:B------:R-:W-:-:S07]  /*51a0*/  IMAD.MOV.U32 R18, RZ, RZ, R22 ;  /* 0x000000ffff127224 */ /* 0x000fce00078e0016 */
[----:B------:R-:W-:Y:S05]  /*51b0*/  WARPSYNC.COLLECTIVE R28, `(.L_x_148) ;  /* 0x000000001c087348 */ /* 0x000fea0003c00000 */
[----:B------:R0:W1:Y:S02]  /*51c0*/  SHFL.UP P1, R22, R35, R30, R37 ;  /* 0x0400001e23167389 */ /* 0x0000640000020025 */
[----:B01----:R-:W-:Y:S05]  /*51d0*/  ENDCOLLECTIVE ;  /* 0x000000000000791b */ /* 0x003fea0003800000 */
.L_x_148:
[----:B------:R-:W-:-:S04]  /*51e0*/  SEL R31, R18, RZ, P2 ;  /* 0x000000ff121f7207 */ /* 0x000fc80001000000 */
[----:B------:R-:W-:-:S05]  /*51f0*/  IADD3 R31, P3, PT, R31, R20, RZ ;  /* 0x000000141f1f7210 */ /* 0x000fca0007f7e0ff */
[----:B------:R-:W-:Y:S02]  /*5200*/  IMAD.MOV.U32 R35, RZ, RZ, R31 ;  /* 0x000000ffff237224 */ /* 0x000fe400078e001f */
[----:B------:R-:W-:Y:S02]  /*5210*/  IMAD.MOV.U32 R30, RZ, RZ, 0x2 ;  /* 0x00000002ff1e7424 */ /* 0x000fe400078e00ff */
[----:B------:R-:W-:-:S07]  /*5220*/  IMAD.MOV.U32 R21, RZ, RZ, R22 ;  /* 0x000000ffff157224 */ /* 0x000fce00078e0016 */
[----:B------:R-:W-:Y:S05]  /*5230*/  WARPSYNC.COLLECTIVE R28, `(.L_x_149) ;  /* 0x000000001c087348 */ /* 0x000fea0003c00000 */
[----:B------:R0:W1:Y:S02]  /*5240*/  SHFL.UP P1, R22, R35, R30, R37 ;  /* 0x0400001e23167389 */ /* 0x0000640000020025 */
[----:B01----:R-:W-:Y:S05]  /*5250*/  ENDCOLLECTIVE ;  /* 0x000000000000791b */ /* 0x003fea0003800000 */
.L_x_149:
[----:B------:R-:W-:Y:S02]  /*5260*/  SEL R21, R21, RZ, P2 ;  /* 0x000000ff15157207 */ /* 0x000fe40001000000 */
[----:B------:R-:W-:-:S03]  /*5270*/  ISETP.GE.AND P2, PT, R14, 0x2, PT ;  /* 0x000000020e00780c */ /* 0x000fc60003f46270 */
[----:B------:R-:W-:-:S04]  /*5280*/  IMAD.X R24, R21, 0x1, R12, P3 ;  /* 0x0000000115187824 */ /* 0x000fc800018e060c */
[----:B------:R-:W-:Y:S02]  /*5290*/  IMAD.MOV.U32 R35, RZ, RZ, R24 ;  /* 0x000000ffff237224 */ /* 0x000fe400078e0018 */
[----:B------:R-:W-:-:S07]  /*52a0*/  IMAD.MOV.U32 R18, RZ, RZ, R22 ;  /* 0x000000ffff127224 */ /* 0x000fce00078e0016 */
[----:B------:R-:W-:Y:S05]  /*52b0*/  WARPSYNC.COLLECTIVE R28, `(.L_x_150) ;  /* 0x000000001c087348 */ /* 0x000fea0003c00000 */
[----:B------:R0:W1:Y:S02]  /*52c0*/  SHFL.UP P1, R22, R35, R30, R37 ;  /* 0x0400001e23167389 */ /* 0x0000640000020025 */
[----:B01----:R-:W-:Y:S05]  /*52d0*/  ENDCOLLECTIVE ;  /* 0x000000000000791b */ /* 0x003fea0003800000 */
.L_x_150:
        /* <DEDUP_REMOVED lines=8> */
.L_x_151:
        /* <DEDUP_REMOVED lines=8> */
.L_x_152:
[----:B------:R-:W-:-:S04]  /*53e0*/  SEL R21, R21, RZ, P2 ;  /* 0x000000ff15157207 */ /* 0x000fc80001000000 */
[----:B------:R-:W-:-:S05]  /*53f0*/  IADD3 R21, P3, PT, R21, R18, RZ ;  /* 0x0000001215157210 */ /* 0x000fca0007f7e0ff */
[----:B------:R-:W-:Y:S02]  /*5400*/  IMAD.MOV.U32 R35, RZ, RZ, R21 ;  /* 0x000000ffff237224 */ /* 0x000fe400078e0015 */
[----:B------:R-:W-:Y:S01]  /*5410*/  IMAD.MOV.U32 R30, RZ, RZ, 0x8 ;  /* 0x00000008ff1e7424 */ /* 0x000fe200078e00ff */
[----:B------:R-:W-:Y:S02]  /*5420*/  SEL R22, R22, RZ, P2 ;  /* 0x000000ff16167207 */ /* 0x000fe40001000000 */
[----:B------:R-:W-:-:S03]  /*5430*/  ISETP.GE.AND P2, PT, R14, 0x8, PT ;  /* 0x000000080e00780c */ /* 0x000fc60003f46270 */
[----:B------:R-:W-:-:S10]  /*5440*/  IMAD.X R31, R22, 0x1, R33, P3 ;  /* 0x00000001161f7824 */ /* 0x000fd400018e0621 */
[----:B------:R-:W-:Y:S05]  /*5450*/  WARPSYNC.COLLECTIVE R28, `(.L_x_153) ;  /* 0x000000001c087348 */ /* 0x000fea0003c00000 */
[----:B------:R0:W1:Y:S02]  /*5460*/  SHFL.UP P1, R22, R35, R30, R37 ;  /* 0x0400001e23167389 */ /* 0x0000640000020025 */
[----:B01----:R-:W-:Y:S05]  /*5470*/  ENDCOLLECTIVE ;  /* 0x000000000000791b */ /* 0x003fea0003800000 */
.L_x_153:
[----:B------:R-:W-:Y:S01]  /*5480*/  IMAD.MOV.U32 R35, RZ, RZ, R31 ;  /* 0x000000ffff237224 */ /* 0x000fe200078e001f */
[----:B------:R-:W-:-:S04]  /*5490*/  SEL R22, R22, RZ, P2 ;  /* 0x000000ff16167207 */ /* 0x000fc80001000000 */
[----:B------:R-:W-:-:S13]  /*54a0*/  IADD3 R26, P3, PT, R22, R21, RZ ;  /* 0x00000015161a7210 */ /* 0x000fda0007f7e0ff */
[----:B------:R-:W-:Y:S05]  /*54b0*/  WARPSYNC.COLLECTIVE R28, `(.L_x_154) ;  /* 0x000000001c087348 */ /* 0x000fea0003c00000 */
[----:B------:R0:W1:Y:S02]  /*54c0*/  SHFL.UP P1, R22, R35, R30, R37 ;  /* 0x0400001e23167389 */ /* 0x0000640000020025 */
[----:B01----:R-:W-:Y:S05]  /*54d0*/  ENDCOLLECTIVE ;  /* 0x000000000000791b */ /* 0x003fea0003800000 */
.L_x_154:
[----:B------:R-:W-:Y:S02]  /*54e0*/  IMAD.MOV.U32 R35, RZ, RZ, R26 ;  /* 0x000000ffff237224 */ /* 0x000fe400078e001a */
[----:B------:R-:W-:Y:S02]  /*54f0*/  IMAD.MOV.U32 R30, RZ, RZ, 0x10 ;  /* 0x00000010ff1e7424 */ /* 0x000fe400078e00ff */
[----:B------:R-:W-:-:S07]  /*5500*/  IMAD.MOV.U32 R24, RZ, RZ, R22 ;  /* 0x000000ffff187224 */ /* 0x000fce00078e0016 */
[----:B------:R-:W-:Y:S05]  /*5510*/  WARPSYNC.COLLECTIVE R28, `(.L_x_155) ;  /* 0x000000001c087348 */ /* 0x000fea0003c00000 */
[----:B------:R0:W1:Y:S02]  /*5520*/  SHFL.UP P1, R22, R35, R30, R37 ;  /* 0x0400001e23167389 */ /* 0x0000640000020025 */
[----:B01----:R-:W-:Y:S05]  /*5530*/  ENDCOLLECTIVE ;  /* 0x000000000000791b */ /* 0x003fea0003800000 */
.L_x_155:
[----:B------:R-:W-:-:S05]  /*5540*/  SEL R24, R24, RZ, P2 ;  /* 0x000000ff18187207 */ /* 0x000fca0001000000 */
[----:B------:R-:W-:-:S04]  /*5550*/  IMAD.X R24, R24, 0x1, R31, P3 ;  /* 0x0000000118187824 */ /* 0x000fc800018e061f */
[----:B------:R-:W-:Y:S02]  /*5560*/  IMAD.MOV.U32 R35, RZ, RZ, R24 ;  /* 0x000000ffff237224 */ /* 0x000fe400078e0018 */
[----:B------:R-:W-:-:S07]  /*5570*/  IMAD.MOV.U32 R18, RZ, RZ, R22 ;  /* 0x000000ffff127224 */ /* 0x000fce00078e0016 */
[----:B------:R-:W-:Y:S05]  /*5580*/  WARPSYNC.COLLECTIVE R28, `(.L_x_156) ;  /* 0x000000001c087348 */ /* 0x000fea0003c00000 */
[----:B------:R0:W1:Y:S02]  /*5590*/  SHFL.UP P1, R22, R35, R30, R37 ;  /* 0x0400001e23167389 */ /* 0x0000640000020025 */
[----:B01----:R-:W-:Y:S05]  /*55a0*/  ENDCOLLECTIVE ;  /* 0x000000000000791b */ /* 0x003fea0003800000 */
.L_x_156:
[----:B------:R-:W-:Y:S05]  /*55b0*/  BRA `(.L_x_157) ;  /* 0xfffffff400fc7947 */ /* 0x000fea000383ffff */
.L_x_158:
        /* <DEDUP_REMOVED lines=12> */
.L_x_348:


//--------------------- .text._Z14runBinKernel64ILi128ELi4EEvPlPjPmi --------------------------
	.section	.text._Z14runBinKernel64ILi128ELi4EEvPlPjPmi,"ax",@progbits
	.align	128
        .global         _Z14runBinKernel64ILi128ELi4EEvPlPjPmi
        .type           _Z14runBinKernel64ILi128ELi4EEvPlPjPmi,@function
        .size           _Z14runBinKernel64ILi128ELi4EEvPlPjPmi,(.L_x_349 - _Z14runBinKernel64ILi128ELi4EEvPlPjPmi)
        .other          _Z14runBinKernel64ILi128ELi4EEvPlPjPmi,@"STO_CUDA_ENTRY STV_DEFAULT"
_Z14runBinKernel64ILi128ELi4EEvPlPjPmi:
.text._Z14runBinKernel64ILi128ELi4EEvPlPjPmi:
[----:B------:R-:W-:Y:S01]  /*0000*/  LDC R1, c[0x0][0x37c] ;  /* 0x0000df00ff017b82 */ /* 0x000fe20000000800 */
[----:B------:R-:W0:Y:S01]  /*0010*/  S2R R0, SR_TID.X ;  /* 0x0000000000007919 */ /* 0x000e220000002100 */
[----:B------:R-:W1:Y:S01]  /*0020*/  LDCU.64 UR8, c[0x0][0x358] ;  /* 0x00006b00ff0877ac */ /* 0x000e620008000a00 */
[----:B------:R-:W2:Y:S01]  /*0030*/  S2R R3, SR_CTAID.X ;  /* 0x0000000000037919 */ /* 0x000ea20000002500 */
[----:B0-----:R-:W-:-:S13]  /*0040*/  ISETP.GT.U32.AND P0, PT, R0, 0x4, PT ;  /* 0x000000040000780c */ /* 0x001fda0003f04070 */
[----:B------:R-:W0:Y:S01]  /*0050*/  @!P0 LDC.64 R6, c[0x0][0x388] ;  /* 0x0000e200ff068b82 */ /* 0x000e220000000a00 */
[----:B--2---:R-:W-:-:S04]  /*0060*/  @!P0 IMAD R5, R3, 0x4, R0 ;  /* 0x0000000403058824 */ /* 0x004fc800078e0200 */
[----:B0-----:R-:W-:-:S06]  /*0070*/  @!P0 IMAD.WIDE.U32 R6, R5, 0x4, R6 ;  /* 0x0000000405068825 */ /* 0x001fcc00078e0006 */
[----:B-1----:R-:W2:Y:S01]  /*0080*/  @!P0 LDG.E R7, desc[UR8][R6.64] ;  /* 0x0000000806078981 */ /* 0x002ea2000c1e1900 */
[----:B------:R-:W0:Y:S01]  /*0090*/  S2UR UR5, SR_CgaCtaId ;  /* 0x00000000000579c3 */ /* 0x000e220000008800 */
[----:B------:R-:W-:Y:S02]  /*00a0*/  UMOV UR4, 0x400 ;  /* 0x0000040000047882 */ /* 0x000fe40000000000 */
[----:B0-----:R-:W-:-:S06]  /*00b0*/  ULEA UR5, UR5, UR4, 0x18 ;  /* 0x0000000405057291 */ /* 0x001fcc000f8ec0ff */
[----:B------:R-:W-:-:S05]  /*00c0*/  LEA R2, R0, UR5, 0x2 ;  /* 0x0000000500027c11 */ /* 0x000fca000f8e10ff */
[----:B--2---:R-:W-:Y:S01]  /*00d0*/  @!P0 STS [R2], R7 ;  /* 0x0000000702008388 */ /* 0x004fe20000000800 */
[----:B------:R-:W-:Y:S06]  /*00e0*/  BAR.SYNC.DEFER_BLOCKING 0x0 ;  /* 0x0000000000007b1d */ /* 0x000fec0000010000 */
[----:B------:R-:W-:Y:S04]  /*00f0*/  LDS R5, [UR5] ;  /* 0x00000005ff057984 */ /* 0x000fe80008000800 */
[----:B------:R-:W0:Y:S02]  /*0100*/  LDS R8, [UR5+0x10] ;  /* 0x00001005ff087984 */ /* 0x000e240008000800 */
[----:B0-----:R-:W-:-:S05]  /*0110*/  IMAD.IADD R4, R8, 0x1, -R5 ;  /* 0x0000000108047824 */ /* 0x001fca00078e0a05 */
[----:B------:R-:W-:-:S13]  /*0120*/  ISETP.NE.AND P0, PT, R4, RZ, PT ;  /* 0x000000ff0400720c */ /* 0x000fda0003f05270 */
[----:B------:R-:W-:Y:S05]  /*0130*/  @!P0 BRA `(.L_x_159) ;  /* 0x0000000c00e08947 */ /* 0x000fea0003800000 */
[----:B------:R-:W-:Y:S01]  /*0140*/  LOP3.LUT R7, RZ, R5, RZ, 0x33, !PT ;  /* 0x00000005ff077212 */ /* 0x000fe200078e33ff */
[----:B------:R-:W-:-:S04]  /*0150*/  UMOV UR4, URZ ;  /* 0x000000ff00047c82 */ /* 0x000fc80008000000 */
[----:B------:R-:W-:-:S05]  /*0160*/  IMAD.IADD R7, R8, 0x1, R7 ;  /* 0x0000000108077824 */ /* 0x000fca00078e0207 */
[C---:B------:R-:W-:Y:S02]  /*0170*/  ISETP.GE.U32.AND P0, PT, R7.reuse, 0x780, PT ;  /* 0x000007800700780c */ /* 0x040fe40003f06070 */
[----:B------:R-:W-:-:S04]  /*0180*/  LEA.HI R6, R7, 0x1, RZ, 0x19 ;  /* 0x0000000107067811 */ /* 0x000fc800078fc8ff */
[----:B------:R-:W-:-:S07]  /*0190*/  LOP3.LUT R7, R6, 0xf, RZ, 0xc0, !PT ;  /* 0x0000000f06077812 */ /* 0x000fce00078ec0ff */
[----:B------:R-:W-:Y:S05]  /*01a0*/  @!P0 BRA `(.L_x_160) ;  /* 0x0000000400f48947 */ /* 0x000fea0003800000 */
[----:B------:R-:W-:Y:S01]  /*01b0*/  LEA R23, R0, UR5, 0x3 ;  /* 0x0000000500177c11 */ /* 0x000fe2000f8e18ff */
[--C-:B------:R-:W-:Y:S01]  /*01c0*/  IMAD.IADD R22, R5, 0x1, R0.reuse ;  /* 0x0000000105167824 */ /* 0x100fe200078e0200 */
[----:B------:R-:W-:Y:S01]  /*01d0*/  LOP3.LUT R24, R6, 0x3fffff0, RZ, 0xc0, !PT ;  /* 0x03fffff006187812 */ /* 0x000fe200078ec0ff */
[----:B------:R-:W-:Y:S01]  /*01e0*/  IMAD.MOV.U32 R25, RZ, RZ, R0 ;  /* 0x000000ffff197224 */ /* 0x000fe200078e0000 */
[----:B------:R-:W-:Y:S01]  /*01f0*/  UMOV UR4, 0x400 ;  /* 0x0000040000047882 */ /* 0x000fe20000000000 */
[----:B------:R-:W-:Y:S02]  /*0200*/  VIADD R23, R23, 0x2128 ;  /* 0x0000212817177836 */ /* 0x000fe40000000000 */
[----:B------:R-:W-:-:S07]  /*0210*/  IMAD.MOV R24, RZ, RZ, -R24 ;  /* 0x000000ffff187224 */ /* 0x000fce00078e0a18 */
.L_x_161:
[C---:B------:R-:W-:Y:S02]  /*0220*/  VIADD R9, R25.reuse, 0x80 ;  /* 0x0000008019097836 */ /* 0x040fe40000000000 */
[----:B------:R-:W-:-:S03]  /*0230*/  VIADD R11, R25, 0x100 ;  /* 0x00000100190b7836 */ /* 0x000fc60000000000 */
[-C--:B------:R-:W-:Y:S02]  /*0240*/  ISETP.GE.U32.AND P2, PT, R9, R4.reuse, PT ;  /* 0x000000040900720c */ /* 0x080fe40003f46070 */
[----:B------:R-:W-:-:S11]  /*0250*/  ISETP.GE.U32.AND P3, PT, R11, R4, PT ;  /* 0x000000040b00720c */ /* 0x000fd60003f66070 */
[----:B------:R-:W0:Y:S01]  /*0260*/  @!P2 LDC.64 R10, c[0x0][0x390] ;  /* 0x0000e400ff0aab82 */ /* 0x000e220000000a00 */
[C---:B------:R-:W-:Y:S02]  /*0270*/  @!P2 VIADD R13, R22.reuse, 0x80 ;  /* 0x00000080160da836 */ /* 0x040fe40000000000 */
[----:B------:R-:W-:-:S05]  /*0280*/  @!P3 VIADD R17, R22, 0x100 ;  /* 0x000001001611b836 */ /* 0x000fca0000000000 */
[----:B------:R-:W1:Y:S01]  /*0290*/  @!P3 LDC.64 R8, c[0x0][0x390] ;  /* 0x0000e400ff08bb82 */ /* 0x000e620000000a00 */
[----:B0-----:R-:W-:-:S04]  /*02a0*/  @!P2 IMAD.WIDE.U32 R12, R13, 0x8, R10 ;  /* 0x000000080d0ca825 */ /* 0x001fc800078e000a */
[----:B-1----:R-:W-:Y:S02]  /*02b0*/  @!P3 IMAD.WIDE.U32 R16, R17, 0x8, R8 ;  /* 0x000000081110b825 */ /* 0x002fe400078e0008 */
[----:B------:R0:W2:Y:S04]  /*02c0*/  @!P2 LDG.E.64 R8, desc[UR8][R12.64] ;  /* 0x000000080c08a981 */ /* 0x0000a8000c1e1b00 */
[----:B------:R-:W3:Y:S01]  /*02d0*/  @!P3 LDG.E.64 R16, desc[UR8][R16.64] ;  /* 0x000000081010b981 */ /* 0x000ee2000c1e1b00 */
[C---:B------:R-:W-:Y:S02]  /*02e0*/  VIADD R15, R25.reuse, 0x200 ;  /* 0x00000200190f7836 */ /* 0x040fe40000000000 */
[C---:B------:R-:W-:Y:S02]  /*02f0*/  VIADD R11, R25.reuse, 0x180 ;  /* 0x00000180190b7836 */ /* 0x040fe40000000000 */
[----:B------:R-:W-:Y:S01]  /*0300*/  VIADD R21, R25, 0x400 ;  /* 0x0000040019157836 */ /* 0x000fe20000000000 */
[-C--:B------:R-:W-:Y:S01]  /*0310*/  ISETP.GE.U32.AND P5, PT, R15, R4.reuse, PT ;  /* 0x000000040f00720c */ /* 0x080fe20003fa6070 */
[----:B------:R-:W-:Y:S01]  /*0320*/  VIADD R15, R25, 0x300 ;  /* 0x00000300190f7836 */ /* 0x000fe20000000000 */
[----:B------:R-:W-:Y:S01]  /*0330*/  ISETP.GE.U32.AND P4, PT, R11, R4, PT ;  /* 0x000000040b00720c */ /* 0x000fe20003f86070 */
[----:B------:R-:W-:-:S02]  /*0340*/  VIADD R11, R25, 0x280 ;  /* 0x00000280190b7836 */ /* 0x000fc40000000000 */
[----:B0-----:R-:W-:Y:S01]  /*0350*/  VIADD R13, R25, 0x380 ;  /* 0x00000380190d7836 */ /* 0x001fe20000000000 */
[-C--:B------:R-:W-:Y:S01]  /*0360*/  ISETP.GE.U32.AND P0, PT, R15, R4.reuse, PT ;  /* 0x000000040f00720c */ /* 0x080fe20003f06070 */
[----:B------:R-:W-:Y:S01]  /*0370*/  VIADD R26, R25, 0x480 ;  /* 0x00000480191a7836 */ /* 0x000fe20000000000 */
[-C--:B------:R-:W-:Y:S02]  /*0380*/  ISETP.GE.U32.AND P6, PT, R11, R4.reuse, PT ;  /* 0x000000040b00720c */ /* 0x080fe40003fc6070 */
[----:B------:R-:W-:-:S03]  /*0390*/  ISETP.GE.U32.AND P1, PT, R13, R4, PT ;  /* 0x000000040d00720c */ /* 0x000fc60003f26070 */
[----:B------:R-:W0:Y:S01]  /*03a0*/  @!P5 LDC.64 R18, c[0x0][0x390] ;  /* 0x0000e400ff12db82 */ /* 0x000e220000000a00 */
[C---:B------:R-:W-:Y:S02]  /*03b0*/  @!P5 VIADD R29, R22.reuse, 0x200 ;  /* 0x00000200161dd836 */ /* 0x040fe40000000000 */
[----:B------:R-:W-:-:S05]  /*03c0*/  @!P4 VIADD R27, R22, 0x180 ;  /* 0x00000180161bc836 */ /* 0x000fca0000000000 */
[----:B------:R-:W1:Y:S08]  /*03d0*/  @!P4 LDC.64 R10, c[0x0][0x390] ;  /* 0x0000e400ff0acb82 */ /* 0x000e700000000a00 */
[----:B------:R-:W4:Y:S08]  /*03e0*/  @!P6 LDC.64 R12, c[0x0][0x390] ;  /* 0x0000e400ff0ceb82 */ /* 0x000f300000000a00 */
[----:B------:R-:W5:Y:S01]  /*03f0*/  @!P0 LDC.64 R14, c[0x0][0x390] ;  /* 0x0000e400ff0e8b82 */ /* 0x000f620000000a00 */
[----:B0-----:R-:W-:-:S04]  /*0400*/  @!P5 IMAD.WIDE.U32 R18, R29, 0x8, R18 ;  /* 0x000000081d12d825 */ /* 0x001fc800078e0012 */
[----:B------:R-:W-:Y:S02]  /*0410*/  @!P0 VIADD R29, R22, 0x300 ;  /* 0x00000300161d8836 */ /* 0x000fe40000000000 */
[----:B------:R-:W3:Y:S01]  /*0420*/  @!P5 LDG.E.64 R18, desc[UR8][R18.64] ;  /* 0x000000081212d981 */ /* 0x000ee2000c1e1b00 */
[----:B-1----:R-:W-:-:S04]  /*0430*/  @!P4 IMAD.WIDE.U32 R10, R27, 0x8, R10 ;  /* 0x000000081b0ac825 */ /* 0x002fc800078e000a */
[----:B------:R-:W-:Y:S02]  /*0440*/  @!P6 VIADD R27, R22, 0x280 ;  /* 0x00000280161be836 */ /* 0x000fe40000000000 */
[----:B------:R-:W3:Y:S02]  /*0450*/  @!P4 LDG.E.64 R10, desc[UR8][R10.64] ;  /* 0x000000080a0ac981 */ /* 0x000ee4000c1e1b00 */
[----:B----4-:R-:W-:-:S04]  /*0460*/  @!P6 IMAD.WIDE.U32 R12, R27, 0x8, R12 ;  /* 0x000000081b0ce825 */ /* 0x010fc800078e000c */
[----:B------:R-:W-:Y:S02]  /*0470*/  @!P1 VIADD R27, R22, 0x380 ;  /* 0x00000380161b9836 */ /* 0x000fe40000000000 */
[----:B------:R-:W4:Y:S01]  /*0480*/  @!P6 LDG.E.64 R12, desc[UR8][R12.64] ;  /* 0x000000080c0ce981 */ /* 0x000f22000c1e1b00 */
[----:B-----5:R-:W-:-:S06]  /*0490*/  @!P0 IMAD.WIDE.U32 R14, R29, 0x8, R14 ;  /* 0x000000081d0e8825 */ /* 0x020fcc00078e000e */
[----:B------:R-:W5:Y:S04]  /*04a0*/  @!P0 LDG.E.64 R14, desc[UR8][R14.64] ;  /* 0x000000080e0e8981 */ /* 0x000f68000c1e1b00 */
[----:B--2---:R0:W-:Y:S01]  /*04b0*/  @!P2 STS.64 [R23+-0x1c00], R8 ;  /* 0xffe400081700a388 */ /* 0x0041e20000000a00 */
[-C--:B------:R-:W-:Y:S02]  /*04c0*/  ISETP.GE.U32.AND P2, PT, R21, R4.reuse, PT ;  /* 0x000000041500720c */ /* 0x080fe40003f46070 */
[----:B------:R-:W1:Y:S01]  /*04d0*/  @!P1 LDC.64 R20, c[0x0][0x390] ;  /* 0x0000e400ff149b82 */ /* 0x000e620000000a00 */
[----:B---3--:R2:W-:Y:S01]  /*04e0*/  @!P3 STS.64 [R23+-0x1800], R16 ;  /* 0xffe800101700b388 */ /* 0x0085e20000000a00 */
[----:B------:R-:W-:-:S09]  /*04f0*/  ISETP.GE.U32.AND P3, PT, R26, R4, PT ;  /* 0x000000041a00720c */ /* 0x000fd20003f66070 */
[----:B0-----:R-:W0:Y:S08]  /*0500*/  @!P2 LDC.64 R8, c[0x0][0x390] ;  /* 0x0000e400ff08ab82 */ /* 0x001e300000000a00 */
[----:B--2---:R-:W2:Y:S01]  /*0510*/  @!P3 LDC.64 R16, c[0x0][0x390] ;  /* 0x0000e400ff10bb82 */ /* 0x004ea20000000a00 */
[----:B-1----:R-:W-:-:S04]  /*0520*/  @!P1 IMAD.WIDE.U32 R20, R27, 0x8, R20 ;  /* 0x000000081b149825 */ /* 0x002fc800078e0014 */
[----:B------:R-:W-:Y:S02]  /*0530*/  @!P2 VIADD R27, R22, 0x400 ;  /* 0x00000400161ba836 */ /* 0x000fe40000000000 */
[----:B------:R-:W3:Y:S02]  /*0540*/  @!P1 LDG.E.64 R20, desc[UR8][R20.64] ;  /* 0x0000000814149981 */ /* 0x000ee4000c1e1b00 */
[----:B0-----:R-:W-:-:S04]  /*0550*/  @!P2 IMAD.WIDE.U32 R8, R27, 0x8, R8 ;  /* 0x000000081b08a825 */ /* 0x001fc800078e0008 */
[----:B------:R-:W-:Y:S02]  /*0560*/  @!P3 VIADD R27, R22, 0x480 ;  /* 0x00000480161bb836 */ /* 0x000fe40000000000 */
[----:B------:R-:W3:Y:S02]  /*0570*/  @!P2 LDG.E.64 R8, desc[UR8][R8.64] ;  /* 0x000000080808a981 */ /* 0x000ee4000c1e1b00 */
[----:B--2---:R-:W-:-:S06]  /*0580*/  @!P3 IMAD.WIDE.U32 R16, R27, 0x8, R16 ;  /* 0x000000081b10b825 */ /* 0x004fcc00078e0010 */
[----:B------:R-:W2:Y:S01]  /*0590*/  @!P3 LDG.E.64 R16, desc[UR8][R16.64] ;  /* 0x000000081010b981 */ /* 0x000ea2000c1e1b00 */
[----:B------:R-:W-:-:S03]  /*05a0*/  VIADD R29, R25, 0x580 ;  /* 0x00000580191d7836 */ /* 0x000fc60000000000 */
[----:B------:R0:W-:Y:S02]  /*05b0*/  @!P5 STS.64 [R23+-0x1000], R18 ;  /* 0xfff000121700d388 */ /* 0x0001e40000000a00 */
[----:B------:R-:W-:Y:S01]  /*05c0*/  ISETP.GE.U32.AND P5, PT, R29, R4, PT ;  /* 0x000000041d00720c */ /* 0x000fe20003fa6070 */
[C---:B------:R-:W-:Y:S01]  /*05d0*/  VIADD R29, R25.reuse, 0x680 ;  /* 0x00000680191d7836 */ /* 0x040fe20000000000 */
[----:B------:R1:W-:Y:S01]  /*05e0*/  @!P4 STS.64 [R23+-0x1400], R10 ;  /* 0xffec000a1700c388 */ /* 0x0003e20000000a00 */
[C---:B------:R-:W-:Y:S02]  /*05f0*/  VIADD R27, R25.reuse, 0x500 ;  /* 0x00000500191b7836 */ /* 0x040fe40000000000 */
[----:B0-----:R-:W-:-:S08]  /*0600*/  VIADD R19, R25, 0x780 ;  /* 0x0000078019137836 */ /* 0x001fd00000000000 */
[----:B-1----:R-:W0:Y:S01]  /*0610*/  @!P5 LDC.64 R10, c[0x0][0x390] ;  /* 0x0000e400ff0adb82 */ /* 0x002e220000000a00 */
[----:B-----5:R-:W-:Y:S01]  /*0620*/  @!P0 STS.64 [R23+-0x800], R14 ;  /* 0xfff8000e17008388 */ /* 0x020fe20000000a00 */
[-C--:B------:R-:W-:Y:S01]  /*0630*/  ISETP.GE.U32.AND P0, PT, R29, R4.reuse, PT ;  /* 0x000000041d00720c */ /* 0x080fe20003f06070 */
[----:B------:R-:W-:Y:S01]  /*0640*/  VIADD R29, R25, 0x700 ;  /* 0x00000700191d7836 */ /* 0x000fe20000000000 */
[-C--:B------:R-:W-:Y:S01]  /*0650*/  ISETP.GE.U32.AND P4, PT, R27, R4.reuse, PT ;  /* 0x000000041b00720c */ /* 0x080fe20003f86070 */
[----:B------:R-:W-:Y:S01]  /*0660*/  VIADD R27, R25, 0x600 ;  /* 0x00000600191b7836 */ /* 0x000fe20000000000 */
[----:B----4-:R1:W-:Y:S04]  /*0670*/  @!P6 STS.64 [R23+-0xc00], R12 ;  /* 0xfff4000c1700e388 */ /* 0x0103e80000000a00 */
[----:B------:R-:W-:Y:S01]  /*0680*/  ISETP.GE.U32.AND P6, PT, R27, R4, PT ;  /* 0x000000041b00720c */ /* 0x000fe20003fc6070 */
[----:B------:R-:W-:-:S06]  /*0690*/  @!P5 VIADD R28, R22, 0x580 ;  /* 0x00000580161cd836 */ /* 0x000fcc0000000000 */
[----:B------:R-:W4:Y:S08]  /*06a0*/  @!P4 LDC.64 R26, c[0x0][0x390] ;  /* 0x0000e400ff1acb82 */ /* 0x000f300000000a00 */
[----:B-1----:R-:W1:Y:S01]  /*06b0*/  @!P6 LDC.64 R12, c[0x0][0x390] ;  /* 0x0000e400ff0ceb82 */ /* 0x002e620000000a00 */
[----:B---3--:R0:W-:Y:S01]  /*06c0*/  @!P1 STS.64 [R23+-0x400], R20 ;  /* 0xfffc001417009388 */ /* 0x0081e20000000a00 */
[----:B------:R-:W-:-:S03]  /*06d0*/  ISETP.GE.U32.AND P1, PT, R29, R4, PT ;  /* 0x000000041d00720c */ /* 0x000fc60003f26070 */
[----:B------:R3:W-:Y:S01]  /*06e0*/  @!P2 STS.64 [R23], R8 ;  /* 0x000000081700a388 */ /* 0x0007e20000000a00 */
[-C--:B------:R-:W-:Y:S02]  /*06f0*/  ISETP.GE.U32.AND P2, PT, R19, R4.reuse, PT ;  /* 0x000000041300720c */ /* 0x080fe40003f46070 */
[----:B------:R-:W5:Y:S01]  /*0700*/  @!P0 LDC.64 R18, c[0x0][0x390] ;  /* 0x0000e400ff128b82 */ /* 0x000f620000000a00 */
[----:B--2---:R2:W-:Y:S01]  /*0710*/  @!P3 STS.64 [R23+0x400], R16 ;  /* 0x000400101700b388 */ /* 0x0045e20000000a00 */
[----:B------:R-:W-:-:S06]  /*0720*/  ISETP.GE.U32.AND P3, PT, R25, R4, PT ;  /* 0x000000041900720c */ /* 0x000fcc0003f66070 */
[----:B------:R-:W1:Y:S01]  /*0730*/  @!P1 LDC.64 R14, c[0x0][0x390] ;  /* 0x0000e400ff0e9b82 */ /* 0x000e620000000a00 */
[----:B0-----:R-:W-:-:S04]  /*0740*/  @!P5 IMAD.WIDE.U32 R20, R28, 0x8, R10 ;  /* 0x000000081c14d825 */ /* 0x001fc800078e000a */
[C---:B------:R-:W-:Y:S02]  /*0750*/  @!P4 VIADD R29, R22.reuse, 0x500 ;  /* 0x00000500161dc836 */ /* 0x040fe40000000000 */
[----:B------:R-:W4:Y:S01]  /*0760*/  @!P5 LDG.E.64 R20, desc[UR8][R20.64] ;  /* 0x000000081414d981 */ /* 0x000f22000c1e1b00 */
[----:B---3--:R-:W0:Y:S01]  /*0770*/  @!P2 LDC.64 R8, c[0x0][0x390] ;  /* 0x0000e400ff08ab82 */ /* 0x008e220000000a00 */
[----:B--2---:R-:W-:-:S07]  /*0780*/  @!P0 VIADD R17, R22, 0x680 ;  /* 0x0000068016118836 */ /* 0x004fce0000000000 */
[----:B------:R-:W2:Y:S01]  /*0790*/  @!P3 LDC.64 R10, c[0x0][0x390] ;  /* 0x0000e400ff0abb82 */ /* 0x000ea20000000a00 */
[----:B-----5:R-:W-:-:S04]  /*07a0*/  @!P0 IMAD.WIDE.U32 R18, R17, 0x8, R18 ;  /* 0x0000000811128825 */ /* 0x020fc800078e0012 */
[----:B------:R-:W-:Y:S02]  /*07b0*/  @!P1 VIADD R17, R22, 0x700 ;  /* 0x0000070016119836 */ /* 0x000fe40000000000 */
[----:B------:R-:W3:Y:S01]  /*07c0*/  @!P0 LDG.E.64 R18, desc[UR8][R18.64] ;  /* 0x0000000812128981 */ /* 0x000ee2000c1e1b00 */
[----:B----4-:R-:W-:-:S04]  /*07d0*/  @!P4 IMAD.WIDE.U32 R26, R29, 0x8, R26 ;  /* 0x000000081d1ac825 */ /* 0x010fc800078e001a */
[----:B-1----:R-:W-:Y:S02]  /*07e0*/  @!P1 IMAD.WIDE.U32 R14, R17, 0x8, R14 ;  /* 0x00000008110e9825 */ /* 0x002fe400078e000e */
[----:B------:R-:W4:Y:S02]  /*07f0*/  @!P4 LDG.E.64 R26, desc[UR8][R26.64] ;  /* 0x000000081a1ac981 */ /* 0x000f24000c1e1b00 */
[C---:B------:R-:W-:Y:S02]  /*0800*/  @!P6 VIADD R29, R22.reuse, 0x600 ;  /* 0x00000600161de836 */ /* 0x040fe40000000000 */
[----:B------:R-:W-:Y:S01]  /*0810*/  @!P2 VIADD R17, R22, 0x780 ;  /* 0x000007801611a836 */ /* 0x000fe20000000000 */
[----:B------:R-:W5:Y:S01]  /*0820*/  @!P1 LDG.E.64 R14, desc[UR8][R14.64] ;  /* 0x000000080e0e9981 */ /* 0x000f62000c1e1b00 */
[----:B------:R-:W-:-:S04]  /*0830*/  @!P6 IMAD.WIDE.U32 R12, R29, 0x8, R12 ;  /* 0x000000081d0ce825 */ /* 0x000fc800078e000c */
[----:B0-----:R-:W-:Y:S02]  /*0840*/  @!P2 IMAD.WIDE.U32 R8, R17, 0x8, R8 ;  /* 0x000000081108a825 */ /* 0x001fe400078e0008 */
[----:B------:R-:W5:Y:S02]  /*0850*/  @!P6 LDG.E.64 R12, desc[UR8][R12.64] ;  /* 0x000000080c0ce981 */ /* 0x000f64000c1e1b00 */
[----:B--2---:R-:W-:Y:S02]  /*0860*/  @!P3 IMAD.WIDE.U32 R10, R22, 0x8, R10 ;  /* 0x00000008160ab825 */ /* 0x004fe400078e000a */
[----:B------:R-:W2:Y:S04]  /*0870*/  @!P2 LDG.E.64 R8, desc[UR8][R8.64] ;  /* 0x000000080808a981 */ /* 0x000ea8000c1e1b00 */
[----:B------:R-:W2:Y:S01]  /*0880*/  @!P3 LDG.E.64 R10, desc[UR8][R10.64] ;  /* 0x000000080a0ab981 */ /* 0x000ea2000c1e1b00 */
[----:B------:R-:W-:Y:S01]  /*0890*/  VIADD R24, R24, 0x10 ;  /* 0x0000001018187836 */ /* 0x000fe20000000000 */
[----:B------:R-:W-:Y:S01]  /*08a0*/  UIADD3 UR4, UPT, UPT, UR4, 0x800, URZ ;  /* 0x0000080004047890 */ /* 0x000fe2000fffe0ff */
[----:B------:R-:W-:-:S02]  /*08b0*/  VIADD R25, R25, 0x800 ;  /* 0x0000080019197836 */ /* 0x000fc40000000000 */
[----:B------:R-:W-:Y:S01]  /*08c0*/  VIADD R22, R22, 0x800 ;  /* 0x0000080016167836 */ /* 0x000fe20000000000 */
[----:B------:R-:W-:Y:S04]  /*08d0*/  @!P5 STS.64 [R23+0xc00], R20 ;  /* 0x000c00141700d388 */ /* 0x000fe80000000a00 */
[----:B---3--:R-:W-:Y:S01]  /*08e0*/  @!P0 STS.64 [R23+0x1400], R18 ;  /* 0x0014001217008388 */ /* 0x008fe20000000a00 */
[----:B------:R-:W-:-:S03]  /*08f0*/  ISETP.NE.AND P0, PT, R24, RZ, PT ;  /* 0x000000ff1800720c */ /* 0x000fc60003f05270 */
[----:B----4-:R-:W-:Y:S04]  /*0900*/  @!P4 STS.64 [R23+0x800], R26 ;  /* 0x0008001a1700c388 */ /* 0x010fe80000000a00 */
[----:B-----5:R-:W-:Y:S04]  /*0910*/  @!P1 STS.64 [R23+0x1800], R14 ;  /* 0x0018000e17009388 */ /* 0x020fe80000000a00 */
[----:B------:R-:W-:Y:S04]  /*0920*/  @!P6 STS.64 [R23+0x1000], R12 ;  /* 0x0010000c1700e388 */ /* 0x000fe80000000a00 */
[----:B--2---:R-:W-:Y:S04]  /*0930*/  @!P2 STS.64 [R23+0x1c00], R8 ;  /* 0x001c00081700a388 */ /* 0x004fe80000000a00 */
[----:B------:R0:W-:Y:S02]  /*0940*/  @!P3 STS.64 [R23+-0x2000], R10 ;  /* 0xffe0000a1700b388 */ /* 0x0001e40000000a00 */
[----:B0-----:R-:W-:Y:S01]  /*0950*/  VIADD R23, R23, 0x4000 ;  /* 0x0000400017177836 */ /* 0x001fe20000000000 */
[----:B------:R-:W-:Y:S06]  /*0960*/  @P0 BRA `(.L_x_161) ;  /* 0xfffffff8002c0947 */ /* 0x000fec000383ffff */
[----:B------:R-:W-:-:S12]  /*0970*/  UIADD3 UR4, UPT, UPT, UR4, -0x400, URZ ;  /* 0xfffffc0004047890 */ /* 0x000fd8000fffe0ff */
.L_x_160:
[----:B------:R-:W-:-:S13]  /*0980*/  ISETP.NE.AND P0, PT, R7, RZ, PT ;  /* 0x000000ff0700720c */ /* 0x000fda0003f05270 */
[----:B------:R-:W-:Y:S05]  /*0990*/  @!P0 BRA `(.L_x_159) ;  /* 0x0000000400c88947 */ /* 0x000fea0003800000 */
[----:B------:R-:W-:Y:S02]  /*09a0*/  ISETP.GE.U32.AND P1, PT, R7, 0x8, PT ;  /* 0x000000080700780c */ /* 0x000fe40003f26070 */
[----:B------:R-:W-:-:S04]  /*09b0*/  LOP3.LUT R20, R6, 0x7, RZ, 0xc0, !PT ;  /* 0x0000000706147812 */ /* 0x000fc800078ec0ff */
[----:B------:R-:W-:-:S07]  /*09c0*/  ISETP.NE.AND P0, PT, R20, RZ, PT ;  /* 0x000000ff1400720c */ /* 0x000fce0003f05270 */
[----:B------:R-:W-:Y:S06]  /*09d0*/  @!P1 BRA `(.L_x_162) ;  /* 0x0000000000e89947 */ /* 0x000fec0003800000 */
[----:B------:R-:W-:-:S04]  /*09e0*/  VIADD R21, R0, UR4 ;  /* 0x0000000400157c36 */ /* 0x000fc80008000000 */
        /* <DEDUP_REMOVED lines=11> */
[C---:B------:R-:W-:Y:S01]  /*0aa0*/  VIADD R22, R21.reuse, 0x100 ;  /* 0x0000010015167836 */ /* 0x040fe20000000000 */
[C---:B------:R-:W-:Y:S01]  /*0ab0*/  LEA R7, R21.reuse, UR5, 0x3 ;  /* 0x0000000515077c11 */ /* 0x040fe2000f8e18ff */
[C---:B------:R-:W-:Y:S02]  /*0ac0*/  VIADD R26, R21.reuse, 0x180 ;  /* 0x00000180151a7836 */ /* 0x040fe40000000000 */
[C---:B------:R-:W-:Y:S01]  /*0ad0*/  VIADD R24, R21.reuse, 0x200 ;  /* 0x0000020015187836 */ /* 0x040fe20000000000 */
[-C--:B------:R-:W-:Y:S01]  /*0ae0*/  ISETP.GE.U32.AND P1, PT, R22, R4.reuse, PT ;  /* 0x000000041600720c */ /* 0x080fe20003f26070 */
[C---:B------:R-:W-:Y:S02]  /*0af0*/  VIADD R25, R21.reuse, 0x280 ;  /* 0x0000028015197836 */ /* 0x040fe40000000000 */
[C---:B------:R-:W-:Y:S02]  /*0b00*/  VIADD R23, R21.reuse, 0x300 ;  /* 0x0000030015177836 */ /* 0x040fe40000000000 */
[----:B------:R-:W-:Y:S01]  /*0b10*/  VIADD R21, R21, 0x380 ;  /* 0x0000038015157836 */ /* 0x000fe20000000000 */
[----:B------:R-:W-:-:S02]  /*0b20*/  ISETP.GE.U32.AND P4, PT, R25, R4, PT ;  /* 0x000000041900720c */ /* 0x000fc40003f86070 */
[-C--:B------:R-:W-:Y:S02]  /*0b30*/  ISETP.GE.U32.AND P5, PT, R23, R4.reuse, PT ;  /* 0x000000041700720c */ /* 0x080fe40003fa6070 */
[----:B------:R-:W-:-:S09]  /*0b40*/  ISETP.GE.U32.AND P6, PT, R21, R4, PT ;  /* 0x000000041500720c */ /* 0x000fd20003fc6070 */
[----:B------:R-:W0:Y:S08]  /*0b50*/  @!P4 LDC.64 R16, c[0x0][0x390] ;  /* 0x0000e400ff10cb82 */ /* 0x000e300000000a00 */
[----:B------:R-:W1:Y:S01]  /*0b60*/  @!P5 LDC.64 R18, c[0x0][0x390] ;  /* 0x0000e400ff12db82 */ /* 0x000e620000000a00 */
[C---:B------:R-:W-:Y:S02]  /*0b70*/  @!P1 IMAD.IADD R27, R5.reuse, 0x1, R22 ;  /* 0x00000001051b9824 */ /* 0x040fe400078e0216 */
[----:B------:R-:W-:-:S02]  /*0b80*/  @!P4 IMAD.IADD R25, R5, 0x1, R25 ;  /* 0x000000010519c824 */ /* 0x000fc400078e0219 */
[C---:B------:R-:W-:Y:S02]  /*0b90*/  @!P5 IMAD.IADD R23, R5.reuse, 0x1, R23 ;  /* 0x000000010517d824 */ /* 0x040fe400078e0217 */
[----:B------:R-:W-:Y:S02]  /*0ba0*/  @!P6 IMAD.IADD R21, R5, 0x1, R21 ;  /* 0x000000010515e824 */ /* 0x000fe400078e0215 */
[----:B0-----:R-:W-:-:S06]  /*0bb0*/  @!P4 IMAD.WIDE.U32 R16, R25, 0x8, R16 ;  /* 0x000000081910c825 */ /* 0x001fcc00078e0010 */
[----:B------:R-:W4:Y:S01]  /*0bc0*/  @!P4 LDG.E.64 R16, desc[UR8][R16.64] ;  /* 0x000000081010c981 */ /* 0x000f22000c1e1b00 */
[----:B-1----:R-:W-:-:S06]  /*0bd0*/  @!P5 IMAD.WIDE.U32 R18, R23, 0x8, R18 ;  /* 0x000000081712d825 */ /* 0x002fcc00078e0012 */
[----:B------:R-:W5:Y:S04]  /*0be0*/  @!P5 LDG.E.64 R18, desc[UR8][R18.64] ;  /* 0x000000081212d981 */ /* 0x000f68000c1e1b00 */
[----:B--2---:R0:W-:Y:S01]  /*0bf0*/  @!P2 STS.64 [R7+0x128], R8 ;  /* 0x000128080700a388 */ /* 0x0041e20000000a00 */
[----:B------:R-:W-:-:S03]  /*0c00*/  ISETP.GE.U32.AND P2, PT, R26, R4, PT ;  /* 0x000000041a00720c */ /* 0x000fc60003f46070 */
[----:B---3--:R1:W-:Y:S01]  /*0c10*/  @!P3 STS.64 [R7+0x528], R10 ;  /* 0x0005280a0700b388 */ /* 0x0083e20000000a00 */
[----:B------:R-:W-:Y:S01]  /*0c20*/  ISETP.GE.U32.AND P3, PT, R24, R4, PT ;  /* 0x000000041800720c */ /* 0x000fe20003f66070 */
[----:B0-----:R-:W0:Y:S08]  /*0c30*/  @!P6 LDC.64 R8, c[0x0][0x390] ;  /* 0x0000e400ff08eb82 */ /* 0x001e300000000a00 */
[----:B-1----:R-:W1:Y:S08]  /*0c40*/  @!P1 LDC.64 R10, c[0x0][0x390] ;  /* 0x0000e400ff0a9b82 */ /* 0x002e700000000a00 */
[----:B------:R-:W2:Y:S08]  /*0c50*/  @!P2 LDC.64 R12, c[0x0][0x390] ;  /* 0x0000e400ff0cab82 */ /* 0x000eb00000000a00 */
[----:B------:R-:W3:Y:S01]  /*0c60*/  @!P3 LDC.64 R14, c[0x0][0x390] ;  /* 0x0000e400ff0ebb82 */ /* 0x000ee20000000a00 */
[----:B------:R-:W-:-:S02]  /*0c70*/  @!P2 IMAD.IADD R29, R5, 0x1, R26 ;  /* 0x00000001051da824 */ /* 0x000fc400078e021a */
[----:B0-----:R-:W-:-:S04]  /*0c80*/  @!P6 IMAD.WIDE.U32 R8, R21, 0x8, R8 ;  /* 0x000000081508e825 */ /* 0x001fc800078e0008 */
[----:B-1----:R-:W-:Y:S02]  /*0c90*/  @!P1 IMAD.WIDE.U32 R10, R27, 0x8, R10 ;  /* 0x000000081b0a9825 */ /* 0x002fe400078e000a */
[----:B------:R-:W5:Y:S02]  /*0ca0*/  @!P6 LDG.E.64 R8, desc[UR8][R8.64] ;  /* 0x000000080808e981 */ /* 0x000f64000c1e1b00 */
[----:B------:R-:W-:Y:S02]  /*0cb0*/  @!P3 IMAD.IADD R27, R5, 0x1, R24 ;  /* 0x00000001051bb824 */ /* 0x000fe400078e0218 */
[----:B------:R-:W5:Y:S01]  /*0cc0*/  @!P1 LDG.E.64 R10, desc[UR8][R10.64] ;  /* 0x000000080a0a9981 */ /* 0x000f62000c1e1b00 */
[----:B--2---:R-:W-:-:S06]  /*0cd0*/  @!P2 IMAD.WIDE.U32 R12, R29, 0x8, R12 ;  /* 0x000000081d0ca825 */ /* 0x004fcc00078e000c */
[----:B------:R-:W2:Y:S01]  /*0ce0*/  @!P2 LDG.E.64 R12, desc[UR8][R12.64] ;  /* 0x000000080c0ca981 */ /* 0x000ea2000c1e1b00 */
[----:B---3--:R-:W-:-:S06]  /*0cf0*/  @!P3 IMAD.WIDE.U32 R14, R27, 0x8, R14 ;  /* 0x000000081b0eb825 */ /* 0x008fcc00078e000e */
[----:B------:R-:W3:Y:S04]  /*0d00*/  @!P3 LDG.E.64 R14, desc[UR8][R14.64] ;  /* 0x000000080e0eb981 */ /* 0x000ee8000c1e1b00 */
[----:B----4-:R0:W-:Y:S04]  /*0d10*/  @!P4 STS.64 [R7+0x1528], R16 ;  /* 0x001528100700c388 */ /* 0x0101e80000000a00 */
[----:B-----5:R0:W-:Y:S01]  /*0d20*/  @!P5 STS.64 [R7+0x1928], R18 ;  /* 0x001928120700d388 */ /* 0x0201e20000000a00 */
[----:B------:R-:W-:-:S03]  /*0d30*/  UIADD3 UR4, UPT, UPT, UR4, 0x400, URZ ;  /* 0x0000040004047890 */ /* 0x000fc6000fffe0ff */
[----:B------:R0:W-:Y:S04]  /*0d40*/  @!P6 STS.64 [R7+0x1d28], R8 ;  /* 0x001d28080700e388 */ /* 0x0001e80000000a00 */
[----:B------:R0:W-:Y:S04]  /*0d50*/  @!P1 STS.64 [R7+0x928], R10 ;  /* 0x0009280a07009388 */ /* 0x0001e80000000a00 */
[----:B--2---:R0:W-:Y:S04]  /*0d60*/  @!P2 STS.64 [R7+0xd28], R12 ;  /* 0x000d280c0700a388 */ /* 0x0041e80000000a00 */
[----:B---3--:R0:W-:Y:S02]  /*0d70*/  @!P3 STS.64 [R7+0x1128], R14 ;  /* 0x0011280e0700b388 */ /* 0x0081e40000000a00 */
.L_x_162:
[----:B------:R-:W-:Y:S05]  /*0d80*/  @!P0 BRA `(.L_x_159) ;  /* 0x0000000000cc8947 */ /* 0x000fea0003800000 */
[----:B------:R-:W-:Y:S02]  /*0d90*/  ISETP.GE.U32.AND P0, PT, R20, 0x4, PT ;  /* 0x000000041400780c */ /* 0x000fe40003f06070 */
[----:B------:R-:W-:-:S04]  /*0da0*/  LOP3.LUT R6, R6, 0x3, RZ, 0xc0, !PT ;  /* 0x0000000306067812 */ /* 0x000fc800078ec0ff */
[----:B------:R-:W-:-:S07]  /*0db0*/  ISETP.NE.AND P4, PT, R6, RZ, PT ;  /* 0x000000ff0600720c */ /* 0x000fce0003f85270 */
[----:B------:R-:W-:Y:S06]  /*0dc0*/  @!P0 BRA `(.L_x_163) ;  /* 0x0000000000788947 */ /* 0x000fec0003800000 */
[----:B0-----:R-:W-:-:S04]  /*0dd0*/  VIADD R7, R0, UR4 ;  /* 0x0000000400077c36 */ /* 0x001fc80008000000 */
        /* <DEDUP_REMOVED lines=29> */
.L_x_163:
[----:B------:R-:W-:Y:S05]  /*0fb0*/  @!P4 BRA `(.L_x_159) ;  /* 0x000000000040c947 */ /* 0x000fea0003800000 */
[----:B01----:R-:W-:Y:S02]  /*0fc0*/  VIADD R8, R0, UR4 ;  /* 0x0000000400087c36 */ /* 0x003fe40008000000 */
[----:B------:R-:W-:Y:S02]  /*0fd0*/  IMAD.MOV R10, RZ, RZ, -R6 ;  /* 0x000000ffff0a7224 */ /* 0x000fe400078e0a06 */
[----:B------:R-:W-:Y:S01]  /*0fe0*/  IMAD.IADD R9, R5, 0x1, R8 ;  /* 0x0000000105097824 */ /* 0x000fe200078e0208 */
[----:B------:R-:W-:-:S05]  /*0ff0*/  LEA R7, R8, UR5, 0x3 ;  /* 0x0000000508077c11 */ /* 0x000fca000f8e18ff */
[----:B------:R-:W-:-:S07]  /*1000*/  VIADD R5, R7, 0x128 ;  /* 0x0000012807057836 */ /* 0x000fce0000000000 */
.L_x_164:
[----:B------:R-:W-:-:S13]  /*1010*/  ISETP.GE.U32.AND P0, PT, R8, R4, PT ;  /* 0x000000040800720c */ /* 0x000fda0003f06070 */
[----:B------:R-:W0:Y:S02]  /*1020*/  @!P0 LDC.64 R6, c[0x0][0x390] ;  /* 0x0000e400ff068b82 */ /* 0x000e240000000a00 */
        /* <DEDUP_REMOVED lines=9> */
.L_x_159:
[----:B------:R-:W-:Y:S01]  /*10c0*/  BAR.SYNC.DEFER_BLOCKING 0x0 ;  /* 0x0000000000007b1d */ /* 0x000fe20000010000 */
[----:B------:R-:W-:-:S05]  /*10d0*/  ISETP.GT.U32.AND P0, PT, R0, 0xf, PT ;  /* 0x0000000f0000780c */ /* 0x000fca0003f04070 */
[----:B------:R-:W-:Y:S08]  /*10e0*/  BSSY.RECONVERGENT B1, `(.L_x_165) ;  /* 0x000005b000017945 */ /* 0x000ff00003800200 */
[----:B------:R-:W-:Y:S05]  /*10f0*/  @P0 BRA `(.L_x_166) ;  /* 0x0000000400640947 */ /* 0x000fea0003800000 */
[----:B------:R-:W2:Y:S01]  /*1100*/  S2UR UR6, SR_CgaCtaId ;  /* 0x00000000000679c3 */ /* 0x000ea20000008800 */
[----:B------:R-:W-:Y:S01]  /*1110*/  UMOV UR4, 0x400 ;  /* 0x0000040000047882 */ /* 0x000fe20000000000 */
[C---:B01----:R-:W-:Y:S01]  /*1120*/  LOP3.LUT R7, R0.reuse, 0x3fc, RZ, 0xc0, !PT ;  /* 0x000003fc00077812 */ /* 0x043fe200078ec0ff */
[----:B------:R-:W-:Y:S01]  /*1130*/  BSSY.RECONVERGENT B0, `(.L_x_167) ;  /* 0x0000050000007945 */ /* 0x000fe20003800200 */
[C---:B------:R-:W-:Y:S01]  /*1140*/  LOP3.LUT P0, RZ, R0.reuse, 0x3, RZ, 0xc0, !PT ;  /* 0x0000000300ff7812 */ /* 0x040fe2000780c0ff */
[----:B------:R-:W-:Y:S01]  /*1150*/  IMAD.MOV.U32 R9, RZ, RZ, RZ ;  /* 0x000000ffff097224 */ /* 0x000fe200078e00ff */
[----:B------:R-:W-:Y:S02]  /*1160*/  LOP3.LUT R6, R0, 0x3, RZ, 0xc0, !PT ;  /* 0x0000000300067812 */ /* 0x000fe400078ec0ff */
[----:B------:R-:W-:Y:S01]  /*1170*/  LDS R7, [R7+UR5] ;  /* 0x0000000507077984 */ /* 0x000fe20008000800 */
[----:B--2---:R-:W-:-:S09]  /*1180*/  ULEA UR4, UR6, UR4, 0x18 ;  /* 0x0000000406047291 */ /* 0x004fd2000f8ec0ff */
[----:B------:R-:W0:Y:S02]  /*1190*/  LDS R4, [UR4] ;  /* 0x00000004ff047984 */ /* 0x000e240008000800 */
[----:B0-----:R-:W-:-:S05]  /*11a0*/  IMAD.IADD R4, R7, 0x1, -R4 ;  /* 0x0000000107047824 */ /* 0x001fca00078e0a04 */
[----:B------:R-:W-:-:S06]  /*11b0*/  LEA R4, R4, UR4, 0x3 ;  /* 0x0000000404047c11 */ /* 0x000fcc000f8e18ff */
[----:B------:R-:W0:Y:S01]  /*11c0*/  LDS.64 R4, [R4+0x130] ;  /* 0x0001300004047984 */ /* 0x000e220000000a00 */
[----:B------:R-:W-:Y:S05]  /*11d0*/  @!P0 BRA `(.L_x_168) ;  /* 0x0000000400148947 */ /* 0x000fea0003800000 */
[----:B------:R-:W-:Y:S02]  /*11e0*/  IMAD.MOV R12, RZ, RZ, -R6 ;  /* 0x000000ffff0c7224 */ /* 0x000fe400078e0a06 */
[----:B------:R-:W-:Y:S02]  /*11f0*/  IMAD.MOV.U32 R9, RZ, RZ, RZ ;  /* 0x000000ffff097224 */ /* 0x000fe400078e00ff */
[----:B------:R-:W-:Y:S01]  /*1200*/  IMAD.MOV.U32 R7, RZ, RZ, RZ ;  /* 0x000000ffff077224 */ /* 0x000fe200078e00ff */
[----:B------:R-:W-:-:S13]  /*1210*/  ISETP.GE.AND P0, PT, R12, RZ, PT ;  /* 0x000000ff0c00720c */ /* 0x000fda0003f06270 */
[----:B------:R-:W-:Y:S05]  /*1220*/  @P0 BRA `(.L_x_169) ;  /* 0x0000000000dc0947 */ /* 0x000fea0003800000 */
[----:B------:R-:W-:Y:S01]  /*1230*/  IMAD.MOV R8, RZ, RZ, -R12 ;  /* 0x000000ffff087224 */ /* 0x000fe200078e0a0c */
[----:B------:R-:W-:Y:S01]  /*1240*/  BSSY.RECONVERGENT B2, `(.L_x_170) ;  /* 0x0000020000027945 */ /* 0x000fe20003800200 */
[----:B------:R-:W-:-:S03]  /*1250*/  PLOP3.LUT P0, PT, PT, PT, PT, 0x80, 0x8 ;  /* 0x000000000008781c */ /* 0x000fc60003f0f070 */
[----:B------:R-:W-:-:S13]  /*1260*/  ISETP.GT.AND P1, PT, R8, 0x3, PT ;  /* 0x000000030800780c */ /* 0x000fda0003f24270 */
[----:B------:R-:W-:Y:S05]  /*1270*/  @!P1 BRA `(.L_x_171) ;  /* 0x0000000000709947 */ /* 0x000fea0003800000 */
[----:B------:R-:W-:-:S13]  /*1280*/  PLOP3.LUT P0, PT, PT, PT, PT, 0x8, 0x80 ;  /* 0x000000000080781c */ /* 0x000fda0003f0e170 */
.L_x_172:
[--C-:B0-----:R-:W-:Y:S01]  /*1290*/  SHF.R.U64 R8, R4, R7, R5.reuse ;  /* 0x0000000704087219 */ /* 0x101fe20000001205 */
[C---:B------:R-:W-:Y:S02]  /*12a0*/  VIADD R11, R7.reuse, 0x10 ;  /* 0x00000010070b7836 */ /* 0x040fe40000000000 */
[C---:B------:R-:W-:Y:S02]  /*12b0*/  VIADD R13, R7.reuse, 0x30 ;  /* 0x00000030070d7836 */ /* 0x040fe40000000000 */
[----:B------:R-:W-:Y:S01]  /*12c0*/  IMAD.SHL.U32 R8, R8, 0x20, RZ ;  /* 0x0000002008087824 */ /* 0x000fe200078e00ff */
[C-C-:B------:R-:W-:Y:S01]  /*12d0*/  SHF.R.U64 R10, R4.reuse, R11, R5.reuse ;  /* 0x0000000b040a7219 */ /* 0x140fe20000001205 */
[C---:B------:R-:W-:Y:S01]  /*12e0*/  VIADD R11, R7.reuse, 0x20 ;  /* 0x00000020070b7836 */ /* 0x040fe20000000000 */
[--C-:B------:R-:W-:Y:S01]  /*12f0*/  SHF.R.U64 R13, R4, R13, R5.reuse ;  /* 0x0000000d040d7219 */ /* 0x100fe20000001205 */
[----:B------:R-:W-:Y:S01]  /*1300*/  VIADD R12, R12, 0x4 ;  /* 0x000000040c0c7836 */ /* 0x000fe20000000000 */
[----:B------:R-:W-:Y:S01]  /*1310*/  LOP3.LUT R8, R8, 0x1fffe0, RZ, 0xc0, !PT ;  /* 0x001fffe008087812 */ /* 0x000fe200078ec0ff */
[----:B------:R-:W-:Y:S01]  /*1320*/  IMAD.SHL.U32 R10, R10, 0x20, RZ ;  /* 0x000000200a0a7824 */ /* 0x000fe200078e00ff */
[----:B------:R-:W-:Y:S01]  /*1330*/  SHF.R.U64 R11, R4, R11, R5 ;  /* 0x0000000b040b7219 */ /* 0x000fe20000001205 */
[----:B------:R-:W-:Y:S01]  /*1340*/  VIADD R7, R7, 0x40 ;  /* 0x0000004007077836 */ /* 0x000fe20000000000 */
[----:B------:R-:W-:Y:S01]  /*1350*/  ISETP.GE.AND P1, PT, R12, -0x3, PT ;  /* 0xfffffffd0c00780c */ /* 0x000fe20003f26270 */
[----:B------:R-:W-:Y:S01]  /*1360*/  VIADD R8, R8, 0x3f ;  /* 0x0000003f08087836 */ /* 0x000fe20000000000 */
[----:B------:R-:W-:Y:S01]  /*1370*/  LOP3.LUT R10, R10, 0x1fffe0, RZ, 0xc0, !PT ;  /* 0x001fffe00a0a7812 */ /* 0x000fe200078ec0ff */
[----:B------:R-:W-:-:S03]  /*1380*/  IMAD.SHL.U32 R11, R11, 0x20, RZ ;  /* 0x000000200b0b7824 */ /* 0x000fc600078e00ff */
[----:B------:R-:W-:Y:S01]  /*1390*/  LEA.HI R8, R8, R9, RZ, 0x1a ;  /* 0x0000000908087211 */ /* 0x000fe200078fd0ff */
[----:B------:R-:W-:Y:S01]  /*13a0*/  VIADD R9, R10, 0x3f ;  /* 0x0000003f0a097836 */ /* 0x000fe20000000000 */
[----:B------:R-:W-:Y:S01]  /*13b0*/  LOP3.LUT R11, R11, 0x1fffe0, RZ, 0xc0, !PT ;  /* 0x001fffe00b0b7812 */ /* 0x000fe200078ec0ff */
[----:B------:R-:W-:-:S03]  /*13c0*/  IMAD.SHL.U32 R10, R13, 0x20, RZ ;  /* 0x000000200d0a7824 */ /* 0x000fc600078e00ff */
[----:B------:R-:W-:Y:S01]  /*13d0*/  LEA.HI R8, R9, R8, RZ, 0x1a ;  /* 0x0000000809087211 */ /* 0x000fe200078fd0ff */
[----:B------:R-:W-:Y:S01]  /*13e0*/  VIADD R11, R11, 0x3f ;  /* 0x0000003f0b0b7836 */ /* 0x000fe20000000000 */
[----:B------:R-:W-:-:S04]  /*13f0*/  LOP3.LUT R10, R10, 0x1fffe0, RZ, 0xc0, !PT ;  /* 0x001fffe00a0a7812 */ /* 0x000fc800078ec0ff */
[----:B------:R-:W-:Y:S01]  /*1400*/  LEA.HI R8, R11, R8, RZ, 0x1a ;  /* 0x000000080b087211 */ /* 0x000fe200078fd0ff */
[----:B------:R-:W-:-:S05]  /*1410*/  VIADD R9, R10, 0x3f ;  /* 0x0000003f0a097836 */ /* 0x000fca0000000000 */
[----:B------:R-:W-:Y:S01]  /*1420*/  LEA.HI R9, R9, R8, RZ, 0x1a ;  /* 0x0000000809097211 */ /* 0x000fe200078fd0ff */
[----:B------:R-:W-:Y:S06]  /*1430*/  @!P1 BRA `(.L_x_172) ;  /* 0xfffffffc00949947 */ /* 0x000fec000383ffff */
.L_x_171:
[----:B------:R-:W-:Y:S05]  /*1440*/  BSYNC.RECONVERGENT B2 ;  /* 0x0000000000027941 */ /* 0x000fea0003800200 */
.L_x_170:
[----:B------:R-:W-:Y:S01]  /*1450*/  IMAD.MOV R8, RZ, RZ, -R12 ;  /* 0x000000ffff087224 */ /* 0x000fe200078e0a0c */
[----:B------:R-:W-:Y:S04]  /*1460*/  BSSY.RECONVERGENT B2, `(.L_x_173) ;  /* 0x0000011000027945 */ /* 0x000fe80003800200 */
[----:B------:R-:W-:-:S13]  /*1470*/  ISETP.GT.AND P1, PT, R8, 0x1, PT ;  /* 0x000000010800780c */ /* 0x000fda0003f24270 */
[----:B------:R-:W-:Y:S05]  /*1480*/  @!P1 BRA `(.L_x_174) ;  /* 0x0000000000389947 */ /* 0x000fea0003800000 */
[--C-:B0-----:R-:W-:Y:S01]  /*1490*/  SHF.R.U64 R8, R4, R7, R5.reuse ;  /* 0x0000000704087219 */ /* 0x101fe20000001205 */
[C---:B------:R-:W-:Y:S01]  /*14a0*/  VIADD R11, R7.reuse, 0x10 ;  /* 0x00000010070b7836 */ /* 0x040fe20000000000 */
[----:B------:R-:W-:Y:S01]  /*14b0*/  PLOP3.LUT P0, PT, PT, PT, PT, 0x8, 0x80 ;  /* 0x000000000080781c */ /* 0x000fe20003f0e170 */
[----:B------:R-:W-:Y:S02]  /*14c0*/  VIADD R12, R12, 0x2 ;  /* 0x000000020c0c7836 */ /* 0x000fe40000000000 */
[----:B------:R-:W-:Y:S01]  /*14d0*/  IMAD.SHL.U32 R8, R8, 0x20, RZ ;  /* 0x0000002008087824 */ /* 0x000fe200078e00ff */
[----:B------:R-:W-:Y:S01]  /*14e0*/  SHF.R.U64 R10, R4, R11, R5 ;  /* 0x0000000b040a7219 */ /* 0x000fe20000001205 */
[----:B------:R-:W-:-:S03]  /*14f0*/  VIADD R7, R7, 0x20 ;  /* 0x0000002007077836 */ /* 0x000fc60000000000 */
[----:B------:R-:W-:Y:S01]  /*1500*/  LOP3.LUT R8, R8, 0x1fffe0, RZ, 0xc0, !PT ;  /* 0x001fffe008087812 */ /* 0x000fe200078ec0ff */
[----:B------:R-:W-:-:S04]  /*1510*/  IMAD.SHL.U32 R10, R10, 0x20, RZ ;  /* 0x000000200a0a7824 */ /* 0x000fc800078e00ff */
[----:B------:R-:W-:Y:S01]  /*1520*/  VIADD R8, R8, 0x3f ;  /* 0x0000003f08087836 */ /* 0x000fe20000000000 */
[----:B------:R-:W-:-:S04]  /*1530*/  LOP3.LUT R10, R10, 0x1fffe0, RZ, 0xc0, !PT ;  /* 0x001fffe00a0a7812 */ /* 0x000fc800078ec0ff */
[----:B------:R-:W-:Y:S01]  /*1540*/  LEA.HI R8, R8, R9, RZ, 0x1a ;  /* 0x0000000908087211 */ /* 0x000fe200078fd0ff */
[----:B------:R-:W-:-:S05]  /*1550*/  VIADD R9, R10, 0x3f ;  /* 0x0000003f0a097836 */ /* 0x000fca0000000000 */
[----:B------:R-:W-:-:S07]  /*1560*/  LEA.HI R9, R9, R8, RZ, 0x1a ;  /* 0x0000000809097211 */ /* 0x000fce00078fd0ff */
.L_x_174:
[----:B------:R-:W-:Y:S05]  /*1570*/  BSYNC.RECONVERGENT B2 ;  /* 0x0000000000027941 */ /* 0x000fea0003800200 */
.L_x_173:
[----:B------:R-:W-:-:S13]  /*1580*/  ISETP.NE.OR P0, PT, R12, RZ, P0 ;  /* 0x000000ff0c00720c */ /* 0x000fda0000705670 */
[----:B------:R-:W-:Y:S05]  /*1590*/  @!P0 BRA `(.L_x_168) ;  /* 0x0000000000248947 */ /* 0x000fea0003800000 */
.L_x_169:
[----:B0-----:R-:W-:Y:S01]  /*15a0*/  SHF.R.U64 R8, R4, R7, R5 ;  /* 0x0000000704087219 */ /* 0x001fe20000001205 */
[----:B------:R-:W-:Y:S02]  /*15b0*/  VIADD R12, R12, 0x1 ;  /* 0x000000010c0c7836 */ /* 0x000fe40000000000 */
[----:B------:R-:W-:Y:S02]  /*15c0*/  VIADD R7, R7, 0x10 ;  /* 0x0000001007077836 */ /* 0x000fe40000000000 */
[----:B------:R-:W-:Y:S01]  /*15d0*/  IMAD.SHL.U32 R8, R8, 0x20, RZ ;  /* 0x0000002008087824 */ /* 0x000fe200078e00ff */
[----:B------:R-:W-:-:S04]  /*15e0*/  ISETP.NE.AND P0, PT, R12, RZ, PT ;  /* 0x000000ff0c00720c */ /* 0x000fc80003f05270 */
[----:B------:R-:W-:-:S05]  /*15f0*/  LOP3.LUT R8, R8, 0x1fffe0, RZ, 0xc0, !PT ;  /* 0x001fffe008087812 */ /* 0x000fca00078ec0ff */
[----:B------:R-:W-:-:S05]  /*1600*/  VIADD R8, R8, 0x3f ;  /* 0x0000003f08087836 */ /* 0x000fca0000000000 */
[----:B------:R-:W-:Y:S01]  /*1610*/  LEA.HI R9, R8, R9, RZ, 0x1a ;  /* 0x0000000908097211 */ /* 0x000fe200078fd0ff */
[----:B------:R-:W-:Y:S06]  /*1620*/  @P0 BRA `(.L_x_169) ;  /* 0xfffffffc00dc0947 */ /* 0x000fec000383ffff */
.L_x_168:
[----:B------:R-:W-:Y:S05]  /*1630*/  BSYNC.RECONVERGENT B0 ;  /* 0x0000000000007941 */ /* 0x000fea0003800200 */
.L_x_167:
[----:B------:R-:W-:Y:S01]  /*1640*/  IMAD.SHL.U32 R7, R6, 0x10, RZ ;  /* 0x0000001006077824 */ /* 0x000fe200078e00ff */
[----:B------:R2:W-:Y:S04]  /*1650*/  STS [R2+0xa8], R9 ;  /* 0x0000a80902007388 */ /* 0x0005e80000000800 */
[----:B0-----:R-:W-:-:S04]  /*1660*/  SHF.R.U64 R5, R4, R7, R5 ;  /* 0x0000000704057219 */ /* 0x001fc80000001205 */
[----:B------:R-:W-:-:S05]  /*1670*/  LOP3.LUT R5, R5, 0xffff, RZ, 0xc0, !PT ;  /* 0x0000ffff05057812 */ /* 0x000fca00078ec0ff */
[----:B------:R2:W-:Y:S02]  /*1680*/  STS [R2+0x28], R5 ;  /* 0x0000280502007388 */ /* 0x0005e40000000800 */
.L_x_166:
[----:B------:R-:W-:Y:S05]  /*1690*/  BSYNC.RECONVERGENT B1 ;  /* 0x0000000000017941 */ /* 0x000fea0003800200 */
.L_x_165:
[----:B------:R-:W3:Y:S08]  /*16a0*/  S2UR UR5, SR_CgaCtaId ;  /* 0x00000000000579c3 */ /* 0x000ef00000008800 */
[----:B------:R-:W-:Y:S01]  /*16b0*/  BAR.SYNC.DEFER_BLOCKING 0x0 ;  /* 0x0000000000007b1d */ /* 0x000fe20000010000 */
[----:B01----:R-:W-:Y:S02]  /*16c0*/  SHF.R.U32.HI R15, RZ, 0x3, R0 ;  /* 0x00000003ff0f7819 */ /* 0x003fe40000011600 */
[----:B------:R-:W-:-:S02]  /*16d0*/  LOP3.LUT R14, R0, 0x1f, RZ, 0xc0, !PT ;  /* 0x0000001f000e7812 */ /* 0x000fc400078ec0ff */
[----:B------:R-:W-:Y:S01]  /*16e0*/  LOP3.LUT R15, R15, 0x7c, RZ, 0xc0, !PT ;  /* 0x0000007c0f0f7812 */ /* 0x000fe200078ec0ff */
[----:B------:R-:W-:Y:S01]  /*16f0*/  UMOV UR4, 0x400 ;  /* 0x0000040000047882 */ /* 0x000fe20000000000 */
[----:B------:R-:W-:Y:S01]  /*1700*/  BSSY.RECONVERGENT B0, `(.L_x_175) ;  /* 0x000002d000007945 */ /* 0x000fe20003800200 */
[----:B---3--:R-:W-:-:S04]  /*1710*/  ULEA UR4, UR5, UR4, 0x18 ;  /* 0x0000000405047291 */ /* 0x008fc8000f8ec0ff */
[----:B------:R-:W-:-:S05]  /*1720*/  UIADD3 UR5, UPT, UPT, UR4, 0x128, URZ ;  /* 0x0000012804057890 */ /* 0x000fca000fffe0ff */
[----:B------:R-:W0:Y:S04]  /*1730*/  LDS R25, [R15+UR4+0x28] ;  /* 0x000028040f197984 */ /* 0x000e280008000800 */
[----:B--2---:R-:W1:Y:S04]  /*1740*/  LDS R5, [R15+UR4+0xa8] ;  /* 0x0000a8040f057984 */ /* 0x004e680008000800 */
[----:B------:R-:W2:Y:S04]  /*1750*/  LDS R17, [R15+UR4+0x38] ;  /* 0x000038040f117984 */ /* 0x000ea80008000800 */
[----:B------:R-:W-:Y:S04]  /*1760*/  LDS R13, [R15+UR4+0xb8] ;  /* 0x0000b8040f0d7984 */ /* 0x000fe80008000800 */
[----:B------:R-:W-:Y:S01]  /*1770*/  LDS.64 R8, [UR4+0x128] ;  /* 0x00012804ff087984 */ /* 0x000fe20008000a00 */
[----:B0-----:R-:W-:-:S05]  /*1780*/  IMAD R20, R14, R25, RZ ;  /* 0x000000190e147224 */ /* 0x001fca00078e02ff */
[C---:B-1----:R-:W-:Y:S02]  /*1790*/  LEA.HI R12, R20.reuse, R5, RZ, 0x1a ;  /* 0x00000005140c7211 */ /* 0x042fe400078fd0ff */
[----:B------:R-:W0:Y:S01]  /*17a0*/  LDS.128 R4, [UR4] ;  /* 0x00000004ff047984 */ /* 0x000e220008000c00 */
[----:B------:R-:W-:Y:S01]  /*17b0*/  LOP3.LUT R23, R20, 0x3f, RZ, 0xc0, !PT ;  /* 0x0000003f14177812 */ /* 0x000fe200078ec0ff */
[----:B--2---:R-:W-:Y:S01]  /*17c0*/  IMAD R18, R14, R17, RZ ;  /* 0x000000110e127224 */ /* 0x004fe200078e02ff */
[C---:B------:R-:W-:Y:S02]  /*17d0*/  LEA R10, R12.reuse, UR4, 0x3 ;  /* 0x000000040c0a7c11 */ /* 0x040fe4000f8e18ff */
[----:B------:R-:W-:Y:S01]  /*17e0*/  LEA R12, R12, UR5, 0x3 ;  /* 0x000000050c0c7c11 */ /* 0x000fe2000f8e18ff */
[----:B------:R-:W-:-:S03]  /*17f0*/  IMAD.IADD R2, R25, 0x1, R23 ;  /* 0x0000000119027824 */ /* 0x000fc600078e0217 */
[----:B------:R-:W1:Y:S02]  /*1800*/  LDS.64 R10, [R10+0x138] ;  /* 0x000138000a0a7984 */ /* 0x000e640000000a00 */
[----:B------:R-:W-:Y:S01]  /*1810*/  ISETP.GT.U32.AND P0, PT, R2, 0x40, PT ;  /* 0x000000400200780c */ /* 0x000fe20003f04070 */
[----:B------:R-:W-:-:S12]  /*1820*/  IMAD.MOV.U32 R2, RZ, RZ, -0x1 ;  /* 0xffffffffff027424 */ /* 0x000fd800078e00ff */
[CC--:B------:R-:W-:Y:S02]  /*1830*/  @!P0 SHF.L.U32 R27, R2.reuse, R25.reuse, RZ ;  /* 0x00000019021b8219 */ /* 0x0c0fe400000006ff */
[----:B------:R-:W-:Y:S01]  /*1840*/  @!P0 SHF.L.U64.HI R19, R2, R25, 0xffffffff ;  /* 0xffffffff02138419 */ /* 0x000fe20000010219 */
[----:B0-----:R-:W-:-:S05]  /*1850*/  IMAD.IADD R5, R5, 0x1, -R4 ;  /* 0x0000000105057824 */ /* 0x001fca00078e0a04 */
[----:B------:R-:W-:Y:S02]  /*1860*/  LEA R16, R5, UR4, 0x3 ;  /* 0x0000000405107c11 */ /* 0x000fe4000f8e18ff */
[----:B------:R-:W-:Y:S02]  /*1870*/  LEA.HI R5, R18, R13, RZ, 0x1a ;  /* 0x0000000d12057211 */ /* 0x000fe400078fd0ff */
[-CC-:B-1----:R-:W-:Y:S02]  /*1880*/  @!P0 SHF.R.U64 R22, R10, R23.reuse, R11.reuse ;  /* 0x000000170a168219 */ /* 0x182fe4000000120b */
[----:B------:R-:W-:Y:S01]  /*1890*/  @!P0 SHF.R.U32.HI R24, RZ, R23, R11 ;  /* 0x00000017ff188219 */ /* 0x000fe2000001160b */
[----:B------:R-:W-:Y:S01]  /*18a0*/  IMAD R21, R5, 0x8, R16 ;  /* 0x0000000805157824 */ /* 0x000fe200078e0210 */
[----:B------:R-:W-:Y:S02]  /*18b0*/  @!P0 LOP3.LUT R27, R22, R27, RZ, 0x30, !PT ;  /* 0x0000001b161b8212 */ /* 0x000fe400078e30ff */
[----:B------:R-:W-:Y:S01]  /*18c0*/  @!P0 LOP3.LUT R19, R24, R19, RZ, 0x30, !PT ;  /* 0x0000001318138212 */ /* 0x000fe200078e30ff */
[----:B------:R-:W-:Y:S06]  /*18d0*/  @!P0 BRA `(.L_x_176) ;  /* 0x00000000003c8947 */ /* 0x000fec0003800000 */
[----:B------:R-:W0:Y:S01]  /*18e0*/  LDS.64 R12, [R12+0x18] ;  /* 0x000018000c0c7984 */ /* 0x000e220000000a00 */
[----:B------:R-:W-:Y:S02]  /*18f0*/  IADD3 R25, PT, PT, R23, -0x40, R25 ;  /* 0xffffffc017197810 */ /* 0x000fe40007ffe019 */
[----:B------:R-:W-:Y:S02]  /*1900*/  LOP3.LUT R20, R20, 0x3f, RZ, 0xc, !PT ;  /* 0x0000003f14147812 */ /* 0x000fe400078e0cff */
[CC--:B------:R-:W-:Y:S02]  /*1910*/  SHF.L.U32 R19, R2.reuse, R25.reuse, RZ ;  /* 0x0000001902137219 */ /* 0x0c0fe400000006ff */
[----:B------:R-:W-:Y:S02]  /*1920*/  SHF.L.U64.HI R25, R2, R25, 0xffffffff ;  /* 0xffffffff02197419 */ /* 0x000fe40000010219 */
[----:B------:R-:W-:Y:S02]  /*1930*/  SHF.R.U64 R10, R10, R23, R11 ;  /* 0x000000170a0a7219 */ /* 0x000fe4000000120b */
[----:B0-----:R-:W-:-:S02]  /*1940*/  LOP3.LUT R22, R12, R19, RZ, 0x30, !PT ;  /* 0x000000130c167212 */ /* 0x001fc400078e30ff */
[----:B------:R-:W-:-:S03]  /*1950*/  LOP3.LUT R13, R13, R25, RZ, 0x30, !PT ;  /* 0x000000190d0d7212 */ /* 0x000fc600078e30ff */
[C---:B------:R-:W-:Y:S01]  /*1960*/  IMAD.SHL.U32 R19, R22.reuse, 0x2, RZ ;  /* 0x0000000216137824 */ /* 0x040fe200078e00ff */
[----:B------:R-:W-:Y:S02]  /*1970*/  SHF.L.U64.HI R13, R22, 0x1, R13 ;  /* 0x00000001160d7819 */ /* 0x000fe4000001020d */
[----:B------:R-:W-:Y:S02]  /*1980*/  SHF.R.U32.HI R22, RZ, R23, R11 ;  /* 0x00000017ff167219 */ /* 0x000fe4000001160b */
[CC--:B------:R-:W-:Y:S02]  /*1990*/  SHF.L.U32 R27, R19.reuse, R20.reuse, RZ ;  /* 0x00000014131b7219 */ /* 0x0c0fe400000006ff */
[----:B------:R-:W-:Y:S02]  /*19a0*/  SHF.L.U64.HI R19, R19, R20, R13 ;  /* 0x0000001413137219 */ /* 0x000fe4000001020d */
[----:B------:R-:W-:Y:S02]  /*19b0*/  LOP3.LUT R27, R27, R10, RZ, 0xfc, !PT ;  /* 0x0000000a1b1b7212 */ /* 0x000fe400078efcff */
[----:B------:R-:W-:-:S07]  /*19c0*/  LOP3.LUT R19, R19, R22, RZ, 0xfc, !PT ;  /* 0x0000001613137212 */ /* 0x000fce00078efcff */
.L_x_176:
[----:B------:R-:W-:Y:S05]  /*19d0*/  BSYNC.RECONVERGENT B0 ;  /* 0x0000000000007941 */ /* 0x000fea0003800200 */
.L_x_175:
[----:B------:R0:W1:Y:S01]  /*19e0*/  LDS.64 R10, [R16+0x128] ;  /* 0x00012800100a7984 */ /* 0x0000620000000a00 */
[----:B------:R-:W-:Y:S01]  /*19f0*/  LOP3.LUT R23, R18, 0x3f, RZ, 0xc0, !PT ;  /* 0x0000003f12177812 */ /* 0x000fe200078ec0ff */
[----:B------:R-:W-:Y:S01]  /*1a00*/  BSSY.RECONVERGENT B0, `(.L_x_177) ;  /* 0x000001f000007945 */ /* 0x000fe20003800200 */
[----:B------:R-:W-:Y:S01]  /*1a10*/  IADD3 R8, P1, PT, R8, R27, RZ ;  /* 0x0000001b08087210 */ /* 0x000fe20007f3e0ff */
[----:B------:R0:W2:Y:S02]  /*1a20*/  LDS.64 R12, [R21+0x138] ;  /* 0x00013800150c7984 */ /* 0x0000a40000000a00 */
[----:B------:R-:W-:Y:S02]  /*1a30*/  IMAD.IADD R20, R17, 0x1, R23 ;  /* 0x0000000111147824 */ /* 0x000fe400078e0217 */
[----:B------:R-:W-:-:S03]  /*1a40*/  IMAD.X R9, R9, 0x1, R19, P1 ;  /* 0x0000000109097824 */ /* 0x000fc600008e0613 */
[----:B------:R-:W-:Y:S01]  /*1a50*/  ISETP.GE.U32.AND P0, PT, R20, 0x41, PT ;  /* 0x000000411400780c */ /* 0x000fe20003f06070 */
[----:B------:R-:W-:-:S04]  /*1a60*/  VIADD R20, R16, 0x128 ;  /* 0x0000012810147836 */ /* 0x000fc80000000000 */
[----:B------:R-:W-:-:S08]  /*1a70*/  IMAD R20, R5, 0x8, R20 ;  /* 0x0000000805147824 */ /* 0x000fd000078e0214 */
[----:B0-----:R-:W-:Y:S05]  /*1a80*/  @!P0 BRA `(.L_x_178) ;  /* 0x0000000000408947 */ /* 0x001fea0003800000 */
[----:B------:R-:W0:Y:S01]  /*1a90*/  LDS.64 R20, [R20+0x18] ;  /* 0x0000180014147984 */ /* 0x000e220000000a00 */
[----:B------:R-:W-:Y:S02]  /*1aa0*/  IADD3 R17, PT, PT, R23, -0x40, R17 ;  /* 0xffffffc017117810 */ /* 0x000fe40007ffe011 */
[----:B------:R-:W-:Y:S02]  /*1ab0*/  LOP3.LUT R18, R18, 0x3f, RZ, 0xc, !PT ;  /* 0x0000003f12127812 */ /* 0x000fe400078e0cff */
[CC--:B------:R-:W-:Y:S02]  /*1ac0*/  SHF.L.U32 R5, R2.reuse, R17.reuse, RZ ;  /* 0x0000001102057219 */ /* 0x0c0fe400000006ff */
[----:B------:R-:W-:Y:S02]  /*1ad0*/  SHF.L.U64.HI R17, R2, R17, 0xffffffff ;  /* 0xffffffff02117419 */ /* 0x000fe40000010211 */
[-CC-:B--2---:R-:W-:Y:S02]  /*1ae0*/  SHF.R.U64 R12, R12, R23.reuse, R13.reuse ;  /* 0x000000170c0c7219 */ /* 0x184fe4000000120d */
[----:B------:R-:W-:-:S02]  /*1af0*/  SHF.R.U32.HI R13, RZ, R23, R13 ;  /* 0x00000017ff0d7219 */ /* 0x000fc4000001160d */
[----:B0-----:R-:W-:Y:S02]  /*1b00*/  LOP3.LUT R16, R20, R5, RZ, 0x30, !PT ;  /* 0x0000000514107212 */ /* 0x001fe400078e30ff */
[----:B------:R-:W-:-:S03]  /*1b10*/  LOP3.LUT R21, R21, R17, RZ, 0x30, !PT ;  /* 0x0000001115157212 */ /* 0x000fc600078e30ff */
[C---:B------:R-:W-:Y:S01]  /*1b20*/  IMAD.SHL.U32 R5, R16.reuse, 0x2, RZ ;  /* 0x0000000210057824 */ /* 0x040fe200078e00ff */
[----:B------:R-:W-:-:S04]  /*1b30*/  SHF.L.U64.HI R16, R16, 0x1, R21 ;  /* 0x0000000110107819 */ /* 0x000fc80000010215 */
[CC--:B------:R-:W-:Y:S02]  /*1b40*/  SHF.L.U32 R23, R5.reuse, R18.reuse, RZ ;  /* 0x0000001205177219 */ /* 0x0c0fe400000006ff */
[----:B------:R-:W-:Y:S02]  /*1b50*/  SHF.L.U64.HI R18, R5, R18, R16 ;  /* 0x0000001205127219 */ /* 0x000fe40000010210 */
[----:B------:R-:W-:Y:S02]  /*1b60*/  LOP3.LUT R23, R23, R12, RZ, 0xfc, !PT ;  /* 0x0000000c17177212 */ /* 0x000fe400078efcff */
[----:B------:R-:W-:Y:S01]  /*1b70*/  LOP3.LUT R19, R18, R13, RZ, 0xfc, !PT ;  /* 0x0000000d12137212 */ /* 0x000fe200078efcff */
[----:B------:R-:W-:Y:S06]  /*1b80*/  BRA `(.L_x_179) ;  /* 0x0000000000187947 */ /* 0x000fec0003800000 */
.L_x_178:
[-CC-:B--2---:R-:W-:Y:S02]  /*1b90*/  SHF.R.U64 R12, R12, R23.reuse, R13.reuse ;  /* 0x000000170c0c7219 */ /* 0x184fe4000000120d */
[----:B------:R-:W-:Y:S02]  /*1ba0*/  SHF.R.U32.HI R16, RZ, R23, R13 ;  /* 0x00000017ff107219 */ /* 0x000fe4000001160d */
[CC--:B------:R-:W-:Y:S02]  /*1bb0*/  SHF.L.U32 R23, R2.reuse, R17.reuse, RZ ;  /* 0x0000001102177219 */ /* 0x0c0fe400000006ff */
[----:B------:R-:W-:Y:S02]  /*1bc0*/  SHF.L.U64.HI R17, R2, R17, 0xffffffff ;  /* 0xffffffff02117419 */ /* 0x000fe40000010211 */
[----:B------:R-:W-:Y:S02]  /*1bd0*/  LOP3.LUT R23, R12, R23, RZ, 0x30, !PT ;  /* 0x000000170c177212 */ /* 0x000fe400078e30ff */
[----:B------:R-:W-:-:S07]  /*1be0*/  LOP3.LUT R19, R16, R17, RZ, 0x30, !PT ;  /* 0x0000001110137212 */ /* 0x000fce00078e30ff */
.L_x_179:
[----:B------:R-:W-:Y:S05]  /*1bf0*/  BSYNC.RECONVERGENT B0 ;  /* 0x0000000000007941 */ /* 0x000fea0003800200 */
.L_x_177:
[----:B------:R-:W0:Y:S01]  /*1c00*/  LDS R5, [R15+UR4+0x48] ;  /* 0x000048040f057984 */ /* 0x000e220008000800 */
[----:B------:R-:W-:Y:S01]  /*1c10*/  IMAD.IADD R12, R6, 0x1, -R4 ;  /* 0x00000001060c7824 */ /* 0x000fe200078e0a04 */
[----:B-1----:R-:W-:Y:S01]  /*1c20*/  IADD3 R10, P1, PT, R10, R23, RZ ;  /* 0x000000170a0a7210 */ /* 0x002fe20007f3e0ff */
[----:B------:R-:W-:Y:S01]  /*1c30*/  BSSY.RECONVERGENT B0, `(.L_x_180) ;  /* 0x0000025000007945 */ /* 0x000fe20003800200 */
[----:B------:R-:W1:Y:S02]  /*1c40*/  LDS R13, [R15+UR4+0xc8] ;  /* 0x0000c8040f0d7984 */ /* 0x000e640008000800 */
[----:B------:R-:W-:Y:S01]  /*1c50*/  LEA R18, R12, UR4, 0x3 ;  /* 0x000000040c127c11 */ /* 0x000fe2000f8e18ff */
[----:B------:R-:W-:Y:S02]  /*1c60*/  IMAD.X R11, R11, 0x1, R19, P1 ;  /* 0x000000010b0b7824 */ /* 0x000fe400008e0613 */
[----:B0-----:R-:W-:-:S05]  /*1c70*/  IMAD R6, R14, R5, RZ ;  /* 0x000000050e067224 */ /* 0x001fca00078e02ff */
[C---:B-1----:R-:W-:Y:S02]  /*1c80*/  LEA.HI R25, R6.reuse, R13, RZ, 0x1a ;  /* 0x0000000d06197211 */ /* 0x042fe400078fd0ff */
[----:B------:R0:W1:Y:S01]  /*1c90*/  LDS.64 R12, [R18+0x128] ;  /* 0x00012800120c7984 */ /* 0x0000620000000a00 */
[----:B------:R-:W-:Y:S02]  /*1ca0*/  LOP3.LUT R21, R6, 0x3f, RZ, 0xc0, !PT ;  /* 0x0000003f06157812 */ /* 0x000fe400078ec0ff */
[----:B------:R-:W-:-:S03]  /*1cb0*/  IMAD R16, R25, 0x8, R18 ;  /* 0x0000000819107824 */ /* 0x000fc600078e0212 */
[----:B------:R-:W-:-:S03]  /*1cc0*/  IMAD.IADD R20, R5, 0x1, R21 ;  /* 0x0000000105147824 */ /* 0x000fc600078e0215 */
[----:B------:R-:W2:Y:S02]  /*1cd0*/  LDS.64 R16, [R16+0x138] ;  /* 0x0001380010107984 */ /* 0x000ea40000000a00 */
        /* <DEDUP_REMOVED lines=20> */
.L_x_181:
[--C-:B--2---:R-:W-:Y:S02]  /*1e20*/  SHF.R.U64 R6, R16, R21, R17.reuse ;  /* 0x0000001510067219 */ /* 0x104fe40000001211 */
[C---:B------:R-:W-:Y:S02]  /*1e30*/  SHF.L.U32 R23, R2.reuse, R5, RZ ;  /* 0x0000000502177219 */ /* 0x040fe400000006ff */
[----:B------:R-:W-:Y:S02]  /*1e40*/  SHF.R.U32.HI R16, RZ, R21, R17 ;  /* 0x00000015ff107219 */ /* 0x000fe40000011611 */
[----:B------:R-:W-:Y:S02]  /*1e50*/  SHF.L.U64.HI R5, R2, R5, 0xffffffff ;  /* 0xffffffff02057419 */ /* 0x000fe40000010205 */
[----:B------:R-:W-:Y:S02]  /*1e60*/  LOP3.LUT R23, R6, R23, RZ, 0x30, !PT ;  /* 0x0000001706177212 */ /* 0x000fe400078e30ff */
[----:B------:R-:W-:-:S07]  /*1e70*/  LOP3.LUT R19, R16, R5, RZ, 0x30, !PT ;  /* 0x0000000510137212 */ /* 0x000fce00078e30ff */
.L_x_182:
[----:B------:R-:W-:Y:S05]  /*1e80*/  BSYNC.RECONVERGENT B0 ;  /* 0x0000000000007941 */ /* 0x000fea0003800200 */
.L_x_180:
[----:B------:R-:W0:Y:S01]  /*1e90*/  LDS R17, [R15+UR4+0x58] ;  /* 0x000058040f117984 */ /* 0x000e220008000800 */
[----:B------:R-:W-:Y:S01]  /*1ea0*/  IMAD.IADD R7, R7, 0x1, -R4 ;  /* 0x0000000107077824 */ /* 0x000fe200078e0a04 */
[----:B-1----:R-:W-:Y:S01]  /*1eb0*/  IADD3 R12, P1, PT, R12, R23, RZ ;  /* 0x000000170c0c7210 */ /* 0x002fe20007f3e0ff */
[----:B------:R-:W-:Y:S01]  /*1ec0*/  BSSY.RECONVERGENT B0, `(.L_x_183) ;  /* 0x0000025000007945 */ /* 0x000fe20003800200 */
[----:B------:R1:W2:Y:S02]  /*1ed0*/  LDS R5, [R15+UR4+0xd8] ;  /* 0x0000d8040f057984 */ /* 0x0002a40008000800 */
[----:B------:R-:W-:Y:S01]  /*1ee0*/  LEA R16, R7, UR4, 0x3 ;  /* 0x0000000407107c11 */ /* 0x000fe2000f8e18ff */
[----:B------:R-:W-:-:S04]  /*1ef0*/  IMAD.X R13, R13, 0x1, R19, P1 ;  /* 0x000000010d0d7824 */ /* 0x000fc800008e0613 */
[----:B-1----:R-:W-:Y:S02]  /*1f00*/  VIADD R15, R16, 0x128 ;  /* 0x00000128100f7836 */ /* 0x002fe40000000000 */
[----:B0-----:R-:W-:-:S05]  /*1f10*/  IMAD R14, R14, R17, RZ ;  /* 0x000000110e0e7224 */ /* 0x001fca00078e02ff */
[C---:B--2---:R-:W-:Y:S02]  /*1f20*/  LEA.HI R18, R14.reuse, R5, RZ, 0x1a ;  /* 0x000000050e127211 */ /* 0x044fe400078fd0ff */
[----:B------:R0:W1:Y:S01]  /*1f30*/  LDS.64 R4, [R16+0x128] ;  /* 0x0001280010047984 */ /* 0x0000620000000a00 */
[----:B------:R-:W-:Y:S02]  /*1f40*/  LOP3.LUT R21, R14, 0x3f, RZ, 0xc0, !PT ;  /* 0x0000003f0e157812 */ /* 0x000fe400078ec0ff */
[C---:B------:R-:W-:Y:S02]  /*1f50*/  IMAD R6, R18.reuse, 0x8, R16 ;  /* 0x0000000812067824 */ /* 0x040fe400078e0210 */
[----:B------:R-:W-:Y:S02]  /*1f60*/  IMAD R18, R18, 0x8, R15 ;  /* 0x0000000812127824 */ /* 0x000fe400078e020f */
[----:B------:R-:W-:Y:S02]  /*1f70*/  IMAD.IADD R20, R17, 0x1, R21 ;  /* 0x0000000111147824 */ /* 0x000fe400078e0215 */
[----:B------:R-:W2:Y:S03]  /*1f80*/  LDS.64 R6, [R6+0x138] ;  /* 0x0001380006067984 */ /* 0x000ea60000000a00 */
[----:B------:R-:W-:-:S13]  /*1f90*/  ISETP.GE.U32.AND P0, PT, R20, 0x41, PT ;  /* 0x000000411400780c */ /* 0x000fda0003f06070 */
        /* <DEDUP_REMOVED lines=17> */
.L_x_184:
[--C-:B--2---:R-:W-:Y:S02]  /*20b0*/  SHF.R.U64 R15, R6, R21, R7.reuse ;  /* 0x00000015060f7219 */ /* 0x104fe40000001207 */
[C---:B------:R-:W-:Y:S02]  /*20c0*/  SHF.L.U32 R6, R2.reuse, R17, RZ ;  /* 0x0000001102067219 */ /* 0x040fe400000006ff */
[----:B------:R-:W-:Y:S02]  /*20d0*/  SHF.R.U32.HI R7, RZ, R21, R7 ;  /* 0x00000015ff077219 */ /* 0x000fe40000011607 */
[----:B------:R-:W-:Y:S02]  /*20e0*/  SHF.L.U64.HI R2, R2, R17, 0xffffffff ;  /* 0xffffffff02027419 */ /* 0x000fe40000010211 */
[----:B------:R-:W-:Y:S02]  /*20f0*/  LOP3.LUT R15, R15, R6, RZ, 0x30, !PT ;  /* 0x000000060f0f7212 */ /* 0x000fe400078e30ff */
[----:B------:R-:W-:-:S07]  /*2100*/  LOP3.LUT R17, R7, R2, RZ, 0x30, !PT ;  /* 0x0000000207117212 */ /* 0x000fce00078e30ff */
.L_x_185:
[----:B------:R-:W-:Y:S05]  /*2110*/  BSYNC.RECONVERGENT B0 ;  /* 0x0000000000007941 */ /* 0x000fea0003800200 */
.L_x_183:
[----:B------:R-:W0:Y:S01]  /*2120*/  LDCU UR4, c[0x0][0x398] ;  /* 0x00007300ff0477ac */ /* 0x000e220008000800 */
[----:B------:R-:W2:Y:S01]  /*2130*/  LDC.64 R6, c[0x0][0x380] ;  /* 0x0000e000ff067b82 */ /* 0x000ea20000000a00 */
[----:B------:R-:W-:Y:S01]  /*2140*/  IMAD R3, R3, 0x200, R0 ;  /* 0x0000020003037824 */ /* 0x000fe200078e0200 */
[----:B-1----:R-:W-:-:S03]  /*2150*/  IADD3 R4, P4, PT, R4, R15, RZ ;  /* 0x0000000f04047210 */ /* 0x002fc60007f9e0ff */
[C---:B------:R-:W-:Y:S02]  /*2160*/  VIADD R0, R3.reuse, 0x80 ;  /* 0x0000008003007836 */ /* 0x040fe40000000000 */
[----:B------:R-:W-:Y:S02]  /*2170*/  VIADD R2, R3, 0x100 ;  /* 0x0000010003027836 */ /* 0x000fe40000000000 */
[----:B------:R-:W-:Y:S01]  /*2180*/  IMAD.X R5, R5, 0x1, R17, P4 ;  /* 0x0000000105057824 */ /* 0x000fe200020e0611 */
[----:B0-----:R-:W-:Y:S01]  /*2190*/  ISETP.GE.AND P1, PT, R0, UR4, PT ;  /* 0x0000000400007c0c */ /* 0x001fe2000bf26270 */
[C---:B------:R-:W-:Y:S01]  /*21a0*/  VIADD R0, R3.reuse, 0x180 ;  /* 0x0000018003007836 */ /* 0x040fe20000000000 */
[C---:B------:R-:W-:Y:S02]  /*21b0*/  ISETP.GE.AND P0, PT, R3.reuse, UR4, PT ;  /* 0x0000000403007c0c */ /* 0x040fe4000bf06270 */
[----:B------:R-:W-:Y:S02]  /*21c0*/  ISETP.GE.AND P2, PT, R2, UR4, PT ;  /* 0x0000000402007c0c */ /* 0x000fe4000bf46270 */
[----:B------:R-:W-:Y:S01]  /*21d0*/  ISETP.GE.AND P3, PT, R0, UR4, PT ;  /* 0x0000000400007c0c */ /* 0x000fe2000bf66270 */
[----:B--2---:R-:W-:-:S06]  /*21e0*/  IMAD.WIDE R2, R3, 0x8, R6 ;  /* 0x0000000803027825 */ /* 0x004fcc00078e0206 */
[----:B------:R0:W-:Y:S04]  /*21f0*/  @!P1 STG.E.64 desc[UR8][R2.64+0x400], R10 ;  /* 0x0004000a02009986 */ /* 0x0001e8000c101b08 */
[----:B------:R0:W-:Y:S04]  /*2200*/  @!P0 STG.E.64 desc[UR8][R2.64], R8 ;  /* 0x0000000802008986 */ /* 0x0001e8000c101b08 */
[----:B------:R0:W-:Y:S01]  /*2210*/  @!P2 STG.E.64 desc[UR8][R2.64+0x800], R12 ;  /* 0x0008000c0200a986 */ /* 0x0001e2000c101b08 */
[----:B------:R-:W-:Y:S05]  /*2220*/  @P3 EXIT ;  /* 0x000000000000394d */ /* 0x000fea0003800000 */
[----:B------:R-:W-:Y:S01]  /*2230*/  STG.E.64 desc[UR8][R2.64+0xc00], R4 ;  /* 0x000c000402007986 */ /* 0x000fe2000c101b08 */
[----:B------:R-:W-:Y:S05]  /*2240*/  EXIT ;  /* 0x000000000000794d */ /* 0x000fea0003800000 */
.L_x_186:
        /* <DEDUP_REMOVED lines=11> */
.L_x_349:


//--------------------- .text._Z13runRBinKernelILi128ELi4EEvPiPjS1_S1_S1_i --------------------------
	.section	.text._Z13runRBinKernelILi128ELi4EEvPiPjS1_S1_S1_i,"ax",@progbits
	.align	128
        .global         _Z13runRBinKernelILi128ELi4EEvPiPjS1_S1_S1_i
        .type           _Z13runRBinKernelILi128ELi4EEvPiPjS1_S1_S1_i,@function
        .size           _Z13runRBinKernelILi128ELi4EEvPiPjS1_S1_S1_i,(.L_x_350 - _Z13runRBinKernelILi128ELi4EEvPiPjS1_S1_S1_i)
        .other          _Z13runRBinKernelILi128ELi4EEvPiPjS1_S1_S1_i,@"STO_CUDA_ENTRY STV_DEFAULT"
_Z13runRBinKernelILi128ELi4EEvPiPjS1_S1_S1_i:
.text._Z13runRBinKernelILi128ELi4EEvPiPjS1_S1_S1_i:
        /* <DEDUP_REMOVED lines=15> */
[C---:B------:R-:W-:Y:S01]  /*00f0*/  LEA R2, R3.reuse, UR4, 0x2 ;  /* 0x0000000403027c11 */ /* 0x040fe2000f8e10ff */
        /* <DEDUP_REMOVED lines=17> */
[----:B------:R-:W-:Y:S01]  /*0210*/  @!P4 IMAD.IADD R7, R4, 0x1, R13 ;  /* 0x000000010407c824 */ /* 0x000fe200078e020d */
[----:B------:R-:W-:-:S03]  /*0220*/  @!P3 IADD3 R13, PT, PT, R6, R13, RZ ;  /* 0x0000000d060db210 */ /* 0x000fc60007ffe0ff */
[----:B0-----:R-:W-:-:S04]  /*0230*/  @!P4 IMAD.WIDE.U32 R16, R7, 0x4, R16 ;  /* 0x000000040710c825 */ /* 0x001fc800078e0010 */
[----:B------:R-:W-:Y:S02]  /*0240*/  @!P5 IMAD.IADD R7, R4, 0x1, R5 ;  /* 0x000000010407d824 */ /* 0x000fe400078e0205 */
[----:B------:R0:W3:Y:S01]  /*0250*/  @!P4 LDG.E R17, desc[UR6][R16.64] ;  /* 0x000000061011c981 */ /* 0x0000e2000c1e1900 */
[----:B-1----:R-:W-:-:S06]  /*0260*/  @!P3 IMAD.WIDE.U32 R10, R13, 0x4, R10 ;  /* 0x000000040d0ab825 */ /* 0x002fcc00078e000a */
[----:B------:R-:W4:Y:S01]  /*0270*/  @!P3 LDG.E R11, desc[UR6][R10.64] ;  /* 0x000000060a0bb981 */ /* 0x000f22000c1e1900 */
[----:B--2---:R-:W-:-:S05]  /*0280*/  @!P5 IMAD.WIDE.U32 R8, R7, 0x4, R8 ;  /* 0x000000040708d825 */ /* 0x004fca00078e0008 */
[----:B------:R1:W2:Y:S01]  /*0290*/  @!P5 LDG.E R25, desc[UR6][R8.64] ;  /* 0x000000060819d981 */ /* 0x0002a2000c1e1900 */
[C---:B------:R-:W-:Y:S01]  /*02a0*/  VIADD R23, R3.reuse, 0x180 ;  /* 0x0000018003177836 */ /* 0x040fe20000000000 */
[C---:B------:R-:W-:Y:S01]  /*02b0*/  ISETP.GT.U32.AND P2, PT, R3.reuse, 0xbf, PT ;  /* 0x000000bf0300780c */ /* 0x040fe20003f44070 */
[----:B------:R-:W-:Y:S01]  /*02c0*/  VIADD R7, R3, 0x200 ;  /* 0x0000020003077836 */ /* 0x000fe20000000000 */
[----:B------:R-:W-:Y:S02]  /*02d0*/  ISETP.GE.U32.OR P0, PT, R5, R12, P0 ;  /* 0x0000000c0500720c */ /* 0x000fe40000706470 */
[----:B------:R-:W-:Y:S02]  /*02e0*/  ISETP.GT.U32.AND P1, PT, R3, 0x3f, PT ;  /* 0x0000003f0300780c */ /* 0x000fe40003f24070 */
[----:B------:R-:W-:Y:S02]  /*02f0*/  ISETP.GE.U32.OR P6, PT, R23, R14, P2 ;  /* 0x0000000e1700720c */ /* 0x000fe400017c6470 */
[----:B0-----:R-:W-:-:S02]  /*0300*/  VIMNMX.U32 R16, PT, PT, R14, 0x240, PT ;  /* 0x000002400e107848 */ /* 0x001fc40003fe0000 */
[----:B-1----:R-:W-:Y:S02]  /*0310*/  VIMNMX.U32 R8, PT, PT, R12, 0x240, PT ;  /* 0x000002400c087848 */ /* 0x002fe40003fe0000 */
[----:B------:R-:W-:-:S03]  /*0320*/  ISETP.GE.U32.OR P2, PT, R23, R12, P2 ;  /* 0x0000000c1700720c */ /* 0x000fc60001746470 */
[----:B------:R-:W0:Y:S08]  /*0330*/  @!P0 LDC.64 R18, c[0x0][0x3a0] ;  /* 0x0000e800ff128b82 */ /* 0x000e300000000a00 */
[----:B------:R-:W1:Y:S01]  /*0340*/  @!P6 LDC.64 R20, c[0x0][0x390] ;  /* 0x0000e400ff14eb82 */ /* 0x000e620000000a00 */
[C---:B------:R-:W-:Y:S02]  /*0350*/  @!P0 IMAD.IADD R5, R6.reuse, 0x1, R5 ;  /* 0x0000000106058824 */ /* 0x040fe400078e0205 */
[----:B------:R-:W-:-:S02]  /*0360*/  @!P2 IMAD.IADD R27, R6, 0x1, R23 ;  /* 0x00000001061ba824 */ /* 0x000fc400078e0217 */
[----:B0-----:R-:W-:-:S06]  /*0370*/  @!P0 IMAD.WIDE.U32 R18, R5, 0x4, R18 ;  /* 0x0000000405128825 */ /* 0x001fcc00078e0012 */
[----:B------:R-:W5:Y:S04]  /*0380*/  @!P0 LDG.E R19, desc[UR6][R18.64] ;  /* 0x0000000612138981 */ /* 0x000f68000c1e1900 */
[----:B---3--:R0:W-:Y:S01]  /*0390*/  @!P4 STS [R2+0x210], R17 ;  /* 0x000210110200c388 */ /* 0x0081e20000000800 */
[C---:B------:R-:W-:Y:S02]  /*03a0*/  ISETP.GE.U32.OR P4, PT, R7.reuse, R14, P1 ;  /* 0x0000000e0700720c */ /* 0x040fe40000f86470 */
[----:B------:R-:W-:Y:S01]  /*03b0*/  ISETP.GE.U32.OR P1, PT, R7, R12, P1 ;  /* 0x0000000c0700720c */ /* 0x000fe20000f26470 */
[----:B----4-:R3:W-:Y:S01]  /*03c0*/  @!P3 STS [R2+0xb10], R11 ;  /* 0x000b100b0200b388 */ /* 0x0107e20000000800 */
[-C--:B------:R-:W-:Y:S02]  /*03d0*/  ISETP.GT.U32.AND P3, PT, R16, R3.reuse, PT ;  /* 0x000000031000720c */ /* 0x080fe40003f64070 */
[----:B0-----:R-:W0:Y:S01]  /*03e0*/  @!P2 LDC.64 R16, c[0x0][0x3a0] ;  /* 0x0000e800ff10ab82 */ /* 0x001e220000000a00 */
[----:B--2---:R2:W-:Y:S01]  /*03f0*/  @!P5 STS [R2+0x410], R25 ;  /* 0x000410190200d388 */ /* 0x0045e20000000800 */
[----:B------:R-:W-:-:S07]  /*0400*/  ISETP.GT.U32.AND P5, PT, R8, R3, PT ;  /* 0x000000030800720c */ /* 0x000fce0003fa4070 */
[----:B---3--:R-:W3:Y:S08]  /*0410*/  @!P1 LDC.64 R10, c[0x0][0x3a0] ;  /* 0x0000e800ff0a9b82 */ /* 0x008ef00000000a00 */
[----:B------:R-:W4:Y:S08]  /*0420*/  @P3 LDC.64 R8, c[0x0][0x390] ;  /* 0x0000e400ff083b82 */ /* 0x000f300000000a00 */
[----:B------:R-:W5:Y:S08]  /*0430*/  @P5 LDC.64 R14, c[0x0][0x3a0] ;  /* 0x0000e800ff0e5b82 */ /* 0x000f700000000a00 */
[----:B------:R-:W5:Y:S01]  /*0440*/  @!P4 LDC.64 R12, c[0x0][0x390] ;  /* 0x0000e400ff0ccb82 */ /* 0x000f620000000a00 */
[C---:B--2---:R-:W-:Y:S01]  /*0450*/  @!P6 IMAD.IADD R25, R4.reuse, 0x1, R23 ;  /* 0x000000010419e824 */ /* 0x044fe200078e0217 */
[----:B------:R-:W-:Y:S01]  /*0460*/  @!P4 IADD3 R5, PT, PT, R4, R7, RZ ;  /* 0x000000070405c210 */ /* 0x000fe20007ffe0ff */
[----:B------:R-:W-:-:S02]  /*0470*/  @!P1 IMAD.IADD R7, R6, 0x1, R7 ;  /* 0x0000000106079824 */ /* 0x000fc400078e0207 */
[----:B-1----:R-:W-:-:S04]  /*0480*/  @!P6 IMAD.WIDE.U32 R20, R25, 0x4, R20 ;  /* 0x000000041914e825 */ /* 0x002fc800078e0014 */
[--C-:B------:R-:W-:Y:S02]  /*0490*/  @P3 IMAD.IADD R23, R4, 0x1, R3.reuse ;  /* 0x0000000104173824 */ /* 0x100fe400078e0203 */
[----:B------:R-:W-:Y:S01]  /*04a0*/  @P5 IMAD.IADD R25, R6, 0x1, R3 ;  /* 0x0000000106195824 */ /* 0x000fe200078e0203 */
[----:B------:R-:W2:Y:S01]  /*04b0*/  @!P6 LDG.E R21, desc[UR6][R20.64] ;  /* 0x000000061415e981 */ /* 0x000ea2000c1e1900 */
[----:B0-----:R-:W-:-:S04]  /*04c0*/  @!P2 IMAD.WIDE.U32 R16, R27, 0x4, R16 ;  /* 0x000000041b10a825 */ /* 0x001fc800078e0010 */
[----:B---3--:R-:W-:Y:S02]  /*04d0*/  @!P1 IMAD.WIDE.U32 R10, R7, 0x4, R10 ;  /* 0x00000004070a9825 */ /* 0x008fe400078e000a */
[----:B------:R-:W3:Y:S02]  /*04e0*/  @!P2 LDG.E R17, desc[UR6][R16.64] ;  /* 0x000000061011a981 */ /* 0x000ee4000c1e1900 */
[----:B----4-:R-:W-:Y:S02]  /*04f0*/  @P3 IMAD.WIDE.U32 R8, R23, 0x4, R8 ;  /* 0x0000000417083825 */ /* 0x010fe400078e0008 */
[----:B------:R-:W4:Y:S02]  /*0500*/  @!P1 LDG.E R11, desc[UR6][R10.64] ;  /* 0x000000060a0b9981 */ /* 0x000f24000c1e1900 */
[----:B-----5:R-:W-:Y:S02]  /*0510*/  @P5 IMAD.WIDE.U32 R14, R25, 0x4, R14 ;  /* 0x00000004190e5825 */ /* 0x020fe400078e000e */
[----:B------:R-:W5:Y:S02]  /*0520*/  @P3 LDG.E R23, desc[UR6][R8.64] ;  /* 0x0000000608173981 */ /* 0x000f64000c1e1900 */
[----:B------:R-:W-:-:S02]  /*0530*/  @!P4 IMAD.WIDE.U32 R12, R5, 0x4, R12 ;  /* 0x00000004050cc825 */ /* 0x000fc400078e000c */
[----:B------:R-:W5:Y:S04]  /*0540*/  @P5 LDG.E R25, desc[UR6][R14.64] ;  /* 0x000000060e195981 */ /* 0x000f68000c1e1900 */
[----:B------:R-:W5:Y:S04]  /*0550*/  @!P4 LDG.E R27, desc[UR6][R12.64] ;  /* 0x000000060c1bc981 */ /* 0x000f68000c1e1900 */
[----:B------:R-:W-:Y:S01]  /*0560*/  @!P0 STS [R2+0xd10], R19 ;  /* 0x000d101302008388 */ /* 0x000fe20000000800 */
[----:B------:R-:W-:Y:S03]  /*0570*/  BSSY.RECONVERGENT B0, `(.L_x_187) ;  /* 0x0000032000007945 */ /* 0x000fe60003800200 */
[----:B--2---:R-:W-:Y:S04]  /*0580*/  @!P6 STS [R2+0x610], R21 ;  /* 0x000610150200e388 */ /* 0x004fe80000000800 */
[----:B---3--:R0:W-:Y:S04]  /*0590*/  @!P2 STS [R2+0xf10], R17 ;  /* 0x000f10110200a388 */ /* 0x0081e80000000800 */
[----:B----4-:R-:W-:Y:S04]  /*05a0*/  @!P1 STS [R2+0x1110], R11 ;  /* 0x0011100b02009388 */ /* 0x010fe80000000800 */
[----:B-----5:R-:W-:Y:S04]  /*05b0*/  @P3 STS [R2+0x10], R23 ;  /* 0x0000101702003388 */ /* 0x020fe80000000800 */
[----:B------:R-:W-:Y:S04]  /*05c0*/  @P5 STS [R2+0x910], R25 ;  /* 0x0009101902005388 */ /* 0x000fe80000000800 */
[----:B------:R-:W-:Y:S01]  /*05d0*/  @!P4 STS [R2+0x810], R27 ;  /* 0x0008101b0200c388 */ /* 0x000fe20000000800 */
[----:B------:R-:W-:Y:S06]  /*05e0*/  BAR.SYNC.DEFER_BLOCKING 0x0 ;  /* 0x0000000000007b1d */ /* 0x000fec0000010000 */
[----:B------:R-:W1:Y:S01]  /*05f0*/  LDS.128 R4, [UR4+0x10] ;  /* 0x00001004ff047984 */ /* 0x000e620008000c00 */
[----:B0-----:R-:W-:-:S02]  /*0600*/  IMAD.MOV.U32 R17, RZ, RZ, RZ ;  /* 0x000000ffff117224 */ /* 0x001fc400078e00ff */
[----:B------:R-:W-:Y:S02]  /*0610*/  IMAD.MOV.U32 R21, RZ, RZ, RZ ;  /* 0x000000ffff157224 */ /* 0x000fe400078e00ff */
[----:B-1----:R-:W-:-:S05]  /*0620*/  VIADD R9, R6, 0x3 ;  /* 0x0000000306097836 */ /* 0x002fca0000000000 */
[----:B------:R-:W-:-:S04]  /*0630*/  SHF.R.U32.HI R8, RZ, 0x2, R9 ;  /* 0x00000002ff087819 */ /* 0x000fc80000011609 */
[----:B------:R-:W-:Y:S01]  /*0640*/  VIMNMX.U32 R10, PT, PT, R6, R8, PT ;  /* 0x00000008060a7248 */ /* 0x000fe20003fe0000 */
[----:B------:R-:W-:-:S03]  /*0650*/  IMAD.IADD R13, R8, 0x1, R3 ;  /* 0x00000001080d7824 */ /* 0x000fc600078e0203 */
[----:B------:R-:W-:Y:S01]  /*0660*/  ISETP.GT.U32.AND P3, PT, R10, R3, PT ;  /* 0x000000030a00720c */ /* 0x000fe20003f64070 */
[----:B------:R-:W-:Y:S01]  /*0670*/  IMAD.IADD R19, R8, 0x1, R13 ;  /* 0x0000000108137824 */ /* 0x000fe200078e020d */
[----:B------:R-:W-:-:S04]  /*0680*/  ISETP.GE.U32.AND P0, PT, R13, R6, PT ;  /* 0x000000060d00720c */ /* 0x000fc80003f06070 */
[----:B------:R-:W-:Y:S02]  /*0690*/  IADD3 R15, PT, PT, R8, R19, RZ ;  /* 0x00000013080f7210 */ /* 0x000fe40007ffe0ff */
[-C--:B------:R-:W-:Y:S02]  /*06a0*/  ISETP.GE.U32.AND P1, PT, R19, R6.reuse, PT ;  /* 0x000000061300720c */ /* 0x080fe40003f26070 */
[----:B------:R-:W-:Y:S02]  /*06b0*/  ISETP.GE.U32.AND P2, PT, R15, R6, PT ;  /* 0x000000060f00720c */ /* 0x000fe40003f46070 */
[----:B------:R-:W-:Y:S02]  /*06c0*/  CS2R R10, SRZ ;  /* 0x00000000000a7805 */ /* 0x000fe4000001ff00 */
[CC--:B------:R-:W-:Y:S02]  /*06d0*/  ISETP.GE.U32.OR P0, PT, R3.reuse, R8.reuse, P0 ;  /* 0x000000080300720c */ /* 0x0c0fe40000706470 */
[----:B------:R-:W-:-:S02]  /*06e0*/  ISETP.GE.U32.OR P1, PT, R3, R8, P1 ;  /* 0x000000080300720c */ /* 0x000fc40000f26470 */
[----:B------:R-:W-:Y:S01]  /*06f0*/  ISETP.GE.U32.OR P2, PT, R3, R8, P2 ;  /* 0x000000080300720c */ /* 0x000fe20001746470 */
[----:B------:R-:W-:-:S12]  /*0700*/  @!P3 BRA `(.L_x_188) ;  /* 0x000000000060b947 */ /* 0x000fd80003800000 */
[----:B------:R-:W0:Y:S01]  /*0710*/  LDS.64 R6, [UR4+0x910] ;  /* 0x00091004ff067984 */ /* 0x000e220008000a00 */
[----:B------:R-:W-:Y:S01]  /*0720*/  LOP3.LUT R14, R5, 0xff, RZ, 0xc0, !PT ;  /* 0x000000ff050e7812 */ /* 0x000fe200078ec0ff */
[----:B------:R-:W-:Y:S01]  /*0730*/  IMAD.MOV.U32 R25, RZ, RZ, -0x1 ;  /* 0xffffffffff197424 */ /* 0x000fe200078e00ff */
[----:B0-----:R-:W-:-:S03]  /*0740*/  LOP3.LUT R12, R7, 0xff, RZ, 0xc0, !PT ;  /* 0x000000ff070c7812 */ /* 0x001fc600078ec0ff */
[-C--:B------:R-:W-:Y:S02]  /*0750*/  IMAD R7, R14, R3.reuse, RZ ;  /* 0x000000030e077224 */ /* 0x080fe400078e02ff */
[----:B------:R-:W-:-:S03]  /*0760*/  IMAD R20, R12, R3, RZ ;  /* 0x000000030c147224 */ /* 0x000fc600078e02ff */
[----:B------:R-:W-:Y:S02]  /*0770*/  SHF.R.U32.HI R11, RZ, 0x3, R7 ;  /* 0x00000003ff0b7819 */ /* 0x000fe40000011607 */
[----:B------:R-:W-:Y:S02]  /*0780*/  LOP3.LUT R7, R7, 0x1f, RZ, 0xc0, !PT ;  /* 0x0000001f07077812 */ /* 0x000fe400078ec0ff */
[----:B------:R-:W-:Y:S02]  /*0790*/  SHF.R.U32.HI R16, RZ, 0x3, R20 ;  /* 0x00000003ff107819 */ /* 0x000fe40000011614 */
[----:B------:R-:W-:Y:S02]  /*07a0*/  LOP3.LUT R11, R11, 0x7ffc, RZ, 0xc0, !PT ;  /* 0x00007ffc0b0b7812 */ /* 0x000fe400078ec0ff */
[----:B------:R-:W-:Y:S02]  /*07b0*/  LOP3.LUT R21, R16, 0x7ffc, RZ, 0xc0, !PT ;  /* 0x00007ffc10157812 */ /* 0x000fe400078ec0ff */
[----:B------:R-:W-:Y:S01]  /*07c0*/  LOP3.LUT R20, R20, 0x1f, RZ, 0xc0, !PT ;  /* 0x0000001f14147812 */ /* 0x000fe200078ec0ff */
[----:B------:R-:W-:Y:S01]  /*07d0*/  LDS R16, [R11+UR4+0x20] ;  /* 0x000020040b107984 */ /* 0x000fe20008000800 */
[----:B------:R-:W-:-:S03]  /*07e0*/  SHF.L.U32 R12, R25, R12, RZ ;  /* 0x0000000c190c7219 */ /* 0x000fc600000006ff */
[----:B------:R-:W0:Y:S04]  /*07f0*/  LDS R18, [R11+UR4+0x1c] ;  /* 0x00001c040b127984 */ /* 0x000e280008000800 */
[----:B------:R-:W-:Y:S04]  /*0800*/  LDS R23, [R21+UR4+0x920] ;  /* 0x0009200415177984 */ /* 0x000fe80008000800 */
[----:B------:R-:W1:Y:S01]  /*0810*/  LDS R22, [R21+UR4+0x91c] ;  /* 0x00091c0415167984 */ /* 0x000e620008000800 */
[----:B0-----:R-:W-:Y:S02]  /*0820*/  SHF.R.U64 R16, R18, R7, R16 ;  /* 0x0000000712107219 */ /* 0x001fe40000001210 */
[----:B------:R-:W-:-:S04]  /*0830*/  SHF.L.U32 R7, R25, R14, RZ ;  /* 0x0000000e19077219 */ /* 0x000fc800000006ff */
[----:B------:R-:W-:Y:S02]  /*0840*/  LOP3.LUT R7, R16, R7, RZ, 0x30, !PT ;  /* 0x0000000710077212 */ /* 0x000fe400078e30ff */
[----:B-1----:R-:W-:-:S03]  /*0850*/  SHF.R.U64 R23, R22, R20, R23 ;  /* 0x0000001416177219 */ /* 0x002fc60000001217 */
[----:B------:R-:W-:Y:S01]  /*0860*/  IMAD.IADD R11, R7, 0x1, R4 ;  /* 0x00000001070b7824 */ /* 0x000fe200078e0204 */
[----:B------:R-:W-:-:S05]  /*0870*/  LOP3.LUT R23, R23, R12, RZ, 0x30, !PT ;  /* 0x0000000c17177212 */ /* 0x000fca00078e30ff */
[----:B------:R-:W-:-:S07]  /*0880*/  IMAD.IADD R21, R6, 0x1, R23 ;  /* 0x0000000106157824 */ /* 0x000fce00078e0217 */
.L_x_188:
[----:B------:R-:W-:Y:S05]  /*0890*/  BSYNC.RECONVERGENT B0 ;  /* 0x0000000000007941 */ /* 0x000fea0003800200 */
.L_x_187:
[----:B------:R-:W-:Y:S04]  /*08a0*/  BSSY.RECONVERGENT B0, `(.L_x_189) ;  /* 0x000001a000007945 */ /* 0x000fe80003800200 */
[----:B------:R-:W-:Y:S05]  /*08b0*/  @P0 BRA `(.L_x_190) ;  /* 0x0000000000600947 */ /* 0x000fea0003800000 */
[----:B------:R-:W0:Y:S01]  /*08c0*/  LDS.64 R6, [UR4+0x910] ;  /* 0x00091004ff067984 */ /* 0x000e220008000a00 */
[----:B------:R-:W-:Y:S01]  /*08d0*/  LOP3.LUT R10, R5, 0xff, RZ, 0xc0, !PT ;  /* 0x000000ff050a7812 */ /* 0x000fe200078ec0ff */
[----:B------:R-:W-:Y:S01]  /*08e0*/  IMAD.MOV.U32 R23, RZ, RZ, -0x1 ;  /* 0xffffffffff177424 */ /* 0x000fe200078e00ff */
[----:B0-----:R-:W-:-:S03]  /*08f0*/  LOP3.LUT R12, R7, 0xff, RZ, 0xc0, !PT ;  /* 0x000000ff070c7812 */ /* 0x001fc600078ec0ff */
[-C--:B------:R-:W-:Y:S01]  /*0900*/  IMAD R7, R10, R13.reuse, RZ ;  /* 0x0000000d0a077224 */ /* 0x080fe200078e02ff */
[----:B------:R-:W-:Y:S01]  /*0910*/  SHF.L.U32 R10, R23, R10, RZ ;  /* 0x0000000a170a7219 */ /* 0x000fe200000006ff */
        /* <DEDUP_REMOVED lines=9> */
[----:B------:R-:W-:Y:S04]  /*09b0*/  LDS R20, [R18+UR4+0x920] ;  /* 0x0009200412147984 */ /* 0x000fe80008000800 */
[----:B------:R-:W0:Y:S04]  /*09c0*/  LDS R22, [R18+UR4+0x91c] ;  /* 0x00091c0412167984 */ /* 0x000e280008000800 */
[----:B------:R-:W1:Y:S01]  /*09d0*/  LDS R16, [R13+UR4+0x1c] ;  /* 0x00001c040d107984 */ /* 0x000e620008000800 */
[----:B0-----:R-:W-:Y:S02]  /*09e0*/  SHF.R.U64 R17, R22, R17, R20 ;  /* 0x0000001116117219 */ /* 0x001fe40000001214 */
[----:B-1----:R-:W-:-:S02]  /*09f0*/  SHF.R.U64 R7, R16, R7, R14 ;  /* 0x0000000710077219 */ /* 0x002fc4000000120e */
[----:B------:R-:W-:Y:S02]  /*0a00*/  LOP3.LUT R17, R17, R12, RZ, 0x30, !PT ;  /* 0x0000000c11117212 */ /* 0x000fe400078e30ff */
[----:B------:R-:W-:-:S03]  /*0a10*/  LOP3.LUT R7, R7, R10, RZ, 0x30, !PT ;  /* 0x0000000a07077212 */ /* 0x000fc600078e30ff */
[----:B------:R-:W-:Y:S01]  /*0a20*/  IMAD.IADD R17, R6, 0x1, R17 ;  /* 0x0000000106117824 */ /* 0x000fe200078e0211 */
[----:B------:R-:W-:-:S07]  /*0a30*/  IADD3 R10, PT, PT, R7, R4, RZ ;  /* 0x00000004070a7210 */ /* 0x000fce0007ffe0ff */
.L_x_190:
[----:B------:R-:W-:Y:S05]  /*0a40*/  BSYNC.RECONVERGENT B0 ;  /* 0x0000000000007941 */ /* 0x000fea0003800200 */
.L_x_189:
[----:B------:R-:W-:Y:S01]  /*0a50*/  BSSY.RECONVERGENT B0, `(.L_x_191) ;  /* 0x000001c000007945 */ /* 0x000fe20003800200 */
[----:B------:R-:W-:Y:S01]  /*0a60*/  CS2R R12, SRZ ;  /* 0x00000000000c7805 */ /* 0x000fe2000001ff00 */
[----:B------:R-:W-:Y:S02]  /*0a70*/  IMAD.MOV.U32 R23, RZ, RZ, RZ ;  /* 0x000000ffff177224 */ /* 0x000fe400078e00ff */
        /* <DEDUP_REMOVED lines=19> */
[----:B0-----:R-:W-:-:S04]  /*0bb0*/  SHF.R.U64 R7, R19, R7, R18 ;  /* 0x0000000713077219 */ /* 0x001fc80000001212 */
[----:B------:R-:W-:Y:S02]  /*0bc0*/  LOP3.LUT R7, R7, R14, RZ, 0x30, !PT ;  /* 0x0000000e07077212 */ /* 0x000fe400078e30ff */
[----:B-1----:R-:W-:-:S03]  /*0bd0*/  SHF.R.U64 R23, R24, R20, R23 ;  /* 0x0000001418177219 */ /* 0x002fc60000001217 */
[----:B------:R-:W-:Y:S01]  /*0be0*/  IMAD.IADD R13, R7, 0x1, R4 ;  /* 0x00000001070d7824 */ /* 0x000fe200078e0204 */
[----:B------:R-:W-:-:S05]  /*0bf0*/  LOP3.LUT R23, R23, R16, RZ, 0x30, !PT ;  /* 0x0000001017177212 */ /* 0x000fca00078e30ff */
[----:B------:R-:W-:-:S07]  /*0c00*/  IMAD.IADD R23, R6, 0x1, R23 ;  /* 0x0000000106177824 */ /* 0x000fce00078e0217 */
.L_x_192:
[----:B------:R-:W-:Y:S05]  /*0c10*/  BSYNC.RECONVERGENT B0 ;  /* 0x0000000000007941 */ /* 0x000fea0003800200 */
.L_x_191:
[----:B------:R-:W-:Y:S01]  /*0c20*/  BSSY.RECONVERGENT B0, `(.L_x_193) ;  /* 0x000001c000007945 */ /* 0x000fe20003800200 */
[----:B------:R-:W-:Y:S02]  /*0c30*/  IMAD R14, R3, 0xc, R2 ;  /* 0x0000000c030e7824 */ /* 0x000fe400078e0202 */
[----:B------:R-:W-:Y:S01]  /*0c40*/  IMAD.MOV.U32 R25, RZ, RZ, RZ ;  /* 0x000000ffff197224 */ /* 0x000fe200078e00ff */
[----:B------:R-:W-:Y:S06]  /*0c50*/  @P2 BRA `(.L_x_194) ;  /* 0x0000000000602947 */ /* 0x000fec0003800000 */
[----:B------:R-:W0:Y:S01]  /*0c60*/  LDS.64 R6, [UR4+0x910] ;  /* 0x00091004ff067984 */ /* 0x000e220008000a00 */
[----:B------:R-:W-:Y:S02]  /*0c70*/  LOP3.LUT R12, R5, 0xff, RZ, 0xc0, !PT ;  /* 0x000000ff050c7812 */ /* 0x000fe400078ec0ff */
[----:B------:R-:W-:-:S03]  /*0c80*/  MOV R25, 0xffffffff ;  /* 0xffffffff00197802 */ /* 0x000fc60000000f00 */
[-C--:B------:R-:W-:Y:S01]  /*0c90*/  IMAD R5, R12, R15.reuse, RZ ;  /* 0x0000000f0c057224 */ /* 0x080fe200078e02ff */
[----:B------:R-:W-:Y:S02]  /*0ca0*/  SHF.L.U32 R12, R25, R12, RZ ;  /* 0x0000000c190c7219 */ /* 0x000fe400000006ff */
[----:B0-----:R-:W-:Y:S02]  /*0cb0*/  LOP3.LUT R16, R7, 0xff, RZ, 0xc0, !PT ;  /* 0x000000ff07107812 */ /* 0x001fe400078ec0ff */
[----:B------:R-:W-:Y:S02]  /*0cc0*/  SHF.R.U32.HI R7, RZ, 0x3, R5 ;  /* 0x00000003ff077819 */ /* 0x000fe40000011605 */
[----:B------:R-:W-:Y:S01]  /*0cd0*/  LOP3.LUT R5, R5, 0x1f, RZ, 0xc0, !PT ;  /* 0x0000001f05057812 */ /* 0x000fe200078ec0ff */
[----:B------:R-:W-:Y:S01]  /*0ce0*/  IMAD R19, R16, R15, RZ ;  /* 0x0000000f10137224 */ /* 0x000fe200078e02ff */
[----:B------:R-:W-:Y:S02]  /*0cf0*/  LOP3.LUT R7, R7, 0x1ffffffc, RZ, 0xc0, !PT ;  /* 0x1ffffffc07077812 */ /* 0x000fe400078ec0ff */
[----:B------:R-:W-:-:S02]  /*0d00*/  SHF.L.U32 R16, R25, R16, RZ ;  /* 0x0000001019107219 */ /* 0x000fc400000006ff */
[----:B------:R-:W-:Y:S01]  /*0d10*/  SHF.R.U32.HI R15, RZ, 0x3, R19 ;  /* 0x00000003ff0f7819 */ /* 0x000fe20000011613 */
[----:B------:R-:W-:Y:S01]  /*0d20*/  LDS R18, [R7+UR4+0x20] ;  /* 0x0000200407127984 */ /* 0x000fe20008000800 */
[----:B------:R-:W-:Y:S02]  /*0d30*/  LOP3.LUT R19, R19, 0x1f, RZ, 0xc0, !PT ;  /* 0x0000001f13137812 */ /* 0x000fe400078ec0ff */
[----:B------:R-:W-:Y:S02]  /*0d40*/  LOP3.LUT R20, R15, 0x1ffffffc, RZ, 0xc0, !PT ;  /* 0x1ffffffc0f147812 */ /* 0x000fe400078ec0ff */
        /* <DEDUP_REMOVED lines=9> */
.L_x_194:
[----:B------:R-:W-:Y:S05]  /*0de0*/  BSYNC.RECONVERGENT B0 ;  /* 0x0000000000007941 */ /* 0x000fea0003800200 */
.L_x_193:
[----:B------:R-:W-:Y:S01]  /*0df0*/  BAR.SYNC.DEFER_BLOCKING 0x0 ;  /* 0x0000000000007b1d */ /* 0x000fe20000010000 */
[C---:B------:R-:W-:Y:S01]  /*0e00*/  ISETP.GT.U32.AND P1, PT, R3.reuse, 0x1f, PT ;  /* 0x0000001f0300780c */ /* 0x040fe20003f24070 */
[----:B------:R-:W-:Y:S01]  /*0e10*/  UIADD3 UR5, UPT, UPT, UR4, 0x920, URZ ;  /* 0x0000092004057890 */ /* 0x000fe2000fffe0ff */
[----:B------:R-:W-:-:S05]  /*0e20*/  LEA.HI R16, R3, R3, RZ, 0x1e ;  /* 0x0000000303107211 */ /* 0x000fca00078ff0ff */
[----:B------:R-:W-:-:S05]  /*0e30*/  MOV R18, UR5 ;  /* 0x0000000500127c02 */ /* 0x000fca0008000f00 */
[----:B------:R-:W-:Y:S01]  /*0e40*/  IMAD R15, R3, 0x14, R18 ;  /* 0x00000014030f7824 */ /* 0x000fe200078e0212 */
[----:B------:R-:W-:Y:S04]  /*0e50*/  STS [R2+0x910], R21 ;  /* 0x0009101502007388 */ /* 0x000fe80000000800 */
[----:B------:R-:W-:Y:S04]  /*0e60*/  STS [R2+0xb10], R17 ;  /* 0x000b101102007388 */ /* 0x000fe80000000800 */
[----:B------:R-:W-:Y:S04]  /*0e70*/  STS [R2+0xd10], R23 ;  /* 0x000d101702007388 */ /* 0x000fe80000000800 */
[----:B------:R-:W-:Y:S01]  /*0e80*/  STS [R2+0xf10], R25 ;  /* 0x000f101902007388 */ /* 0x000fe20000000800 */
[----:B------:R-:W-:Y:S06]  /*0e90*/  BAR.SYNC.DEFER_BLOCKING 0x0 ;  /* 0x0000000000007b1d */ /* 0x000fec0000010000 */
[----:B------:R-:W0:Y:S02]  /*0ea0*/  LDS.128 R4, [R14+0x910] ;  /* 0x000910000e047984 */ /* 0x000e240000000c00 */
[----:B0-----:R-:W-:Y:S01]  /*0eb0*/  IMAD.IADD R19, R4, 0x1, R5 ;  /* 0x0000000104137824 */ /* 0x001fe200078e0205 */
[----:B------:R-:W-:-:S02]  /*0ec0*/  LEA R5, R16, UR4, 0x2 ;  /* 0x0000000410057c11 */ /* 0x000fc4000f8e10ff */
[----:B------:R-:W-:Y:S01]  /*0ed0*/  LEA R16, R16, UR5, 0x2 ;  /* 0x0000000510107c11 */ /* 0x000fe2000f8e10ff */
[----:B------:R-:W-:Y:S02]  /*0ee0*/  IMAD.IADD R20, R6, 0x1, R19 ;  /* 0x0000000106147824 */ /* 0x000fe400078e0213 */
[----:B------:R-:W-:Y:S02]  /*0ef0*/  VIADD R6, R2, 0x910 ;  /* 0x0000091002067836 */ /* 0x000fe40000000000 */
[----:B------:R-:W-:Y:S01]  /*0f00*/  IMAD.IADD R22, R7, 0x1, R20 ;  /* 0x0000000107167824 */ /* 0x000fe200078e0214 */
[----:B------:R-:W-:Y:S01]  /*0f10*/  BAR.SYNC.DEFER_BLOCKING 0x0 ;  /* 0x0000000000007b1d */ /* 0x000fe20000010000 */
[----:B------:R-:W-:-:S05]  /*0f20*/  IMAD R14, R3, 0xc, R6 ;  /* 0x0000000c030e7824 */ /* 0x000fca00078e0206 */
[----:B------:R0:W-:Y:S02]  /*0f30*/  STS [R5+0x920], R22 ;  /* 0x0009201605007388 */ /* 0x0001e40000000800 */
[----:B------:R-:W-:Y:S06]  /*0f40*/  BAR.SYNC.DEFER_BLOCKING 0x0 ;  /* 0x0000000000007b1d */ /* 0x000fec0000010000 */
[----:B------:R-:W-:Y:S05]  /*0f50*/  @P1 BRA `(.L_x_195) ;  /* 0x0000000000681947 */ /* 0x000fea0003800000 */
[----:B------:R-:W-:Y:S01]  /*0f60*/  LDS R24, [R15] ;  /* 0x000000000f187984 */ /* 0x000fe20000000800 */
[----:B------:R-:W-:-:S03]  /*0f70*/  UMOV UR5, 0xffffffff ;  /* 0xffffffff00057882 */ /* 0x000fc60000000000 */
[----:B------:R-:W-:Y:S04]  /*0f80*/  LDS R23, [R15+0x4] ;  /* 0x000004000f177984 */ /* 0x000fe80000000800 */
[----:B0-----:R-:W0:Y:S04]  /*0f90*/  LDS R5, [R15+0xc] ;  /* 0x00000c000f057984 */ /* 0x001e280000000800 */
[----:B------:R-:W1:Y:S01]  /*0fa0*/  LDS R21, [R15+0x8] ;  /* 0x000008000f157984 */ /* 0x000e620000000800 */
[----:B0-----:R-:W-:-:S05]  /*0fb0*/  IADD3 R6, PT, PT, R23, R24, R5 ;  /* 0x0000001817067210 */ /* 0x001fca0007ffe005 */
[----:B-1----:R-:W-:Y:S01]  /*0fc0*/  IMAD.IADD R25, R21, 0x1, R6 ;  /* 0x0000000115197824 */ /* 0x002fe200078e0206 */
[----:B------:R-:W-:Y:S06]  /*0fd0*/  BRA.DIV UR5, `(.L_x_196) ;  /* 0x0000000a05107947 */ /* 0x000fec000b800000 */
[----:B------:R-:W0:Y:S02]  /*0fe0*/  SHFL.UP P0, R26, R25, 0x1, RZ ;  /* 0x04200000191a7989 */ /* 0x000e2400000000ff */
[----:B0-----:R-:W-:-:S05]  /*0ff0*/  @P0 IMAD.IADD R26, R25, 0x1, R26 ;  /* 0x00000001191a0824 */ /* 0x001fca00078e021a */
[----:B------:R-:W0:Y:S02]  /*1000*/  SHFL.UP P0, R27, R26, 0x2, RZ ;  /* 0x044000001a1b7989 */ /* 0x000e2400000000ff */
[----:B0-----:R-:W-:-:S05]  /*1010*/  @P0 IMAD.IADD R27, R26, 0x1, R27 ;  /* 0x000000011a1b0824 */ /* 0x001fca00078e021b */
[----:B------:R-:W0:Y:S02]  /*1020*/  SHFL.UP P0, R28, R27, 0x4, RZ ;  /* 0x048000001b1c7989 */ /* 0x000e2400000000ff */
[----:B0-----:R-:W-:-:S05]  /*1030*/  @P0 IMAD.IADD R28, R27, 0x1, R28 ;  /* 0x000000011b1c0824 */ /* 0x001fca00078e021c */
[----:B------:R-:W0:Y:S02]  /*1040*/  SHFL.UP P0, R29, R28, 0x8, RZ ;  /* 0x050000001c1d7989 */ /* 0x000e2400000000ff */
[----:B0-----:R-:W-:-:S05]  /*1050*/  @P0 IMAD.IADD R29, R28, 0x1, R29 ;  /* 0x000000011c1d0824 */ /* 0x001fca00078e021d */
[----:B------:R0:W1:Y:S02]  /*1060*/  SHFL.UP P0, R17, R29, 0x10, RZ ;  /* 0x060000001d117989 */ /* 0x00006400000000ff */
.L_x_204:
[----:B-1----:R-:W-:-:S05]  /*1070*/  @P0 IADD3 R17, PT, PT, R29, R17, RZ ;  /* 0x000000111d110210 */ /* 0x002fca0007ffe0ff */
[----:B------:R-:W-:-:S04]  /*1080*/  IMAD.IADD R17, R17, 0x1, -R25 ;  /* 0x0000000111117824 */ /* 0x000fc800078e0a19 */
[----:B------:R-:W-:Y:S01]  /*1090*/  IMAD.IADD R24, R24, 0x1, R17 ;  /* 0x0000000118187824 */ /* 0x000fe200078e0211 */
[----:B------:R1:W-:Y:S03]  /*10a0*/  STS [R15], R17 ;  /* 0x000000110f007388 */ /* 0x0003e60000000800 */
[----:B------:R-:W-:Y:S01]  /*10b0*/  IMAD.IADD R6, R23, 0x1, R24 ;  /* 0x0000000117067824 */ /* 0x000fe200078e0218 */
[----:B------:R1:W-:Y:S03]  /*10c0*/  STS [R15+0x4], R24 ;  /* 0x000004180f007388 */ /* 0x0003e60000000800 */
[----:B------:R-:W-:Y:S01]  /*10d0*/  IMAD.IADD R18, R21, 0x1, R6 ;  /* 0x0000000115127824 */ /* 0x000fe200078e0206 */
[----:B------:R1:W-:Y:S04]  /*10e0*/  STS [R15+0x8], R6 ;  /* 0x000008060f007388 */ /* 0x0003e80000000800 */
[----:B------:R1:W-:Y:S02]  /*10f0*/  STS [R15+0xc], R18 ;  /* 0x00000c120f007388 */ /* 0x0003e40000000800 */
.L_x_195:
[----:B------:R-:W-:Y:S05]  /*1100*/  WARPSYNC.ALL ;  /* 0x0000000000007948 */ /* 0x000fea0003800000 */
[----:B------:R-:W-:Y:S01]  /*1110*/  BAR.SYNC.DEFER_BLOCKING 0x0 ;  /* 0x0000000000007b1d */ /* 0x000fe20000010000 */
[----:B------:R-:W-:-:S05]  /*1120*/  ISETP.NE.AND P2, PT, R3, RZ, PT ;  /* 0x000000ff0300720c */ /* 0x000fca0003f45270 */
[----:B0-----:R-:W0:Y:S04]  /*1130*/  LDS R5, [R16] ;  /* 0x0000000010057984 */ /* 0x001e280000000800 */
[----:B------:R-:W-:Y:S01]  /*1140*/  STS.128 [R14+-0x900], RZ ;  /* 0xfff700ff0e007388 */ /* 0x000fe20000000c00 */
[----:B0-----:R-:W-:-:S04]  /*1150*/  SEL R5, R5, RZ, P2 ;  /* 0x000000ff05057207 */ /* 0x001fc80001000000 */
[----:B------:R-:W-:Y:S01]  /*1160*/  IADD3 R19, PT, PT, R19, R5, RZ ;  /* 0x0000000513137210 */ /* 0x000fe20007ffe0ff */
[--C-:B------:R-:W-:Y:S02]  /*1170*/  IMAD.IADD R4, R4, 0x1, R5.reuse ;  /* 0x0000000104047824 */ /* 0x100fe400078e0205 */
[--C-:B------:R-:W-:Y:S01]  /*1180*/  IMAD.IADD R20, R20, 0x1, R5.reuse ;  /* 0x0000000114147824 */ /* 0x100fe200078e0205 */
[----:B------:R-:W-:Y:S01]  /*1190*/  BAR.SYNC.DEFER_BLOCKING 0x0 ;  /* 0x0000000000007b1d */ /* 0x000fe20000010000 */
[----:B------:R-:W-:Y:S01]  /*11a0*/  IMAD.IADD R5, R22, 0x1, R5 ;  /* 0x0000000116057824 */ /* 0x000fe200078e0205 */
[----:B------:R-:W-:Y:S02]  /*11b0*/  ISETP.GT.AND P0, PT, R4, 0x1ff, PT ;  /* 0x000001ff0400780c */ /* 0x000fe40003f04270 */
[----:B------:R-:W-:Y:S02]  /*11c0*/  ISETP.GT.AND P3, PT, R19, 0x1ff, PT ;  /* 0x000001ff1300780c */ /* 0x000fe40003f64270 */
[----:B------:R-:W-:-:S02]  /*11d0*/  ISETP.GT.AND P4, PT, R20, 0x1ff, PT ;  /* 0x000001ff1400780c */ /* 0x000fc40003f84270 */
[----:B------:R-:W-:-:S07]  /*11e0*/  ISETP.GT.AND P5, PT, R5, 0x1ff, PT ;  /* 0x000001ff0500780c */ /* 0x000fce0003fa4270 */
[----:B-1----:R-:W-:Y:S01]  /*11f0*/  @!P0 LEA R17, R4, UR4, 0x2 ;  /* 0x0000000404118c11 */ /* 0x002fe2000f8e10ff */
[----:B------:R-:W-:Y:S01]  /*1200*/  @!P0 IMAD.MOV.U32 R24, RZ, RZ, 0x1 ;  /* 0x00000001ff188424 */ /* 0x000fe200078e00ff */
[----:B------:R-:W-:Y:S01]  /*1210*/  @!P3 LEA R18, R19, UR4, 0x2 ;  /* 0x000000041312bc11 */ /* 0x000fe2000f8e10ff */
[----:B------:R-:W-:Y:S01]  /*1220*/  @!P3 IMAD.MOV.U32 R25, RZ, RZ, 0x1 ;  /* 0x00000001ff19b424 */ /* 0x000fe200078e00ff */
[----:B------:R-:W-:Y:S01]  /*1230*/  @!P4 LEA R22, R20, UR4, 0x2 ;  /* 0x000000041416cc11 */ /* 0x000fe2000f8e10ff */
[----:B------:R-:W-:Y:S01]  /*1240*/  @!P4 IMAD.MOV.U32 R27, RZ, RZ, 0x1 ;  /* 0x00000001ff1bc424 */ /* 0x000fe200078e00ff */
[----:B------:R-:W-:Y:S02]  /*1250*/  @!P5 LEA R23, R5, UR4, 0x2 ;  /* 0x000000040517dc11 */ /* 0x000fe4000f8e10ff */
[----:B------:R-:W-:Y:S01]  /*1260*/  @!P5 MOV R26, 0x1 ;  /* 0x00000001001ad802 */ /* 0x000fe20000000f00 */
[----:B------:R-:W-:Y:S04]  /*1270*/  @!P0 STS [R17+0x10], R24 ;  /* 0x0000101811008388 */ /* 0x000fe80000000800 */
[----:B------:R-:W-:Y:S04]  /*1280*/  @!P3 STS [R18+0x10], R25 ;  /* 0x000010191200b388 */ /* 0x000fe80000000800 */
[----:B------:R-:W-:Y:S04]  /*1290*/  @!P4 STS [R22+0x10], R27 ;  /* 0x0000101b1600c388 */ /* 0x000fe80000000800 */
[----:B------:R-:W-:Y:S01]  /*12a0*/  @!P5 STS [R23+0x10], R26 ;  /* 0x0000101a1700d388 */ /* 0x000fe20000000800 */
[----:B------:R-:W-:Y:S06]  /*12b0*/  BAR.SYNC.DEFER_BLOCKING 0x0 ;  /* 0x0000000000007b1d */ /* 0x000fec0000010000 */
[----:B------:R-:W0:Y:S02]  /*12c0*/  LDS.128 R4, [R14+-0x900] ;  /* 0xfff700000e047984 */ /* 0x000e240000000c00 */
[----:B0-----:R-:W-:-:S04]  /*12d0*/  IMAD.IADD R19, R4, 0x1, R5 ;  /* 0x0000000104137824 */ /* 0x001fc800078e0205 */
[----:B------:R-:W-:-:S04]  /*12e0*/  IMAD.IADD R20, R6, 0x1, R19 ;  /* 0x0000000106147824 */ /* 0x000fc800078e0213 */
[----:B------:R-:W-:Y:S01]  /*12f0*/  IMAD.IADD R21, R7, 0x1, R20 ;  /* 0x0000000107157824 */ /* 0x000fe200078e0214 */
[----:B------:R-:W-:Y:S06]  /*1300*/  BAR.SYNC.DEFER_BLOCKING 0x0 ;  /* 0x0000000000007b1d */ /* 0x000fec0000010000 */
[----:B------:R0:W-:Y:S02]  /*1310*/  STS [R16], R21 ;  /* 0x0000001510007388 */ /* 0x0001e40000000800 */
[----:B------:R-:W-:Y:S06]  /*1320*/  BAR.SYNC.DEFER_BLOCKING 0x0 ;  /* 0x0000000000007b1d */ /* 0x000fec0000010000 */
[----:B------:R-:W-:Y:S05]  /*1330*/  @P1 BRA `(.L_x_197) ;  /* 0x0000000000681947 */ /* 0x000fea0003800000 */
[----:B------:R-:W-:Y:S01]  /*1340*/  LDS R24, [R15] ;  /* 0x000000000f187984 */ /* 0x000fe20000000800 */
[----:B------:R-:W-:-:S03]  /*1350*/  UMOV UR5, 0xffffffff ;  /* 0xffffffff00057882 */ /* 0x000fc60000000000 */
[----:B------:R-:W-:Y:S04]  /*1360*/  LDS R23, [R15+0x4] ;  /* 0x000004000f177984 */ /* 0x000fe80000000800 */
[----:B------:R-:W1:Y:S04]  /*1370*/  LDS R5, [R15+0xc] ;  /* 0x00000c000f057984 */ /* 0x000e680000000800 */
[----:B------:R-:W2:Y:S01]  /*1380*/  LDS R22, [R15+0x8] ;  /* 0x000008000f167984 */ /* 0x000ea20000000800 */
[----:B-1----:R-:W-:-:S05]  /*1390*/  IADD3 R5, PT, PT, R23, R24, R5 ;  /* 0x0000001817057210 */ /* 0x002fca0007ffe005 */
[----:B--2---:R-:W-:Y:S01]  /*13a0*/  IMAD.IADD R25, R22, 0x1, R5 ;  /* 0x0000000116197824 */ /* 0x004fe200078e0205 */
[----:B------:R-:W-:Y:S06]  /*13b0*/  BRA.DIV UR5, `(.L_x_198) ;  /* 0x0000000605a87947 */ /* 0x000fec000b800000 */
[----:B------:R-:W1:Y:S02]  /*13c0*/  SHFL.UP P0, R26, R25, 0x1, RZ ;  /* 0x04200000191a7989 */ /* 0x000e6400000000ff */
[----:B-1----:R-:W-:-:S05]  /*13d0*/  @P0 IMAD.IADD R26, R25, 0x1, R26 ;  /* 0x00000001191a0824 */ /* 0x002fca00078e021a */
[----:B------:R-:W1:Y:S02]  /*13e0*/  SHFL.UP P0, R27, R26, 0x2, RZ ;  /* 0x044000001a1b7989 */ /* 0x000e6400000000ff */
[----:B-1----:R-:W-:-:S05]  /*13f0*/  @P0 IADD3 R27, PT, PT, R26, R27, RZ ;  /* 0x0000001b1a1b0210 */ /* 0x002fca0007ffe0ff */
[----:B------:R-:W1:Y:S02]  /*1400*/  SHFL.UP P0, R28, R27, 0x4, RZ ;  /* 0x048000001b1c7989 */ /* 0x000e6400000000ff */
[----:B-1----:R-:W-:-:S05]  /*1410*/  @P0 IMAD.IADD R28, R27, 0x1, R28 ;  /* 0x000000011b1c0824 */ /* 0x002fca00078e021c */
[----:B------:R-:W1:Y:S02]  /*1420*/  SHFL.UP P0, R29, R28, 0x8, RZ ;  /* 0x050000001c1d7989 */ /* 0x000e6400000000ff */
[----:B-1----:R-:W-:-:S05]  /*1430*/  @P0 IMAD.IADD R29, R28, 0x1, R29 ;  /* 0x000000011c1d0824 */ /* 0x002fca00078e021d */
[----:B------:R1:W2:Y:S02]  /*1440*/  SHFL.UP P0, R17, R29, 0x10, RZ ;  /* 0x060000001d117989 */ /* 0x0002a400000000ff */
.L_x_210:
[----:B--2---:R-:W-:-:S04]  /*1450*/  @P0 IMAD.IADD R17, R29, 0x1, R17 ;  /* 0x000000011d110824 */ /* 0x004fc800078e0211 */
[----:B------:R-:W-:-:S04]  /*1460*/  IMAD.IADD R17, R17, 0x1, -R25 ;  /* 0x0000000111117824 */ /* 0x000fc800078e0a19 */
[----:B------:R-:W-:Y:S01]  /*1470*/  IMAD.IADD R24, R24, 0x1, R17 ;  /* 0x0000000118187824 */ /* 0x000fe200078e0211 */
[----:B------:R2:W-:Y:S04]  /*1480*/  STS [R15], R17 ;  /* 0x000000110f007388 */ /* 0x0005e80000000800 */
[----:B------:R-:W-:Y:S01]  /*1490*/  IADD3 R23, PT, PT, R23, R24, RZ ;  /* 0x0000001817177210 */ /* 0x000fe20007ffe0ff */
[----:B------:R2:W-:Y:S04]  /*14a0*/  STS [R15+0x4], R24 ;  /* 0x000004180f007388 */ /* 0x0005e80000000800 */
[----:B------:R-:W-:Y:S01]  /*14b0*/  IMAD.IADD R22, R22, 0x1, R23 ;  /* 0x0000000116167824 */ /* 0x000fe200078e0217 */
[----:B------:R2:W-:Y:S04]  /*14c0*/  STS [R15+0x8], R23 ;  /* 0x000008170f007388 */ /* 0x0005e80000000800 */
[----:B------:R2:W-:Y:S02]  /*14d0*/  STS [R15+0xc], R22 ;  /* 0x00000c160f007388 */ /* 0x0005e40000000800 */
.L_x_197:
[----:B------:R-:W-:Y:S05]  /*14e0*/  WARPSYNC.ALL ;  /* 0x0000000000007948 */ /* 0x000fea0003800000 */
[----:B------:R-:W-:Y:S01]  /*14f0*/  BAR.SYNC.DEFER_BLOCKING 0x0 ;  /* 0x0000000000007b1d */ /* 0x000fe20000010000 */
[----:B------:R-:W-:Y:S01]  /*1500*/  ISETP.GE.U32.AND P0, PT, R3, R8, PT ;  /* 0x000000080300720c */ /* 0x000fe20003f06070 */
[----:B------:R-:W-:-:S04]  /*1510*/  IMAD R3, R0, 0x200, R3 ;  /* 0x0000020000037824 */ /* 0x000fc800078e0203 */
[----:B------:R-:W3:Y:S01]  /*1520*/  LDCU UR5, c[0x0][0x3a8] ;  /* 0x00007500ff0577ac */ /* 0x000ee20008000800 */
[----:B------:R-:W-:-:S07]  /*1530*/  VIADD R0, R3, 0x80 ;  /* 0x0000008003007836 */ /* 0x000fce0000000000 */
[----:B------:R-:W-:-:S04]  /*1540*/  @!P0 LOP3.LUT R9, R9, 0xfffffffc, RZ, 0xc0, !PT ;  /* 0xfffffffc09098812 */ /* 0x000fc800078ec0ff */
[----:B------:R-:W-:Y:S01]  /*1550*/  @!P0 IADD3 R18, PT, PT, R2, R9, RZ ;  /* 0x0000000902128210 */ /* 0x000fe20007ffe0ff */
[----:B0-----:R-:W0:Y:S01]  /*1560*/  LDS R16, [R16] ;  /* 0x0000000010107984 */ /* 0x001e220000000800 */
[----:B------:R-:W-:Y:S01]  /*1570*/  BAR.SYNC.DEFER_BLOCKING 0x0 ;  /* 0x0000000000007b1d */ /* 0x000fe20000010000 */
[----:B---3--:R-:W-:Y:S02]  /*1580*/  ISETP.GE.AND P1, PT, R0, UR5, PT ;  /* 0x0000000500007c0c */ /* 0x008fe4000bf26270 */
[----:B------:R-:W-:-:S04]  /*1590*/  IADD3 R0, PT, PT, R3, 0x180, RZ ;  /* 0x0000018003007810 */ /* 0x000fc80007ffe0ff */
[----:B------:R-:W-:Y:S02]  /*15a0*/  ISETP.GE.AND P3, PT, R0, UR5, PT ;  /* 0x0000000500007c0c */ /* 0x000fe4000bf66270 */
[----:B0-----:R-:W-:-:S05]  /*15b0*/  SEL R7, R16, RZ, P2 ;  /* 0x000000ff10077207 */ /* 0x001fca0001000000 */
[--C-:B------:R-:W-:Y:S02]  /*15c0*/  IMAD.IADD R4, R4, 0x1, R7.reuse ;  /* 0x0000000104047824 */ /* 0x100fe400078e0207 */
[--C-:B------:R-:W-:Y:S02]  /*15d0*/  IMAD.IADD R5, R19, 0x1, R7.reuse ;  /* 0x0000000113057824 */ /* 0x100fe400078e0207 */
[--C-:B------:R-:W-:Y:S02]  /*15e0*/  IMAD.IADD R6, R20, 0x1, R7.reuse ;  /* 0x0000000114067824 */ /* 0x100fe400078e0207 */
[----:B------:R-:W-:Y:S02]  /*15f0*/  IMAD.IADD R7, R21, 0x1, R7 ;  /* 0x0000000115077824 */ /* 0x000fe400078e0207 */
[----:B------:R-:W-:-:S03]  /*1600*/  @!P0 IMAD.IADD R20, R9, 0x1, R18 ;  /* 0x0000000109148824 */ /* 0x000fc600078e0212 */
[----:B------:R0:W-:Y:S01]  /*1610*/  STS.128 [R14], R4 ;  /* 0x000000040e007388 */ /* 0x0001e20000000c00 */
[----:B------:R-:W-:Y:S01]  /*1620*/  @!P0 IMAD.IADD R19, R9, 0x1, R20 ;  /* 0x0000000109138824 */ /* 0x000fe200078e0214 */
[----:B------:R-:W-:Y:S08]  /*1630*/  BAR.SYNC.DEFER_BLOCKING 0x0 ;  /* 0x0000000000007b1d */ /* 0x000ff00000010000 */
[----:B0-----:R-:W0:Y:S01]  /*1640*/  LDC.64 R4, c[0x0][0x380] ;  /* 0x0000e000ff047b82 */ /* 0x001e220000000a00 */
[----:B--2---:R-:W2:Y:S04]  /*1650*/  LDS R15, [R2+0x910] ;  /* 0x00091000020f7984 */ /* 0x004ea80000000800 */
[----:B------:R-:W3:Y:S04]  /*1660*/  LDS R17, [R2+0xb10] ;  /* 0x000b100002117984 */ /* 0x000ee80000000800 */
[----:B------:R-:W4:Y:S04]  /*1670*/  LDS R16, [R2+0xd10] ;  /* 0x000d100002107984 */ /* 0x000f280000000800 */
[----:B------:R-:W5:Y:S01]  /*1680*/  LDS R8, [R2+0xf10] ;  /* 0x000f100002087984 */ /* 0x000f620000000800 */
[----:B------:R-:W-:Y:S06]  /*1690*/  BAR.SYNC.DEFER_BLOCKING 0x0 ;  /* 0x0000000000007b1d */ /* 0x000fec0000010000 */
[----:B------:R1:W-:Y:S01]  /*16a0*/  @!P0 STS [R2+0x10], R11 ;  /* 0x0000100b02008388 */ /* 0x0003e20000000800 */
[----:B--2---:R-:W-:-:S03]  /*16b0*/  LEA R7, R15, UR4, 0x2 ;  /* 0x000000040f077c11 */ /* 0x004fc6000f8e10ff */
[----:B------:R-:W-:Y:S01]  /*16c0*/  @!P0 STS [R18+0x10], R10 ;  /* 0x0000100a12008388 */ /* 0x000fe20000000800 */
[----:B---3--:R-:W-:-:S03]  /*16d0*/  LEA R9, R17, UR4, 0x2 ;  /* 0x0000000411097c11 */ /* 0x008fc6000f8e10ff */
[----:B------:R-:W-:Y:S01]  /*16e0*/  @!P0 STS [R20+0x10], R13 ;  /* 0x0000100d14008388 */ /* 0x000fe20000000800 */
[----:B----4-:R-:W-:Y:S01]  /*16f0*/  LEA R15, R16, UR4, 0x2 ;  /* 0x00000004100f7c11 */ /* 0x010fe2000f8e10ff */
[C---:B-1----:R-:W-:Y:S02]  /*1700*/  VIADD R2, R3.reuse, 0x100 ;  /* 0x0000010003027836 */ /* 0x042fe40000000000 */
[----:B------:R-:W-:Y:S01]  /*1710*/  @!P0 STS [R19+0x10], R12 ;  /* 0x0000100c13008388 */ /* 0x000fe20000000800 */
[----:B-----5:R-:W-:Y:S01]  /*1720*/  LEA R8, R8, UR4, 0x2 ;  /* 0x0000000408087c11 */ /* 0x020fe2000f8e10ff */
[----:B------:R-:W-:Y:S01]  /*1730*/  BAR.SYNC.DEFER_BLOCKING 0x0 ;  /* 0x0000000000007b1d */ /* 0x000fe20000010000 */
[C---:B------:R-:W-:Y:S02]  /*1740*/  ISETP.GE.AND P0, PT, R3.reuse, UR5, PT ;  /* 0x0000000503007c0c */ /* 0x040fe4000bf06270 */
[----:B------:R-:W-:Y:S01]  /*1750*/  ISETP.GE.AND P2, PT, R2, UR5, PT ;  /* 0x0000000502007c0c */ /* 0x000fe2000bf46270 */
[----:B0-----:R-:W-:-:S02]  /*1760*/  IMAD.WIDE R2, R3, 0x4, R4 ;  /* 0x0000000403027825 */ /* 0x001fc400078e0204 */
[----:B------:R-:W0:Y:S04]  /*1770*/  LDS R7, [R7+0x10] ;  /* 0x0000100007077984 */ /* 0x000e280000000800 */
[----:B------:R-:W1:Y:S04]  /*1780*/  LDS R9, [R9+0x10] ;  /* 0x0000100009097984 */ /* 0x000e680000000800 */
[----:B------:R-:W2:Y:S04]  /*1790*/  LDS R15, [R15+0x10] ;  /* 0x000010000f0f7984 */ /* 0x000ea80000000800 */
[----:B------:R3:W4:Y:S01]  /*17a0*/  LDS R11, [R8+0x10] ;  /* 0x00001000080b7984 */ /* 0x0007220000000800 */
[----:B------:R-:W-:Y:S06]  /*17b0*/  BAR.SYNC.DEFER_BLOCKING 0x0 ;  /* 0x0000000000007b1d */ /* 0x000fec0000010000 */
[----:B0-----:R3:W-:Y:S04]  /*17c0*/  @!P0 STG.E desc[UR6][R2.64], R7 ;  /* 0x0000000702008986 */ /* 0x0017e8000c101906 */
[----:B-1----:R3:W-:Y:S04]  /*17d0*/  @!P1 STG.E desc[UR6][R2.64+0x200], R9 ;  /* 0x0002000902009986 */ /* 0x0027e8000c101906 */
[----:B--2---:R3:W-:Y:S01]  /*17e0*/  @!P2 STG.E desc[UR6][R2.64+0x400], R15 ;  /* 0x0004000f0200a986 */ /* 0x0047e2000c101906 */
[----:B------:R-:W-:Y:S05]  /*17f0*/  @P3 EXIT ;  /* 0x000000000000394d */ /* 0x000fea0003800000 */
[----:B----4-:R-:W-:Y:S01]  /*1800*/  STG.E desc[UR6][R2.64+0x600], R11 ;  /* 0x0006000b02007986 */ /* 0x010fe2000c101906 */
[----:B------:R-:W-:Y:S05]  /*1810*/  EXIT ;  /* 0x000000000000794d */ /* 0x000fea0003800000 */
.L_x_196:
[----:B------:R-:W-:Y:S02]  /*1820*/  IMAD.MOV.U32 R18, RZ, RZ, R25 ;  /* 0x000000ffff127224 */ /* 0x000fe400078e0019 */
[----:B------:R-:W-:Y:S02]  /*1830*/  IMAD.MOV.U32 R7, RZ, RZ, 0x1 ;  /* 0x00000001ff077424 */ /* 0x000fe400078e00ff */
[----:B------:R-:W-:Y:S02]  /*1840*/  IMAD.MOV.U32 R6, RZ, RZ, RZ ;  /* 0x000000ffff067224 */ /* 0x000fe400078e00ff */
[----:B------:R-:W-:-:S07]  /*1850*/  IMAD.MOV.U32 R5, RZ, RZ, -0x1 ;  /* 0xffffffffff057424 */ /* 0x000fce00078e00ff */
[----:B------:R-:W-:Y:S05]  /*1860*/  WARPSYNC.COLLECTIVE R5, `(.L_x_199) ;  /* 0x0000000005087348 */ /* 0x000fea0003c00000 */
[----:B------:R0:W1:Y:S02]  /*1870*/  SHFL.UP P0, R17, R18, R7, R6 ;  /* 0x0400000712117389 */ /* 0x0000640000000006 */
[----:B01----:R-:W-:Y:S05]  /*1880*/  ENDCOLLECTIVE ;  /* 0x000000000000791b */ /* 0x003fea0003800000 */
.L_x_199:
[----:B------:R-:W-:Y:S02]  /*1890*/  IMAD.MOV.U32 R7, RZ, RZ, 0x2 ;  /* 0x00000002ff077424 */ /* 0x000fe400078e00ff */
[----:B------:R-:W-:-:S05]  /*18a0*/  IMAD.MOV.U32 R26, RZ, RZ, R17 ;  /* 0x000000ffff1a7224 */ /* 0x000fca00078e0011 */
[----:B------:R-:W-:-:S05]  /*18b0*/  @P0 IADD3 R26, PT, PT, R25, R26, RZ ;  /* 0x0000001a191a0210 */ /* 0x000fca0007ffe0ff */
[----:B------:R-:W-:-:S07]  /*18c0*/  IMAD.MOV.U32 R18, RZ, RZ, R26 ;  /* 0x000000ffff127224 */ /* 0x000fce00078e001a */
[----:B------:R-:W-:Y:S05]  /*18d0*/  WARPSYNC.COLLECTIVE R5, `(.L_x_200) ;  /* 0x0000000005087348 */ /* 0x000fea0003c00000 */
[----:B------:R0:W1:Y:S02]  /*18e0*/  SHFL.UP P0, R17, R18, R7, R6 ;  /* 0x0400000712117389 */ /* 0x0000640000000006 */
[----:B01----:R-:W-:Y:S05]  /*18f0*/  ENDCOLLECTIVE ;  /* 0x000000000000791b */ /* 0x003fea0003800000 */
.L_x_200:
[----:B------:R-:W-:Y:S02]  /*1900*/  HFMA2 R7, -RZ, RZ, 0, 2.384185791015625e-07 ;  /* 0x00000004ff077431 */ /* 0x000fe400000001ff */
[----:B------:R-:W-:-:S04]  /*1910*/  IMAD.MOV.U32 R27, RZ, RZ, R17 ;  /* 0x000000ffff1b7224 */ /* 0x000fc800078e0011 */
[----:B------:R-:W-:-:S04]  /*1920*/  @P0 IMAD.IADD R27, R26, 0x1, R27 ;  /* 0x000000011a1b0824 */ /* 0x000fc800078e021b */
[----:B------:R-:W-:-:S07]  /*1930*/  IMAD.MOV.U32 R18, RZ, RZ, R27 ;  /* 0x000000ffff127224 */ /* 0x000fce00078e001b */
[----:B------:R-:W-:Y:S05]  /*1940*/  WARPSYNC.COLLECTIVE R5, `(.L_x_201) ;  /* 0x0000000005087348 */ /* 0x000fea0003c00000 */
[----:B------:R0:W1:Y:S02]  /*1950*/  SHFL.UP P0, R17, R18, R7, R6 ;  /* 0x0400000712117389 */ /* 0x0000640000000006 */
[----:B01----:R-:W-:Y:S05]  /*1960*/  ENDCOLLECTIVE ;  /* 0x000000000000791b */ /* 0x003fea0003800000 */
.L_x_201:
[----:B------:R-:W-:Y:S02]  /*1970*/  IMAD.MOV.U32 R7, RZ, RZ, 0x8 ;  /* 0x00000008ff077424 */ /* 0x000fe400078e00ff */
[----:B------:R-:W-:-:S04]  /*1980*/  IMAD.MOV.U32 R28, RZ, RZ, R17 ;  /* 0x000000ffff1c7224 */ /* 0x000fc800078e0011 */
[----:B------:R-:W-:-:S04]  /*1990*/  @P0 IMAD.IADD R28, R27, 0x1, R28 ;  /* 0x000000011b1c0824 */ /* 0x000fc800078e021c */
[----:B------:R-:W-:-:S07]  /*19a0*/  IMAD.MOV.U32 R18, RZ, RZ, R28 ;  /* 0x000000ffff127224 */ /* 0x000fce00078e001c */
[----:B------:R-:W-:Y:S05]  /*19b0*/  WARPSYNC.COLLECTIVE R5, `(.L_x_202) ;  /* 0x0000000005087348 */ /* 0x000fea0003c00000 */
[----:B------:R0:W1:Y:S02]  /*19c0*/  SHFL.UP P0, R17, R18, R7, R6 ;  /* 0x0400000712117389 */ /* 0x0000640000000006 */
[----:B01----:R-:W-:Y:S05]  /*19d0*/  ENDCOLLECTIVE ;  /* 0x000000000000791b */ /* 0x003fea0003800000 */
.L_x_202:
[----:B------:R-:W-:Y:S02]  /*19e0*/  IMAD.MOV.U32 R7, RZ, RZ, 0x10 ;  /* 0x00000010ff077424 */ /* 0x000fe400078e00ff */
[----:B------:R-:W-:-:S05]  /*19f0*/  IMAD.MOV.U32 R29, RZ, RZ, R17 ;  /* 0x000000ffff1d7224 */ /* 0x000fca00078e0011 */
[----:B------:R-:W-:-:S05]  /*1a00*/  @P0 IADD3 R29, PT, PT, R28, R29, RZ ;  /* 0x0000001d1c1d0210 */ /* 0x000fca0007ffe0ff */
[----:B------:R-:W-:-:S07]  /*1a10*/  IMAD.MOV.U32 R18, RZ, RZ, R29 ;  /* 0x000000ffff127224 */ /* 0x000fce00078e001d */
[----:B------:R-:W-:Y:S05]  /*1a20*/  WARPSYNC.COLLECTIVE R5, `(.L_x_203) ;  /* 0x0000000005087348 */ /* 0x000fea0003c00000 */
[----:B------:R0:W1:Y:S02]  /*1a30*/  SHFL.UP P0, R17, R18, R7, R6 ;  /* 0x0400000712117389 */ /* 0x0000640000000006 */
[----:B01----:R-:W-:Y:S05]  /*1a40*/  ENDCOLLECTIVE ;  /* 0x000000000000791b */ /* 0x003fea0003800000 */
.L_x_203:
[----:B------:R-:W-:Y:S05]  /*1a50*/  BRA `(.L_x_204) ;  /* 0xfffffff400847947 */ /* 0x000fea000383ffff */
.L_x_198:
[----:B------:R-:W-:Y:S01]  /*1a60*/  IMAD.MOV.U32 R18, RZ, RZ, R25 ;  /* 0x000000ffff127224 */ /* 0x000fe200078e0019 */
[----:B------:R-:W-:Y:S01]  /*1a70*/  MOV R5, 0xffffffff ;  /* 0xffffffff00057802 */ /* 0x000fe20000000f00 */
[----:B------:R-:W-:Y:S02]  /*1a80*/  IMAD.MOV.U32 R7, RZ, RZ, 0x1 ;  /* 0x00000001ff077424 */ /* 0x000fe400078e00ff */
[----:B------:R-:W-:-:S07]  /*1a90*/  IMAD.MOV.U32 R6, RZ, RZ, RZ ;  /* 0x000000ffff067224 */ /* 0x000fce00078e00ff */
[----:B0-----:R-:W-:Y:S05]  /*1aa0*/  WARPSYNC.COLLECTIVE R5, `(.L_x_205) ;  /* 0x0000000005087348 */ /* 0x001fea0003c00000 */
[----:B------:R1:W2:Y:S02]  /*1ab0*/  SHFL.UP P0, R17, R18, R7, R6 ;  /* 0x0400000712117389 */ /* 0x0002a40000000006 */
[----:B012---:R-:W-:Y:S05]  /*1ac0*/  ENDCOLLECTIVE ;  /* 0x000000000000791b */ /* 0x007fea0003800000 */
.L_x_205:
[----:B------:R-:W-:Y:S02]  /*1ad0*/  IMAD.MOV.U32 R7, RZ, RZ, 0x2 ;  /* 0x00000002ff077424 */ /* 0x000fe400078e00ff */
[----:B------:R-:W-:-:S04]  /*1ae0*/  IMAD.MOV.U32 R26, RZ, RZ, R17 ;  /* 0x000000ffff1a7224 */ /* 0x000fc800078e0011 */
[----:B------:R-:W-:-:S04]  /*1af0*/  @P0 IMAD.IADD R26, R25, 0x1, R26 ;  /* 0x00000001191a0824 */ /* 0x000fc800078e021a */
[----:B------:R-:W-:-:S07]  /*1b00*/  IMAD.MOV.U32 R18, RZ, RZ, R26 ;  /* 0x000000ffff127224 */ /* 0x000fce00078e001a */
[----:B------:R-:W-:Y:S05]  /*1b10*/  WARPSYNC.COLLECTIVE R5, `(.L_x_206) ;  /* 0x0000000005087348 */ /* 0x000fea0003c00000 */
[----:B------:R0:W1:Y:S02]  /*1b20*/  SHFL.UP P0, R17, R18, R7, R6 ;  /* 0x0400000712117389 */ /* 0x0000640000000006 */
[----:B01----:R-:W-:Y:S05]  /*1b30*/  ENDCOLLECTIVE ;  /* 0x000000000000791b */ /* 0x003fea0003800000 */
.L_x_206:
[----:B------:R-:W-:Y:S02]  /*1b40*/  IMAD.MOV.U32 R7, RZ, RZ, 0x4 ;  /* 0x00000004ff077424 */ /* 0x000fe400078e00ff */
[----:B------:R-:W-:-:S05]  /*1b50*/  IMAD.MOV.U32 R27, RZ, RZ, R17 ;  /* 0x000000ffff1b7224 */ /* 0x000fca00078e0011 */
[----:B------:R-:W-:-:S05]  /*1b60*/  @P0 IADD3 R27, PT, PT, R26, R27, RZ ;  /* 0x0000001b1a1b0210 */ /* 0x000fca0007ffe0ff */
[----:B------:R-:W-:-:S07]  /*1b70*/  IMAD.MOV.U32 R18, RZ, RZ, R27 ;  /* 0x000000ffff127224 */ /* 0x000fce00078e001b */
[----:B------:R-:W-:Y:S05]  /*1b80*/  WARPSYNC.COLLECTIVE R5, `(.L_x_207) ;  /* 0x0000000005087348 */ /* 0x000fea0003c00000 */
[----:B------:R0:W1:Y:S02]  /*1b90*/  SHFL.UP P0, R17, R18, R7, R6 ;  /* 0x0400000712117389 */ /* 0x0000640000000006 */
[----:B01----:R-:W-:Y:S05]  /*1ba0*/  ENDCOLLECTIVE ;  /* 0x000000000000791b */ /* 0x003fea0003800000 */
.L_x_207:
[----:B------:R-:W-:Y:S02]  /*1bb0*/  HFMA2 R7, -RZ, RZ, 0, 4.76837158203125e-07 ;  /* 0x00000008ff077431 */ /* 0x000fe400000001ff */
[----:B------:R-:W-:-:S04]  /*1bc0*/  IMAD.MOV.U32 R28, RZ, RZ, R17 ;  /* 0x000000ffff1c7224 */ /* 0x000fc800078e0011 */
[----:B------:R-:W-:-:S04]  /*1bd0*/  @P0 IMAD.IADD R28, R27, 0x1, R28 ;  /* 0x000000011b1c0824 */ /* 0x000fc800078e021c */
[----:B------:R-:W-:-:S07]  /*1be0*/  IMAD.MOV.U32 R18, RZ, RZ, R28 ;  /* 0x000000ffff127224 */ /* 0x000fce00078e001c */
[----:B------:R-:W-:Y:S05]  /*1bf0*/  WARPSYNC.COLLECTIVE R5, `(.L_x_208) ;  /* 0x0000000005087348 */ /* 0x000fea0003c00000 */
[----:B------:R0:W1:Y:S02]  /*1c00*/  SHFL.UP P0, R17, R18, R7, R6 ;  /* 0x0400000712117389 */ /* 0x0000640000000006 */
[----:B01----:R-:W-:Y:S05]  /*1c10*/  ENDCOLLECTIVE ;  /* 0x000000000000791b */ /* 0x003fea0003800000 */
.L_x_208:
[----:B------:R-:W-:Y:S02]  /*1c20*/  IMAD.MOV.U32 R7, RZ, RZ, 0x10 ;  /* 0x00000010ff077424 */ /* 0x000fe400078e00ff */
[----:B------:R-:W-:-:S04]  /*1c30*/  IMAD.MOV.U32 R29, RZ, RZ, R17 ;  /* 0x000000ffff1d7224 */ /* 0x000fc800078e0011 */
[----:B------:R-:W-:-:S04]  /*1c40*/  @P0 IMAD.IADD R29, R28, 0x1, R29 ;  /* 0x000000011c1d0824 */ /* 0x000fc800078e021d */
[----:B------:R-:W-:-:S07]  /*1c50*/  IMAD.MOV.U32 R18, RZ, RZ, R29 ;  /* 0x000000ffff127224 */ /* 0x000fce00078e001d */
[----:B------:R-:W-:Y:S05]  /*1c60*/  WARPSYNC.COLLECTIVE R5, `(.L_x_209) ;  /* 0x0000000005087348 */ /* 0x000fea0003c00000 */
[----:B------:R0:W1:Y:S02]  /*1c70*/  SHFL.UP P0, R17, R18, R7, R6 ;  /* 0x0400000712117389 */ /* 0x0000640000000006 */
[----:B01----:R-:W-:Y:S05]  /*1c80*/  ENDCOLLECTIVE ;  /* 0x000000000000791b */ /* 0x003fea0003800000 */
.L_x_209:
[----:B------:R-:W-:Y:S05]  /*1c90*/  BRA `(.L_x_210) ;  /* 0xfffffff400ec7947 */ /* 0x000fea000383ffff */
.L_x_211:
        /* <DEDUP_REMOVED lines=14> */
.L_x_350:


//--------------------- .text._Z13runDBinKernelILi128ELi4EEvPiPjS1_i --------------------------
	.section	.text._Z13runDBinKernelILi128ELi4EEvPiPjS1_i,"ax",@progbits
	.align	128
        .global         _Z13runDBinKernelILi128ELi4EEvPiPjS1_i
        .type           _Z13runDBinKernelILi128ELi4EEvPiPjS1_i,@function
        .size           _Z13runDBinKernelILi128ELi4EEvPiPjS1_i,(.L_x_351 - _Z13runDBinKernelILi128ELi4EEvPiPjS1_i)
        .other          _Z13runDBinKernelILi128ELi4EEvPiPjS1_i,@"STO_CUDA_ENTRY STV_DEFAULT"
_Z13runDBinKernelILi128ELi4EEvPiPjS1_i:
.text._Z13runDBinKernelILi128ELi4EEvPiPjS1_i:
        /* <DEDUP_REMOVED lines=10> */
[----:B0-----:R-:W-:-:S05]  /*00a0*/  @!P0 IMAD.WIDE.U32 R6, R5, 0x4, R6 ;  /* 0x0000000405068825 */ /* 0x001fca00078e0006 */
[----:B-1----:R4:W2:Y:S01]  /*00b0*/  @!P0 LDG.E R8, desc[UR8][R6.64] ;  /* 0x0000000806088981 */ /* 0x0028a2000c1e1900 */
[----:B---3--:R-:W-:-:S06]  /*00c0*/  ULEA UR6, UR6, UR4, 0x18 ;  /* 0x0000000406067291 */ /* 0x008fcc000f8ec0ff */
[----:B------:R-:W-:Y:S01]  /*00d0*/  LEA R5, R0, UR6, 0x2 ;  /* 0x0000000600057c11 */ /* 0x000fe2000f8e10ff */
[----:B----4-:R-:W-:-:S05]  /*00e0*/  VIADD R7, R12, 0x1ff ;  /* 0x000001ff0c077836 */ /* 0x010fca0000000000 */
[----:B------:R-:W-:-:S04]  /*00f0*/  SHF.R.S32.HI R10, RZ, 0x1f, R7 ;  /* 0x0000001fff0a7819 */ /* 0x000fc80000011407 */
[----:B------:R-:W-:Y:S01]  /*0100*/  LEA.HI R10, R10, R7, RZ, 0x9 ;  /* 0x000000070a0a7211 */ /* 0x000fe200078f48ff */
[----:B------:R-:W-:Y:S01]  /*0110*/  IMAD R7, R3, -0x200, R12 ;  /* 0xfffffe0003077824 */ /* 0x000fe200078e020c */
[----:B--2---:R0:W-:Y:S01]  /*0120*/  @!P0 STS [R5], R8 ;  /* 0x0000000805008388 */ /* 0x0041e20000000800 */
[----:B------:R-:W-:Y:S01]  /*0130*/  BAR.SYNC.DEFER_BLOCKING 0x0 ;  /* 0x0000000000007b1d */ /* 0x000fe20000010000 */
[----:B0-----:R-:W-:-:S05]  /*0140*/  LEA.HI.SX32 R8, R10, 0xffffffff, 0x17 ;  /* 0xffffffff0a087811 */ /* 0x001fca00078fbaff */
        /* <DEDUP_REMOVED lines=16> */
.L_x_214:
        /* <DEDUP_REMOVED lines=9> */
[----:B------:R-:W-:-:S07]  /*02e0*/  @!P4 IMAD.IADD R23, R4, 0x1, R27 ;  /* 0x000000010417c824 */ /* 0x000fce00078e021b */
[----:B------:R-:W1:Y:S08]  /*02f0*/  @!P1 LDC.64 R14, c[0x0][0x390] ;  /* 0x0000e400ff0e9b82 */ /* 0x000e700000000a00 */
[----:B------:R-:W2:Y:S01]  /*0300*/  @!P3 LDC.64 R12, c[0x0][0x390] ;  /* 0x0000e400ff0cbb82 */ /* 0x000ea20000000a00 */
[----:B0-----:R-:W-:-:S07]  /*0310*/  @!P4 IMAD.WIDE.U32 R16, R23, 0x4, R16 ;  /* 0x000000041710c825 */ /* 0x001fce00078e0010 */
[----:B------:R-:W0:Y:S01]  /*0320*/  @!P2 LDC.64 R10, c[0x0][0x390] ;  /* 0x0000e400ff0aab82 */ /* 0x000e220000000a00 */
[----:B------:R-:W3:Y:S01]  /*0330*/  @!P4 LDG.E R25, desc[UR8][R16.64] ;  /* 0x000000081019c981 */ /* 0x000ee2000c1e1900 */
[C---:B------:R-:W-:Y:S02]  /*0340*/  @!P1 IMAD.IADD R23, R4.reuse, 0x1, R29 ;  /* 0x0000000104179824 */ /* 0x040fe400078e021d */
[----:B------:R-:W-:Y:S02]  /*0350*/  @!P3 IMAD.IADD R19, R4, 0x1, R19 ;  /* 0x000000010413b824 */ /* 0x000fe400078e0213 */
[----:B-1----:R-:W-:-:S04]  /*0360*/  @!P1 IMAD.WIDE.U32 R14, R23, 0x4, R14 ;  /* 0x00000004170e9825 */ /* 0x002fc800078e000e */
[----:B------:R-:W-:Y:S02]  /*0370*/  @!P2 IMAD.IADD R29, R4, 0x1, R18 ;  /* 0x00000001041da824 */ /* 0x000fe400078e0212 */
[----:B--2---:R-:W-:Y:S01]  /*0380*/  @!P3 IMAD.WIDE.U32 R18, R19, 0x4, R12 ;  /* 0x000000041312b825 */ /* 0x004fe200078e000c */
[----:B------:R-:W2:Y:S05]  /*0390*/  @!P1 LDG.E R15, desc[UR8][R14.64] ;  /* 0x000000080e0f9981 */ /* 0x000eaa000c1e1900 */
[----:B------:R-:W4:Y:S01]  /*03a0*/  @!P3 LDG.E R18, desc[UR8][R18.64] ;  /* 0x000000081212b981 */ /* 0x000f22000c1e1900 */
[----:B0-----:R-:W-:-:S05]  /*03b0*/  @!P2 IMAD.WIDE.U32 R10, R29, 0x4, R10 ;  /* 0x000000041d0aa825 */ /* 0x001fca00078e000a */
[----:B------:R0:W5:Y:S01]  /*03c0*/  @!P2 LDG.E R26, desc[UR8][R10.64] ;  /* 0x000000080a1aa981 */ /* 0x000162000c1e1900 */
[C---:B------:R-:W-:Y:S02]  /*03d0*/  VIADD R29, R27.reuse, 0x280 ;  /* 0x000002801b1d7836 */ /* 0x040fe40000000000 */
[C---:B------:R-:W-:Y:S01]  /*03e0*/  VIADD R28, R27.reuse, 0x200 ;  /* 0x000002001b1c7836 */ /* 0x040fe20000000000 */
[----:B------:R-:W-:Y:S02]  /*03f0*/  LEA R22, R27, UR6, 0x2 ;  /* 0x000000061b167c11 */ /* 0x000fe4000f8e10ff */
[-C--:B------:R-:W-:Y:S01]  /*0400*/  ISETP.GE.U32.AND P5, PT, R29, R6.reuse, PT ;  /* 0x000000061d00720c */ /* 0x080fe20003fa6070 */
[----:B------:R-:W-:Y:S01]  /*0410*/  VIADD R24, R27, 0x300 ;  /* 0x000003001b187836 */ /* 0x000fe20000000000 */
[----:B------:R-:W-:-:S11]  /*0420*/  ISETP.GE.U32.AND P6, PT, R28, R6, PT ;  /* 0x000000061c00720c */ /* 0x000fd60003fc6070 */
[----:B0-----:R-:W0:Y:S08]  /*0430*/  @!P5 LDC.64 R10, c[0x0][0x390] ;  /* 0x0000e400ff0adb82 */ /* 0x001e300000000a00 */
[----:B------:R-:W1:Y:S01]  /*0440*/  @!P6 LDC.64 R12, c[0x0][0x390] ;  /* 0x0000e400ff0ceb82 */ /* 0x000e620000000a00 */
[C---:B------:R-:W-:Y:S02]  /*0450*/  VIADD R23, R27.reuse, 0x400 ;  /* 0x000004001b177836 */ /* 0x040fe40000000000 */
[----:B------:R-:W-:-:S02]  /*0460*/  VIADD R19, R27, 0x380 ;  /* 0x000003801b137836 */ /* 0x000fc40000000000 */
[C---:B------:R-:W-:Y:S02]  /*0470*/  @!P5 IMAD.IADD R14, R4.reuse, 0x1, R29 ;  /* 0x00000001040ed824 */ /* 0x040fe400078e021d */
[----:B------:R-:W-:Y:S02]  /*0480*/  @!P6 IMAD.IADD R28, R4, 0x1, R28 ;  /* 0x00000001041ce824 */ /* 0x000fe400078e021c */
[----:B0-----:R-:W-:-:S04]  /*0490*/  @!P5 IMAD.WIDE.U32 R10, R14, 0x4, R10 ;  /* 0x000000040e0ad825 */ /* 0x001fc800078e000a */
[----:B-1----:R-:W-:-:S06]  /*04a0*/  @!P6 IMAD.WIDE.U32 R28, R28, 0x4, R12 ;  /* 0x000000041c1ce825 */ /* 0x002fcc00078e000c */
[----:B------:R-:W5:Y:S04]  /*04b0*/  @!P6 LDG.E R29, desc[UR8][R28.64] ;  /* 0x000000081c1de981 */ /* 0x000f68000c1e1900 */
[----:B---3--:R0:W-:Y:S01]  /*04c0*/  @!P4 STS [R22+0x14], R25 ;  /* 0x000014191600c388 */ /* 0x0081e20000000800 */
[----:B------:R-:W-:-:S13]  /*04d0*/  ISETP.GE.U32.AND P4, PT, R24, R6, PT ;  /* 0x000000061800720c */ /* 0x000fda0003f86070 */
[----:B------:R-:W1:Y:S01]  /*04e0*/  @!P4 LDC.64 R16, c[0x0][0x390] ;  /* 0x0000e400ff10cb82 */ /* 0x000e620000000a00 */
[----:B0-----:R-:W-:Y:S01]  /*04f0*/  VIADD R25, R27, 0x480 ;  /* 0x000004801b197836 */ /* 0x001fe20000000000 */
[----:B--2---:R-:W-:Y:S01]  /*0500*/  @!P1 STS [R22+0x214], R15 ;  /* 0x0002140f16009388 */ /* 0x004fe20000000800 */
[----:B------:R-:W-:-:S03]  /*0510*/  ISETP.GE.U32.AND P1, PT, R23, R6, PT ;  /* 0x000000061700720c */ /* 0x000fc60003f26070 */
[----:B----4-:R0:W-:Y:S01]  /*0520*/  @!P3 STS [R22+0x614], R18 ;  /* 0x000614121600b388 */ /* 0x0101e20000000800 */
[-C--:B------:R-:W-:Y:S01]  /*0530*/  ISETP.GE.U32.AND P3, PT, R25, R6.reuse, PT ;  /* 0x000000061900720c */ /* 0x080fe20003f66070 */
[----:B------:R-:W-:Y:S02]  /*0540*/  @!P4 IMAD.IADD R13, R4, 0x1, R24 ;  /* 0x00000001040dc824 */ /* 0x000fe400078e0218 */
[----:B-----5:R2:W-:Y:S01]  /*0550*/  @!P2 STS [R22+0x414], R26 ;  /* 0x0004141a1600a388 */ /* 0x0205e20000000800 */
[----:B------:R-:W-:-:S03]  /*0560*/  ISETP.GE.U32.AND P2, PT, R19, R6, PT ;  /* 0x000000061300720c */ /* 0x000fc60003f46070 */
[----:B0-----:R0:W3:Y:S01]  /*0570*/  @!P5 LDG.E R18, desc[UR8][R10.64] ;  /* 0x000000080a12d981 */ /* 0x0010e2000c1e1900 */
[----:B-1----:R-:W-:-:S09]  /*0580*/  @!P4 IMAD.WIDE.U32 R16, R13, 0x4, R16 ;  /* 0x000000040d10c825 */ /* 0x002fd200078e0010 */
[----:B------:R-:W1:Y:S01]  /*0590*/  @!P2 LDC.64 R14, c[0x0][0x390] ;  /* 0x0000e400ff0eab82 */ /* 0x000e620000000a00 */
[----:B------:R4:W5:Y:S07]  /*05a0*/  @!P4 LDG.E R17, desc[UR8][R16.64] ;  /* 0x000000081011c981 */ /* 0x00096e000c1e1900 */
[----:B0-----:R-:W0:Y:S08]  /*05b0*/  @!P1 LDC.64 R10, c[0x0][0x390] ;  /* 0x0000e400ff0a9b82 */ /* 0x001e300000000a00 */
[----:B------:R-:W4:Y:S01]  /*05c0*/  @!P3 LDC.64 R12, c[0x0][0x390] ;  /* 0x0000e400ff0cbb82 */ /* 0x000f220000000a00 */
[----:B------:R-:W-:-:S02]  /*05d0*/  @!P1 IMAD.IADD R23, R4, 0x1, R23 ;  /* 0x0000000104179824 */ /* 0x000fc400078e0217 */
[C---:B--2---:R-:W-:Y:S02]  /*05e0*/  @!P3 IMAD.IADD R26, R4.reuse, 0x1, R25 ;  /* 0x00000001041ab824 */ /* 0x044fe400078e0219 */
[----:B------:R-:W-:Y:S02]  /*05f0*/  @!P2 IMAD.IADD R19, R4, 0x1, R19 ;  /* 0x000000010413a824 */ /* 0x000fe400078e0213 */
[----:B0-----:R-:W-:-:S04]  /*0600*/  @!P1 IMAD.WIDE.U32 R24, R23, 0x4, R10 ;  /* 0x0000000417189825 */ /* 0x001fc800078e000a */
[----:B----4-:R-:W-:Y:S02]  /*0610*/  @!P3 IMAD.WIDE.U32 R12, R26, 0x4, R12 ;  /* 0x000000041a0cb825 */ /* 0x010fe400078e000c */
[----:B------:R-:W2:Y:S02]  /*0620*/  @!P1 LDG.E R24, desc[UR8][R24.64] ;  /* 0x0000000818189981 */ /* 0x000ea4000c1e1900 */
[----:B-1----:R-:W-:-:S05]  /*0630*/  @!P2 IMAD.WIDE.U32 R14, R19, 0x4, R14 ;  /* 0x00000004130ea825 */ /* 0x002fca00078e000e */
[----:B------:R0:W4:Y:S04]  /*0640*/  @!P2 LDG.E R19, desc[UR8][R14.64] ;  /* 0x000000080e13a981 */ /* 0x000128000c1e1900 */
[----:B------:R1:W4:Y:S01]  /*0650*/  @!P3 LDG.E R25, desc[UR8][R12.64] ;  /* 0x000000080c19b981 */ /* 0x000322000c1e1900 */
[C---:B------:R-:W-:Y:S02]  /*0660*/  VIADD R28, R27.reuse, 0x500 ;  /* 0x000005001b1c7836 */ /* 0x040fe40000000000 */
[C---:B------:R-:W-:Y:S01]  /*0670*/  VIADD R26, R27.reuse, 0x600 ;  /* 0x000006001b1a7836 */ /* 0x040fe20000000000 */
[----:B------:R1:W-:Y:S01]  /*0680*/  @!P6 STS [R22+0x814], R29 ;  /* 0x0008141d1600e388 */ /* 0x0003e20000000800 */
[C---:B------:R-:W-:Y:S01]  /*0690*/  VIADD R16, R27.reuse, 0x580 ;  /* 0x000005801b107836 */ /* 0x040fe20000000000 */
[----:B------:R-:W-:Y:S01]  /*06a0*/  ISETP.GE.U32.AND P6, PT, R28, R6, PT ;  /* 0x000000061c00720c */ /* 0x000fe20003fc6070 */
[----:B------:R-:W-:-:S12]  /*06b0*/  VIADD R23, R27, 0x680 ;  /* 0x000006801b177836 */ /* 0x000fd80000000000 */
[----:B0-----:R-:W0:Y:S01]  /*06c0*/  @!P6 LDC.64 R14, c[0x0][0x390] ;  /* 0x0000e400ff0eeb82 */ /* 0x001e220000000a00 */
[----:B-1----:R-:W-:-:S04]  /*06d0*/  @!P6 IMAD.IADD R29, R4, 0x1, R28 ;  /* 0x00000001041de824 */ /* 0x002fc800078e021c */
[----:B0-----:R-:W-:-:S06]  /*06e0*/  @!P6 IMAD.WIDE.U32 R28, R29, 0x4, R14 ;  /* 0x000000041d1ce825 */ /* 0x001fcc00078e000e */
[----:B------:R-:W4:Y:S04]  /*06f0*/  @!P6 LDG.E R29, desc[UR8][R28.64] ;  /* 0x000000081c1de981 */ /* 0x000f28000c1e1900 */
[----:B---3--:R-:W-:Y:S01]  /*0700*/  @!P5 STS [R22+0xa14], R18 ;  /* 0x000a14121600d388 */ /* 0x008fe20000000800 */
[----:B------:R-:W-:-:S03]  /*0710*/  ISETP.GE.U32.AND P5, PT, R26, R6, PT ;  /* 0x000000061a00720c */ /* 0x000fc60003fa6070 */
[----:B-----5:R0:W-:Y:S01]  /*0720*/  @!P4 STS [R22+0xc14], R17 ;  /* 0x000c14111600c388 */ /* 0x0201e20000000800 */
[----:B------:R-:W-:-:S09]  /*0730*/  ISETP.GE.U32.AND P4, PT, R16, R6, PT ;  /* 0x000000061000720c */ /* 0x000fd20003f86070 */
[----:B------:R-:W1:Y:S08]  /*0740*/  @!P5 LDC.64 R12, c[0x0][0x390] ;  /* 0x0000e400ff0cdb82 */ /* 0x000e700000000a00 */
[----:B------:R-:W3:Y:S01]  /*0750*/  @!P4 LDC.64 R10, c[0x0][0x390] ;  /* 0x0000e400ff0acb82 */ /* 0x000ee20000000a00 */
[C---:B0-----:R-:W-:Y:S02]  /*0760*/  @!P5 IMAD.IADD R17, R4.reuse, 0x1, R26 ;  /* 0x000000010411d824 */ /* 0x041fe400078e021a */
[----:B------:R-:W-:-:S02]  /*0770*/  @!P4 IMAD.IADD R15, R4, 0x1, R16 ;  /* 0x00000001040fc824 */ /* 0x000fc400078e0210 */
[----:B-1----:R-:W-:-:S06]  /*0780*/  @!P5 IMAD.WIDE.U32 R12, R17, 0x4, R12 ;  /* 0x00000004110cd825 */ /* 0x002fcc00078e000c */
[----:B------:R-:W5:Y:S04]  /*0790*/  @!P5 LDG.E R13, desc[UR8][R12.64] ;  /* 0x000000080c0dd981 */ /* 0x000f68000c1e1900 */
[----:B--2---:R-:W-:Y:S01]  /*07a0*/  @!P1 STS [R22+0x1014], R24 ;  /* 0x0010141816009388 */ /* 0x004fe20000000800 */
[----:B------:R-:W-:-:S03]  /*07b0*/  ISETP.GE.U32.AND P1, PT, R23, R6, PT ;  /* 0x000000061700720c */ /* 0x000fc60003f26070 */
[----:B----4-:R0:W-:Y:S04]  /*07c0*/  @!P3 STS [R22+0x1214], R25 ;  /* 0x001214191600b388 */ /* 0x0101e80000000800 */
[----:B------:R1:W-:Y:S01]  /*07d0*/  @!P2 STS [R22+0xe14], R19 ;  /* 0x000e14131600a388 */ /* 0x0003e20000000800 */
[C---:B0-----:R-:W-:Y:S02]  /*07e0*/  VIADD R25, R27.reuse, 0x700 ;  /* 0x000007001b197836 */ /* 0x041fe40000000000 */
[----:B------:R-:W-:-:S03]  /*07f0*/  VIADD R27, R27, 0x780 ;  /* 0x000007801b1b7836 */ /* 0x000fc60000000000 */
[-C--:B------:R-:W-:Y:S02]  /*0800*/  ISETP.GE.U32.AND P2, PT, R25, R6.reuse, PT ;  /* 0x000000061900720c */ /* 0x080fe40003f46070 */
[----:B------:R-:W-:Y:S01]  /*0810*/  ISETP.GE.U32.AND P3, PT, R27, R6, PT ;  /* 0x000000061b00720c */ /* 0x000fe20003f66070 */
[----:B---3--:R-:W-:Y:S02]  /*0820*/  @!P4 IMAD.WIDE.U32 R10, R15, 0x4, R10 ;  /* 0x000000040f0ac825 */ /* 0x008fe400078e000a */
[----:B------:R-:W0:Y:S02]  /*0830*/  @!P1 LDC.64 R14, c[0x0][0x390] ;  /* 0x0000e400ff0e9b82 */ /* 0x000e240000000a00 */
[C---:B------:R-:W-:Y:S02]  /*0840*/  @!P1 IMAD.IADD R23, R4.reuse, 0x1, R23 ;  /* 0x0000000104179824 */ /* 0x040fe400078e0217 */
[----:B------:R-:W2:Y:S04]  /*0850*/  @!P4 LDG.E R11, desc[UR8][R10.64] ;  /* 0x000000080a0bc981 */ /* 0x000ea8000c1e1900 */
[----:B------:R-:W3:Y:S08]  /*0860*/  @!P2 LDC.64 R16, c[0x0][0x390] ;  /* 0x0000e400ff10ab82 */ /* 0x000ef00000000a00 */
[----:B-1----:R-:W1:Y:S01]  /*0870*/  @!P3 LDC.64 R18, c[0x0][0x390] ;  /* 0x0000e400ff12bb82 */ /* 0x002e620000000a00 */
[----:B------:R-:W-:-:S02]  /*0880*/  @!P2 IMAD.IADD R25, R4, 0x1, R25 ;  /* 0x000000010419a824 */ /* 0x000fc400078e0219 */
[----:B------:R-:W-:Y:S02]  /*0890*/  @!P3 IMAD.IADD R27, R4, 0x1, R27 ;  /* 0x00000001041bb824 */ /* 0x000fe400078e021b */
[----:B0-----:R-:W-:-:S06]  /*08a0*/  @!P1 IMAD.WIDE.U32 R14, R23, 0x4, R14 ;  /* 0x00000004170e9825 */ /* 0x001fcc00078e000e */
[----:B------:R-:W4:Y:S01]  /*08b0*/  @!P1 LDG.E R15, desc[UR8][R14.64] ;  /* 0x000000080e0f9981 */ /* 0x000f22000c1e1900 */
[----:B---3--:R-:W-:-:S06]  /*08c0*/  @!P2 IMAD.WIDE.U32 R16, R25, 0x4, R16 ;  /* 0x000000041910a825 */ /* 0x008fcc00078e0010 */
[----:B------:R-:W3:Y:S01]  /*08d0*/  @!P2 LDG.E R17, desc[UR8][R16.64] ;  /* 0x000000081011a981 */ /* 0x000ee2000c1e1900 */
[----:B-1----:R-:W-:-:S06]  /*08e0*/  @!P3 IMAD.WIDE.U32 R18, R27, 0x4, R18 ;  /* 0x000000041b12b825 */ /* 0x002fcc00078e0012 */
[----:B------:R-:W3:Y:S01]  /*08f0*/  @!P3 LDG.E R19, desc[UR8][R18.64] ;  /* 0x000000081213b981 */ /* 0x000ee2000c1e1900 */
[----:B------:R-:W-:-:S03]  /*0900*/  UIADD3 UR5, UPT, UPT, UR5, 0x10, URZ ;  /* 0x0000001005057890 */ /* 0x000fc6000fffe0ff */
[----:B------:R0:W-:Y:S01]  /*0910*/  @!P6 STS [R22+0x1414], R29 ;  /* 0x0014141d1600e388 */ /* 0x0001e20000000800 */
[----:B------:R-:W-:-:S03]  /*0920*/  UIADD3 UR4, UPT, UPT, UR4, 0x800, URZ ;  /* 0x0000080004047890 */ /* 0x000fc6000fffe0ff */
[----:B-----5:R0:W-:Y:S04]  /*0930*/  @!P5 STS [R22+0x1814], R13 ;  /* 0x0018140d1600d388 */ /* 0x0201e80000000800 */
[----:B--2---:R0:W-:Y:S04]  /*0940*/  @!P4 STS [R22+0x1614], R11 ;  /* 0x0016140b1600c388 */ /* 0x0041e80000000800 */
[----:B----4-:R0:W-:Y:S01]  /*0950*/  @!P1 STS [R22+0x1a14], R15 ;  /* 0x001a140f16009388 */ /* 0x0101e20000000800 */
[----:B------:R-:W-:-:S03]  /*0960*/  ISETP.NE.AND P1, PT, R21, UR5, PT ;  /* 0x0000000515007c0c */ /* 0x000fc6000bf25270 */
[----:B---3--:R0:W-:Y:S04]  /*0970*/  @!P2 STS [R22+0x1c14], R17 ;  /* 0x001c14111600a388 */ /* 0x0081e80000000800 */
[----:B------:R0:W-:Y:S06]  /*0980*/  @!P3 STS [R22+0x1e14], R19 ;  /* 0x001e14131600b388 */ /* 0x0001ec0000000800 */
[----:B------:R-:W-:Y:S05]  /*0990*/  @P1 BRA `(.L_x_214) ;  /* 0xfffffff8002c1947 */ /* 0x000fea000383ffff */
.L_x_213:
[----:B------:R-:W-:Y:S05]  /*09a0*/  @!P0 BRA `(.L_x_212) ;  /* 0x0000000400d48947 */ /* 0x000fea0003800000 */
[----:B------:R-:W-:Y:S02]  /*09b0*/  ISETP.GE.U32.AND P1, PT, R20, 0x8, PT ;  /* 0x000000081400780c */ /* 0x000fe40003f26070 */
[----:B------:R-:W-:-:S04]  /*09c0*/  LOP3.LUT R21, R9, 0x7, RZ, 0xc0, !PT ;  /* 0x0000000709157812 */ /* 0x000fc800078ec0ff */
[----:B------:R-:W-:-:S07]  /*09d0*/  ISETP.NE.AND P0, PT, R21, RZ, PT ;  /* 0x000000ff1500720c */ /* 0x000fce0003f05270 */
[----:B------:R-:W-:Y:S06]  /*09e0*/  @!P1 BRA `(.L_x_215) ;  /* 0x0000000000e89947 */ /* 0x000fec0003800000 */
[----:B------:R-:W-:-:S04]  /*09f0*/  VIADD R23, R0, UR4 ;  /* 0x0000000400177c36 */ /* 0x000fc80008000000 */
[C---:B0-----:R-:W-:Y:S01]  /*0a00*/  VIADD R17, R23.reuse, 0x80 ;  /* 0x0000008017117836 */ /* 0x041fe20000000000 */
[----:B------:R-:W-:-:S04]  /*0a10*/  ISETP.GE.U32.AND P3, PT, R23, R6, PT ;  /* 0x000000061700720c */ /* 0x000fc80003f66070 */
[----:B------:R-:W-:-:S09]  /*0a20*/  ISETP.GE.U32.AND P4, PT, R17, R6, PT ;  /* 0x000000061100720c */ /* 0x000fd20003f86070 */
[----:B------:R-:W0:Y:S01]  /*0a30*/  @!P3 LDC.64 R12, c[0x0][0x390] ;  /* 0x0000e400ff0cbb82 */ /* 0x000e220000000a00 */
[----:B------:R-:W-:-:S03]  /*0a40*/  @!P3 IMAD.IADD R15, R4, 0x1, R23 ;  /* 0x00000001040fb824 */ /* 0x000fc600078e0217 */
[----:B------:R-:W-:-:S04]  /*0a50*/  @!P4 IMAD.IADD R17, R4, 0x1, R17 ;  /* 0x000000010411c824 */ /* 0x000fc800078e0211 */
[----:B------:R-:W1:Y:S01]  /*0a60*/  @!P4 LDC.64 R10, c[0x0][0x390] ;  /* 0x0000e400ff0acb82 */ /* 0x000e620000000a00 */
[----:B0-----:R-:W-:-:S06]  /*0a70*/  @!P3 IMAD.WIDE.U32 R14, R15, 0x4, R12 ;  /* 0x000000040f0eb825 */ /* 0x001fcc00078e000c */
[----:B------:R-:W2:Y:S01]  /*0a80*/  @!P3 LDG.E R15, desc[UR8][R14.64] ;  /* 0x000000080e0fb981 */ /* 0x000ea2000c1e1900 */
[----:B-1----:R-:W-:-:S06]  /*0a90*/  @!P4 IMAD.WIDE.U32 R16, R17, 0x4, R10 ;  /* 0x000000041110c825 */ /* 0x002fcc00078e000a */
[----:B------:R-:W3:Y:S01]  /*0aa0*/  @!P4 LDG.E R17, desc[UR8][R16.64] ;  /* 0x000000081011c981 */ /* 0x000ee2000c1e1900 */
[C---:B------:R-:W-:Y:S02]  /*0ab0*/  VIADD R19, R23.reuse, 0x100 ;  /* 0x0000010017137836 */ /* 0x040fe40000000000 */
[----:B------:R-:W-:-:S03]  /*0ac0*/  VIADD R18, R23, 0x180 ;  /* 0x0000018017127836 */ /* 0x000fc60000000000 */
[-C--:B------:R-:W-:Y:S02]  /*0ad0*/  ISETP.GE.U32.AND P1, PT, R19, R6.reuse, PT ;  /* 0x000000061300720c */ /* 0x080fe40003f26070 */
[----:B------:R-:W-:-:S11]  /*0ae0*/  ISETP.GE.U32.AND P2, PT, R18, R6, PT ;  /* 0x000000061200720c */ /* 0x000fd60003f46070 */
[----:B------:R-:W0:Y:S01]  /*0af0*/  @!P1 LDC.64 R12, c[0x0][0x390] ;  /* 0x0000e400ff0c9b82 */ /* 0x000e220000000a00 */
[C---:B------:R-:W-:Y:S01]  /*0b00*/  LEA R20, R23.reuse, UR6, 0x2 ;  /* 0x0000000617147c11 */ /* 0x040fe2000f8e10ff */
[----:B------:R-:W-:-:S06]  /*0b10*/  VIADD R25, R23, 0x200 ;  /* 0x0000020017197836 */ /* 0x000fcc0000000000 */
[----:B------:R-:W1:Y:S01]  /*0b20*/  @!P2 LDC.64 R10, c[0x0][0x390] ;  /* 0x0000e400ff0aab82 */ /* 0x000e620000000a00 */
[C---:B------:R-:W-:Y:S02]  /*0b30*/  VIADD R27, R23.reuse, 0x280 ;  /* 0x00000280171b7836 */ /* 0x040fe40000000000 */
[C---:B------:R-:W-:Y:S02]  /*0b40*/  VIADD R29, R23.reuse, 0x300 ;  /* 0x00000300171d7836 */ /* 0x040fe40000000000 */
[----:B------:R-:W-:-:S03]  /*0b50*/  VIADD R23, R23, 0x380 ;  /* 0x0000038017177836 */ /* 0x000fc60000000000 */
[-C--:B------:R-:W-:Y:S02]  /*0b60*/  ISETP.GE.U32.AND P5, PT, R29, R6.reuse, PT ;  /* 0x000000061d00720c */ /* 0x080fe40003fa6070 */
[----:B------:R-:W-:Y:S01]  /*0b70*/  ISETP.GE.U32.AND P6, PT, R23, R6, PT ;  /* 0x000000061700720c */ /* 0x000fe20003fc6070 */
[----:B------:R-:W-:-:S10]  /*0b80*/  @!P1 IMAD.IADD R19, R4, 0x1, R19 ;  /* 0x0000000104139824 */ /* 0x000fd400078e0213 */
[C---:B------:R-:W-:Y:S02]  /*0b90*/  @!P5 IMAD.IADD R29, R4.reuse, 0x1, R29 ;  /* 0x00000001041dd824 */ /* 0x040fe400078e021d */
[----:B------:R-:W-:Y:S01]  /*0ba0*/  @!P6 IMAD.IADD R23, R4, 0x1, R23 ;  /* 0x000000010417e824 */ /* 0x000fe200078e0217 */
[----:B--2---:R0:W-:Y:S01]  /*0bb0*/  @!P3 STS [R20+0x14], R15 ;  /* 0x0000140f1400b388 */ /* 0x0041e20000000800 */
[----:B------:R-:W-:-:S03]  /*0bc0*/  ISETP.GE.U32.AND P3, PT, R25, R6, PT ;  /* 0x000000061900720c */ /* 0x000fc60003f66070 */
[----:B---3--:R2:W-:Y:S01]  /*0bd0*/  @!P4 STS [R20+0x214], R17 ;  /* 0x000214111400c388 */ /* 0x0085e20000000800 */
[----:B------:R-:W-:Y:S01]  /*0be0*/  ISETP.GE.U32.AND P4, PT, R27, R6, PT ;  /* 0x000000061b00720c */ /* 0x000fe20003f86070 */
[----:B0-----:R-:W-:-:S04]  /*0bf0*/  @!P1 IMAD.WIDE.U32 R14, R19, 0x4, R12 ;  /* 0x00000004130e9825 */ /* 0x001fc800078e000c */
[----:B------:R-:W-:Y:S01]  /*0c00*/  @!P2 IMAD.IADD R13, R4, 0x1, R18 ;  /* 0x00000001040da824 */ /* 0x000fe200078e0212 */
[----:B------:R0:W3:Y:S01]  /*0c10*/  @!P1 LDG.E R22, desc[UR8][R14.64] ;  /* 0x000000080e169981 */ /* 0x0000e2000c1e1900 */
[----:B------:R-:W4:Y:S02]  /*0c20*/  @!P6 LDC.64 R18, c[0x0][0x390] ;  /* 0x0000e400ff12eb82 */ /* 0x000f240000000a00 */
[----:B-1----:R-:W-:-:S06]  /*0c30*/  @!P2 IMAD.WIDE.U32 R10, R13, 0x4, R10 ;  /* 0x000000040d0aa825 */ /* 0x002fcc00078e000a */
[----:B------:R-:W1:Y:S08]  /*0c40*/  @!P3 LDC.64 R12, c[0x0][0x390] ;  /* 0x0000e400ff0cbb82 */ /* 0x000e700000000a00 */
[----:B--2---:R-:W2:Y:S01]  /*0c50*/  @!P5 LDC.64 R16, c[0x0][0x390] ;  /* 0x0000e400ff10db82 */ /* 0x004ea20000000a00 */
[C---:B------:R-:W-:Y:S01]  /*0c60*/  @!P3 IMAD.IADD R25, R4.reuse, 0x1, R25 ;  /* 0x000000010419b824 */ /* 0x040fe200078e0219 */
[----:B------:R-:W5:Y:S06]  /*0c70*/  @!P2 LDG.E R11, desc[UR8][R10.64] ;  /* 0x000000080a0ba981 */ /* 0x000f6c000c1e1900 */
[----:B0-----:R-:W0:Y:S01]  /*0c80*/  @!P4 LDC.64 R14, c[0x0][0x390] ;  /* 0x0000e400ff0ecb82 */ /* 0x001e220000000a00 */
[----:B------:R-:W-:-:S02]  /*0c90*/  @!P4 IMAD.IADD R27, R4, 0x1, R27 ;  /* 0x00000001041bc824 */ /* 0x000fc400078e021b */
[----:B----4-:R-:W-:-:S04]  /*0ca0*/  @!P6 IMAD.WIDE.U32 R18, R23, 0x4, R18 ;  /* 0x000000041712e825 */ /* 0x010fc800078e0012 */
[----:B-1----:R-:W-:Y:S02]  /*0cb0*/  @!P3 IMAD.WIDE.U32 R12, R25, 0x4, R12 ;  /* 0x00000004190cb825 */ /* 0x002fe400078e000c */
[----:B------:R-:W4:Y:S04]  /*0cc0*/  @!P6 LDG.E R19, desc[UR8][R18.64] ;  /* 0x000000081213e981 */ /* 0x000f28000c1e1900 */
[----:B------:R-:W4:Y:S01]  /*0cd0*/  @!P3 LDG.E R13, desc[UR8][R12.64] ;  /* 0x000000080c0db981 */ /* 0x000f22000c1e1900 */
[----:B--2---:R-:W-:-:S06]  /*0ce0*/  @!P5 IMAD.WIDE.U32 R16, R29, 0x4, R16 ;  /* 0x000000041d10d825 */ /* 0x004fcc00078e0010 */
[----:B------:R-:W2:Y:S01]  /*0cf0*/  @!P5 LDG.E R17, desc[UR8][R16.64] ;  /* 0x000000081011d981 */ /* 0x000ea2000c1e1900 */
[----:B0-----:R-:W-:-:S06]  /*0d00*/  @!P4 IMAD.WIDE.U32 R14, R27, 0x4, R14 ;  /* 0x000000041b0ec825 */ /* 0x001fcc00078e000e */
[----:B------:R-:W2:Y:S01]  /*0d10*/  @!P4 LDG.E R15, desc[UR8][R14.64] ;  /* 0x000000080e0fc981 */ /* 0x000ea2000c1e1900 */
[----:B------:R-:W-:-:S03]  /*0d20*/  UIADD3 UR4, UPT, UPT, UR4, 0x400, URZ ;  /* 0x0000040004047890 */ /* 0x000fc6000fffe0ff */
[----:B---3--:R1:W-:Y:S04]  /*0d30*/  @!P1 STS [R20+0x414], R22 ;  /* 0x0004141614009388 */ /* 0x0083e80000000800 */
[----:B-----5:R1:W-:Y:S04]  /*0d40*/  @!P2 STS [R20+0x614], R11 ;  /* 0x0006140b1400a388 */ /* 0x0203e80000000800 */
[----:B----4-:R1:W-:Y:S04]  /*0d50*/  @!P6 STS [R20+0xe14], R19 ;  /* 0x000e14131400e388 */ /* 0x0103e80000000800 */
[----:B------:R1:W-:Y:S04]  /*0d60*/  @!P3 STS [R20+0x814], R13 ;  /* 0x0008140d1400b388 */ /* 0x0003e80000000800 */
[----:B--2---:R1:W-:Y:S04]  /*0d70*/  @!P5 STS [R20+0xc14], R17 ;  /* 0x000c14111400d388 */ /* 0x0043e80000000800 */
[----:B------:R1:W-:Y:S02]  /*0d80*/  @!P4 STS [R20+0xa14], R15 ;  /* 0x000a140f1400c388 */ /* 0x0003e40000000800 */
.L_x_215:
        /* <DEDUP_REMOVED lines=22> */
[----:B------:R-:W4:Y:S01]  /*0ef0*/  @!P0 LDG.E R16, desc[UR8][R16.64] ;  /* 0x0000000810108981 */ /* 0x000f22000c1e1900 */
[----:B-1----:R-:W-:-:S06]  /*0f00*/  @!P1 IMAD.WIDE.U32 R14, R23, 0x4, R14 ;  /* 0x00000004170e9825 */ /* 0x002fcc00078e000e */
[----:B------:R-:W5:Y:S01]  /*0f10*/  @!P1 LDG.E R14, desc[UR8][R14.64] ;  /* 0x000000080e0e9981 */ /* 0x000f62000c1e1900 */
[----:B--2---:R-:W-:-:S06]  /*0f20*/  @!P2 IMAD.WIDE.U32 R12, R25, 0x4, R12 ;  /* 0x00000004190ca825 */ /* 0x004fcc00078e000c */
[----:B------:R-:W2:Y:S01]  /*0f30*/  @!P2 LDG.E R12, desc[UR8][R12.64] ;  /* 0x000000080c0ca981 */ /* 0x000ea2000c1e1900 */
[----:B---3--:R-:W-:-:S06]  /*0f40*/  @!P3 IMAD.WIDE.U32 R10, R27, 0x4, R10 ;  /* 0x000000041b0ab825 */ /* 0x008fcc00078e000a */
[----:B------:R-:W3:Y:S01]  /*0f50*/  @!P3 LDG.E R10, desc[UR8][R10.64] ;  /* 0x000000080a0ab981 */ /* 0x000ee2000c1e1900 */
[----:B------:R-:W-:Y:S01]  /*0f60*/  LEA R19, R19, UR6, 0x2 ;  /* 0x0000000613137c11 */ /* 0x000fe2000f8e10ff */
[----:B------:R-:W-:-:S04]  /*0f70*/  UIADD3 UR4, UPT, UPT, UR4, 0x200, URZ ;  /* 0x0000020004047890 */ /* 0x000fc8000fffe0ff */
[----:B----4-:R4:W-:Y:S04]  /*0f80*/  @!P0 STS [R19+0x14], R16 ;  /* 0x0000141013008388 */ /* 0x0109e80000000800 */
[----:B-----5:R4:W-:Y:S04]  /*0f90*/  @!P1 STS [R19+0x214], R14 ;  /* 0x0002140e13009388 */ /* 0x0209e80000000800 */
[----:B--2---:R4:W-:Y:S04]  /*0fa0*/  @!P2 STS [R19+0x414], R12 ;  /* 0x0004140c1300a388 */ /* 0x0049e80000000800 */
[----:B---3--:R4:W-:Y:S02]  /*0fb0*/  @!P3 STS [R19+0x614], R10 ;  /* 0x0006140a1300b388 */ /* 0x0089e40000000800 */
.L_x_216:
[----:B------:R-:W-:Y:S05]  /*0fc0*/  @!P4 BRA `(.L_x_212) ;  /* 0x00000000004cc947 */ /* 0x000fea0003800000 */
[----:B01----:R-:W-:Y:S02]  /*0fd0*/  VIADD R11, R0, UR4 ;  /* 0x00000004000b7c36 */ /* 0x003fe40008000000 */
[----:B----4-:R-:W-:Y:S02]  /*0fe0*/  IMAD.MOV R12, RZ, RZ, -R9 ;  /* 0x000000ffff0c7224 */ /* 0x010fe400078e0a09 */
[----:B------:R-:W-:Y:S01]  /*0ff0*/  IMAD.IADD R2, R2, 0x1, R11 ;  /* 0x0000000102027824 */ /* 0x000fe200078e020b */
[C---:B------:R-:W-:Y:S01]  /*1000*/  LEA R4, R11.reuse, UR6, 0x2 ;  /* 0x000000060b047c11 */ /* 0x040fe2000f8e10ff */
[----:B------:R-:W-:-:S04]  /*1010*/  VIADD R9, R11, 0xffffffff ;  /* 0xffffffff0b097836 */ /* 0x000fc80000000000 */
[----:B------:R-:W-:-:S07]  /*1020*/  VIADD R4, R4, 0x14 ;  /* 0x0000001404047836 */ /* 0x000fce0000000000 */
.L_x_217:
[----:B------:R-:W-:-:S05]  /*1030*/  VIADD R11, R9, 0x1 ;  /* 0x00000001090b7836 */ /* 0x000fca0000000000 */
[----:B------:R-:W-:-:S13]  /*1040*/  ISETP.GE.U32.AND P0, PT, R11, R6, PT ;  /* 0x000000060b00720c */ /* 0x000fda0003f06070 */
[----:B------:R-:W0:Y:S01]  /*1050*/  @!P0 LDC.64 R10, c[0x0][0x390] ;  /* 0x0000e400ff0a8b82 */ /* 0x000e220000000a00 */
[----:B------:R-:W-:-:S04]  /*1060*/  @!P0 VIADD R13, R2, 0xffffffff ;  /* 0xffffffff020d8836 */ /* 0x000fc80000000000 */
[----:B0-----:R-:W-:-:S06]  /*1070*/  @!P0 IMAD.WIDE.U32 R10, R13, 0x4, R10 ;  /* 0x000000040d0a8825 */ /* 0x001fcc00078e000a */
[----:B------:R-:W2:Y:S01]  /*1080*/  @!P0 LDG.E R11, desc[UR8][R10.64] ;  /* 0x000000080a0b8981 */ /* 0x000ea2000c1e1900 */
[----:B------:R-:W-:Y:S02]  /*1090*/  VIADD R12, R12, 0x1 ;  /* 0x000000010c0c7836 */ /* 0x000fe40000000000 */
[----:B------:R-:W-:Y:S02]  /*10a0*/  VIADD R9, R9, 0x80 ;  /* 0x0000008009097836 */ /* 0x000fe40000000000 */
[----:B------:R-:W-:Y:S01]  /*10b0*/  VIADD R2, R2, 0x80 ;  /* 0x0000008002027836 */ /* 0x000fe20000000000 */
[----:B--2---:R0:W-:Y:S01]  /*10c0*/  @!P0 STS [R4], R11 ;  /* 0x0000000b04008388 */ /* 0x0041e20000000800 */
[----:B------:R-:W-:Y:S01]  /*10d0*/  ISETP.NE.AND P0, PT, R12, RZ, PT ;  /* 0x000000ff0c00720c */ /* 0x000fe20003f05270 */
[----:B0-----:R-:W-:-:S12]  /*10e0*/  VIADD R4, R4, 0x200 ;  /* 0x0000020004047836 */ /* 0x001fd80000000000 */
[----:B------:R-:W-:Y:S05]  /*10f0*/  @P0 BRA `(.L_x_217) ;  /* 0xfffffffc00cc0947 */ /* 0x000fea000383ffff */
.L_x_212:
[----:B------:R-:W2:Y:S01]  /*1100*/  S2R R2, SR_CgaCtaId ;  /* 0x0000000000027919 */ /* 0x000ea20000008800 */
[----:B01----:R-:W-:Y:S01]  /*1110*/  MOV R17, 0x400 ;  /* 0x0000040000117802 */ /* 0x003fe20000000f00 */
[----:B------:R-:W-:Y:S01]  /*1120*/  BSSY.RECONVERGENT B0, `(.L_x_218) ;  /* 0x00000e1000007945 */ /* 0x000fe20003800200 */
[----:B------:R-:W-:Y:S01]  /*1130*/  BAR.SYNC.DEFER_BLOCKING 0x0 ;  /* 0x0000000000007b1d */ /* 0x000fe20000010000 */
[----:B------:R-:W-:Y:S02]  /*1140*/  ISETP.NE.AND P0, PT, R3, R8, PT ;  /* 0x000000080300720c */ /* 0x000fe40003f05270 */
[----:B------:R-:W-:-:S05]  /*1150*/  SHF.R.U32.HI R4, RZ, 0x5, R0 ;  /* 0x00000005ff047819 */ /* 0x000fca0000011600 */
[----:B------:R-:W-:Y:S01]  /*1160*/  VIADD R9, R4, 0xffffffff ;  /* 0xffffffff04097836 */ /* 0x000fe20000000000 */
[----:B--2---:R-:W-:Y:S02]  /*1170*/  LEA R17, R2, R17, 0x18 ;  /* 0x0000001102117211 */ /* 0x004fe400078ec0ff */
[----:B------:R-:W-:-:S03]  /*1180*/  LOP3.LUT R2, R0, 0x1f, RZ, 0xc0, !PT ;  /* 0x0000001f00027812 */ /* 0x000fc600078ec0ff */
[----:B----4-:R0:W1:Y:S01]  /*1190*/  LDS.128 R12, [R17+0x10] ;  /* 0x00001000110c7984 */ /* 0x0100620000000c00 */
[----:B------:R-:W-:Y:S05]  /*11a0*/  @P0 BRA `(.L_x_219) ;  /* 0x0000000400b40947 */ /* 0x000fea0003800000 */
[----:B------:R-:W-:-:S13]  /*11b0*/  ISETP.GE.AND P0, PT, R0, R7, PT ;  /* 0x000000070000720c */ /* 0x000fda0003f06270 */
[----:B------:R-:W-:Y:S05]  /*11c0*/  @P0 BRA `(.L_x_220) ;  /* 0x0000000c00580947 */ /* 0x000fea0003800000 */
[----:B------:R-:W-:Y:S01]  /*11d0*/  ISETP.GE.U32.AND P0, PT, R0, 0x20, PT ;  /* 0x000000200000780c */ /* 0x000fe20003f06070 */
[----:B------:R-:W-:Y:S01]  /*11e0*/  BSSY.RECONVERGENT B3, `(.L_x_221) ;  /* 0x0000056000037945 */ /* 0x000fe20003800200 */
[----:B------:R-:W-:-:S11]  /*11f0*/  IMAD.MOV.U32 R11, RZ, RZ, 0x2 ;  /* 0x00000002ff0b7424 */ /* 0x000fd600078e00ff */
[----:B------:R-:W-:Y:S05]  /*1200*/  @!P0 BRA `(.L_x_222) ;  /* 0x00000004004c8947 */ /* 0x000fea0003800000 */
[----:B------:R-:W-:Y:S01]  /*1210*/  ISETP.GE.U32.AND P0, PT, R9, 0x3, PT ;  /* 0x000000030900780c */ /* 0x000fe20003f06070 */
[----:B------:R-:W-:Y:S01]  /*1220*/  BSSY.RECONVERGENT B2, `(.L_x_223) ;  /* 0x000003f000027945 */ /* 0x000fe20003800200 */
[----:B------:R-:W-:Y:S01]  /*1230*/  LOP3.LUT R18, R4, 0x3, RZ, 0xc0, !PT ;  /* 0x0000000304127812 */ /* 0x000fe200078ec0ff */
[----:B------:R-:W-:Y:S02]  /*1240*/  IMAD.MOV.U32 R11, RZ, RZ, RZ ;  /* 0x000000ffff0b7224 */ /* 0x000fe400078e00ff */
[----:B-1----:R-:W-:-:S08]  /*1250*/  IMAD.MOV.U32 R6, RZ, RZ, R15 ;  /* 0x000000ffff067224 */ /* 0x002fd000078e000f */
[----:B------:R-:W-:Y:S05]  /*1260*/  @!P0 BRA `(.L_x_224) ;  /* 0x0000000000e88947 */ /* 0x000fea0003800000 */
[----:B------:R-:W-:Y:S01]  /*1270*/  LOP3.LUT R10, R4, 0x1c, RZ, 0xc0, !PT ;  /* 0x0000001c040a7812 */ /* 0x000fe200078ec0ff */
[----:B------:R-:W-:Y:S01]  /*1280*/  BSSY.RELIABLE B1, `(.L_x_225) ;  /* 0x000002c000017945 */ /* 0x000fe20003800100 */
[----:B------:R-:W-:Y:S02]  /*1290*/  IMAD.MOV.U32 R6, RZ, RZ, R15 ;  /* 0x000000ffff067224 */ /* 0x000fe400078e000f */
[----:B------:R-:W-:Y:S02]  /*12a0*/  IMAD.MOV.U32 R11, RZ, RZ, RZ ;  /* 0x000000ffff0b7224 */ /* 0x000fe400078e00ff */
[----:B------:R-:W-:-:S05]  /*12b0*/  IMAD.MOV R10, RZ, RZ, -R10 ;  /* 0x000000ffff0a7224 */ /* 0x000fca00078e0a0a */
        /* <DEDUP_REMOVED lines=8> */
.L_x_229:
[----:B------:R-:W-:Y:S01]  /*1340*/  VIADD R10, R10, 0x10 ;  /* 0x000000100a0a7836 */ /* 0x000fe20000000000 */
[--C-:B------:R-:W-:Y:S02]  /*1350*/  SHF.R.U32.HI R15, RZ, 0x8, R6.reuse ;  /* 0x00000008ff0f7819 */ /* 0x100fe40000011606 */
[----:B------:R-:W-:Y:S02]  /*1360*/  LOP3.LUT R12, R6, 0xff, RZ, 0xc0, !PT ;  /* 0x000000ff060c7812 */ /* 0x000fe400078ec0ff */
[----:B------:R-:W-:Y:S02]  /*1370*/  SHF.R.U32.HI R16, RZ, 0x10, R6 ;  /* 0x00000010ff107819 */ /* 0x000fe40000011606 */
[----:B------:R-:W-:Y:S02]  /*1380*/  LOP3.LUT R15, R15, 0xff, RZ, 0xc0, !PT ;  /* 0x000000ff0f0f7812 */ /* 0x000fe400078ec0ff */
[----:B------:R-:W-:Y:S02]  /*1390*/  ISETP.GE.AND P1, PT, R10, -0xc, PT ;  /* 0xfffffff40a00780c */ /* 0x000fe40003f26270 */
[----:B------:R-:W-:-:S02]  /*13a0*/  LOP3.LUT R19, R16, 0xff, RZ, 0xc0, !PT ;  /* 0x000000ff10137812 */ /* 0x000fc400078ec0ff */
[----:B------:R-:W-:-:S05]  /*13b0*/  IADD3 R12, PT, PT, R15, R11, R12 ;  /* 0x0000000b0f0c7210 */ /* 0x000fca0007ffe00c */
[----:B------:R-:W-:-:S05]  /*13c0*/  IMAD.IADD R19, R12, 0x1, R19 ;  /* 0x000000010c137824 */ /* 0x000fca00078e0213 */
[----:B------:R-:W-:Y:S01]  /*13d0*/  LEA.HI R11, R6, R19, RZ, 0x8 ;  /* 0x00000013060b7211 */ /* 0x000fe200078f40ff */
[----:B------:R-:W-:Y:S01]  /*13e0*/  IMAD.MOV.U32 R6, RZ, RZ, RZ ;  /* 0x000000ffff067224 */ /* 0x000fe200078e00ff */
[----:B------:R-:W-:Y:S06]  /*13f0*/  @!P1 BRA `(.L_x_229) ;  /* 0xfffffffc00d09947 */ /* 0x000fec000383ffff */
.L_x_228:
[----:B------:R-:W-:Y:S05]  /*1400*/  BSYNC.RECONVERGENT B4 ;  /* 0x0000000000047941 */ /* 0x000fea0003800200 */
.L_x_227:
[----:B------:R-:W-:Y:S01]  /*1410*/  IMAD.MOV R12, RZ, RZ, -R10 ;  /* 0x000000ffff0c7224 */ /* 0x000fe200078e0a0a */
[----:B------:R-:W-:Y:S04]  /*1420*/  BSSY.RECONVERGENT B4, `(.L_x_230) ;  /* 0x000000e000047945 */ /* 0x000fe80003800200 */
[----:B------:R-:W-:-:S13]  /*1430*/  ISETP.GT.AND P1, PT, R12, 0x4, PT ;  /* 0x000000040c00780c */ /* 0x000fda0003f24270 */
[----:B------:R-:W-:Y:S05]  /*1440*/  @!P1 BRA `(.L_x_231) ;  /* 0x00000000002c9947 */ /* 0x000fea0003800000 */
[--C-:B------:R-:W-:Y:S01]  /*1450*/  SHF.R.U32.HI R15, RZ, 0x8, R6.reuse ;  /* 0x00000008ff0f7819 */ /* 0x100fe20000011606 */
[----:B------:R-:W-:Y:S01]  /*1460*/  VIADD R10, R10, 0x8 ;  /* 0x000000080a0a7836 */ /* 0x000fe20000000000 */
[----:B------:R-:W-:Y:S02]  /*1470*/  LOP3.LUT R12, R6, 0xff, RZ, 0xc0, !PT ;  /* 0x000000ff060c7812 */ /* 0x000fe400078ec0ff */
[----:B------:R-:W-:Y:S02]  /*1480*/  SHF.R.U32.HI R16, RZ, 0x10, R6 ;  /* 0x00000010ff107819 */ /* 0x000fe40000011606 */
[----:B------:R-:W-:Y:S02]  /*1490*/  LOP3.LUT R15, R15, 0xff, RZ, 0xc0, !PT ;  /* 0x000000ff0f0f7812 */ /* 0x000fe400078ec0ff */
[----:B------:R-:W-:Y:S02]  /*14a0*/  LOP3.LUT R19, R16, 0xff, RZ, 0xc0, !PT ;  /* 0x000000ff10137812 */ /* 0x000fe400078ec0ff */
[----:B------:R-:W-:-:S02]  /*14b0*/  IADD3 R12, PT, PT, R15, R11, R12 ;  /* 0x0000000b0f0c7210 */ /* 0x000fc40007ffe00c */
[----:B------:R-:W-:-:S03]  /*14c0*/  PLOP3.LUT P0, PT, PT, PT, PT, 0x8, 0x80 ;  /* 0x000000000080781c */ /* 0x000fc60003f0e170 */
[----:B------:R-:W-:-:S05]  /*14d0*/  IMAD.IADD R19, R12, 0x1, R19 ;  /* 0x000000010c137824 */ /* 0x000fca00078e0213 */
[----:B------:R-:W-:Y:S01]  /*14e0*/  LEA.HI R11, R6, R19, RZ, 0x8 ;  /* 0x00000013060b7211 */ /* 0x000fe200078f40ff */
[----:B------:R-:W-:-:S07]  /*14f0*/  IMAD.MOV.U32 R6, RZ, RZ, RZ ;  /* 0x000000ffff067224 */ /* 0x000fce00078e00ff */
.L_x_231:
[----:B------:R-:W-:Y:S05]  /*1500*/  BSYNC.RECONVERGENT B4 ;  /* 0x0000000000047941 */ /* 0x000fea0003800200 */
.L_x_230:
[----:B------:R-:W-:-:S13]  /*1510*/  ISETP.NE.OR P0, PT, R10, RZ, P0 ;  /* 0x000000ff0a00720c */ /* 0x000fda0000705670 */
[----:B------:R-:W-:Y:S05]  /*1520*/  @!P0 BREAK.RELIABLE B1 ;  /* 0x0000000000018942 */ /* 0x000fea0003800100 */
[----:B------:R-:W-:Y:S05]  /*1530*/  @!P0 BRA `(.L_x_224) ;  /* 0x0000000000348947 */ /* 0x000fea0003800000 */
.L_x_226:
[----:B------:R-:W-:Y:S05]  /*1540*/  BSYNC.RELIABLE B1 ;  /* 0x0000000000017941 */ /* 0x000fea0003800100 */
.L_x_225:
[----:B------:R-:W-:Y:S01]  /*1550*/  VIADD R10, R10, 0x4 ;  /* 0x000000040a0a7836 */ /* 0x000fe20000000000 */
[--C-:B------:R-:W-:Y:S02]  /*1560*/  SHF.R.U32.HI R15, RZ, 0x8, R6.reuse ;  /* 0x00000008ff0f7819 */ /* 0x100fe40000011606 */
[----:B------:R-:W-:Y:S02]  /*1570*/  LOP3.LUT R12, R6, 0xff, RZ, 0xc0, !PT ;  /* 0x000000ff060c7812 */ /* 0x000fe400078ec0ff */
[----:B------:R-:W-:Y:S02]  /*1580*/  SHF.R.U32.HI R16, RZ, 0x10, R6 ;  /* 0x00000010ff107819 */ /* 0x000fe40000011606 */
[----:B------:R-:W-:Y:S02]  /*1590*/  LOP3.LUT R15, R15, 0xff, RZ, 0xc0, !PT ;  /* 0x000000ff0f0f7812 */ /* 0x000fe400078ec0ff */
[----:B------:R-:W-:Y:S02]  /*15a0*/  ISETP.NE.AND P0, PT, R10, RZ, PT ;  /* 0x000000ff0a00720c */ /* 0x000fe40003f05270 */
[----:B------:R-:W-:-:S02]  /*15b0*/  LOP3.LUT R19, R16, 0xff, RZ, 0xc0, !PT ;  /* 0x000000ff10137812 */ /* 0x000fc400078ec0ff */
[----:B------:R-:W-:-:S05]  /*15c0*/  IADD3 R12, PT, PT, R15, R11, R12 ;  /* 0x0000000b0f0c7210 */ /* 0x000fca0007ffe00c */
[----:B------:R-:W-:-:S05]  /*15d0*/  IMAD.IADD R19, R12, 0x1, R19 ;  /* 0x000000010c137824 */ /* 0x000fca00078e0213 */
[----:B------:R-:W-:Y:S01]  /*15e0*/  LEA.HI R11, R6, R19, RZ, 0x8 ;  /* 0x00000013060b7211 */ /* 0x000fe200078f40ff */
[----:B------:R-:W-:Y:S01]  /*15f0*/  IMAD.MOV.U32 R6, RZ, RZ, RZ ;  /* 0x000000ffff067224 */ /* 0x000fe200078e00ff */
[----:B------:R-:W-:Y:S06]  /*1600*/  @P0 BRA `(.L_x_225) ;  /* 0xfffffffc00d00947 */ /* 0x000fec000383ffff */
.L_x_224:
[----:B------:R-:W-:Y:S05]  /*1610*/  BSYNC.RECONVERGENT B2 ;  /* 0x0000000000027941 */ /* 0x000fea0003800200 */
.L_x_223:
[----:B------:R-:W-:Y:S01]  /*1620*/  ISETP.NE.AND P0, PT, R18, RZ, PT ;  /* 0x000000ff1200720c */ /* 0x000fe20003f05270 */
[----:B------:R-:W-:Y:S01]  /*1630*/  BSSY.RECONVERGENT B1, `(.L_x_232) ;  /* 0x000000f000017945 */ /* 0x000fe20003800200 */
[----:B------:R-:W-:-:S11]  /*1640*/  IMAD.MOV.U32 R15, RZ, RZ, RZ ;  /* 0x000000ffff0f7224 */ /* 0x000fd600078e00ff */
[----:B------:R-:W-:Y:S05]  /*1650*/  @!P0 BRA `(.L_x_233) ;  /* 0x0000000000308947 */ /* 0x000fea0003800000 */
[----:B------:R-:W-:Y:S02]  /*1660*/  ISETP.NE.AND P0, PT, R18, 0x1, PT ;  /* 0x000000011200780c */ /* 0x000fe40003f05270 */
[----:B------:R-:W-:Y:S02]  /*1670*/  LOP3.LUT R10, R6, 0xff, RZ, 0xc0, !PT ;  /* 0x000000ff060a7812 */ /* 0x000fe400078ec0ff */
[----:B------:R-:W-:-:S03]  /*1680*/  SHF.R.U32.HI R15, RZ, 0x8, R6 ;  /* 0x00000008ff0f7819 */ /* 0x000fc60000011606 */
[----:B------:R-:W-:-:S06]  /*1690*/  IMAD.IADD R11, R11, 0x1, R10 ;  /* 0x000000010b0b7824 */ /* 0x000fcc00078e020a */
[----:B------:R-:W-:Y:S05]  /*16a0*/  @!P0 BRA `(.L_x_233) ;  /* 0x00000000001c8947 */ /* 0x000fea0003800000 */
[----:B------:R-:W-:Y:S02]  /*16b0*/  ISETP.NE.AND P0, PT, R18, 0x2, PT ;  /* 0x000000021200780c */ /* 0x000fe40003f05270 */
[----:B------:R-:W-:Y:S02]  /*16c0*/  LOP3.LUT R10, R15, 0xff, RZ, 0xc0, !PT ;  /* 0x000000ff0f0a7812 */ /* 0x000fe400078ec0ff */
[----:B------:R-:W-:-:S03]  /*16d0*/  SHF.R.U32.HI R15, RZ, 0x10, R6 ;  /* 0x00000010ff0f7819 */ /* 0x000fc60000011606 */
[----:B------:R-:W-:-:S06]  /*16e0*/  IMAD.IADD R11, R11, 0x1, R10 ;  /* 0x000000010b0b7824 */ /* 0x000fcc00078e020a */
[----:B------:R-:W-:Y:S02]  /*16f0*/  @P0 LOP3.LUT R10, R15, 0xff, RZ, 0xc0, !PT ;  /* 0x000000ff0f0a0812 */ /* 0x000fe400078ec0ff */
[----:B------:R-:W-:-:S03]  /*1700*/  @P0 SHF.R.U32.HI R15, RZ, 0x18, R6 ;  /* 0x00000018ff0f0819 */ /* 0x000fc60000011606 */
[----:B------:R-:W-:-:S07]  /*1710*/  @P0 IMAD.IADD R11, R11, 0x1, R10 ;  /* 0x000000010b0b0824 */ /* 0x000fce00078e020a */
.L_x_233:
[----:B------:R-:W-:Y:S05]  /*1720*/  BSYNC.RECONVERGENT B1 ;  /* 0x0000000000017941 */ /* 0x000fea0003800200 */
.L_x_232:
[----:B------:R-:W-:-:S07]  /*1730*/  VIADD R11, R11, 0x2 ;  /* 0x000000020b0b7836 */ /* 0x000fce0000000000 */
.L_x_222:
[----:B------:R-:W-:Y:S05]  /*1740*/  BSYNC.RECONVERGENT B3 ;  /* 0x0000000000037941 */ /* 0x000fea0003800200 */
.L_x_221:
[----:B-1----:R-:W-:Y:S01]  /*1750*/  LOP3.LUT R15, R15, 0xff, RZ, 0xc0, !PT ;  /* 0x000000ff0f0f7812 */ /* 0x002fe200078ec0ff */
[----:B------:R-:W-:-:S04]  /*1760*/  IMAD.MOV.U32 R16, RZ, RZ, -0x1 ;  /* 0xffffffffff107424 */ /* 0x000fc800078e00ff */
[-C--:B------:R-:W-:Y:S01]  /*1770*/  IMAD R6, R2, R15.reuse, RZ ;  /* 0x0000000f02067224 */ /* 0x080fe200078e02ff */
[CC--:B------:R-:W-:Y:S02]  /*1780*/  SHF.L.U32 R19, R16.reuse, R15.reuse, RZ ;  /* 0x0000000f10137219 */ /* 0x0c0fe400000006ff */
[----:B------:R-:W-:Y:S02]  /*1790*/  SHF.L.U64.HI R16, R16, R15, 0xffffffff ;  /* 0xffffffff10107419 */ /* 0x000fe4000001020f */
[C---:B------:R-:W-:Y:S02]  /*17a0*/  LEA.HI R10, R6.reuse, R11, RZ, 0x1b ;  /* 0x0000000b060a7211 */ /* 0x040fe400078fd8ff */
[----:B------:R-:W-:Y:S02]  /*17b0*/  LOP3.LUT R6, R6, 0x1f, RZ, 0xc0, !PT ;  /* 0x0000001f06067812 */ /* 0x000fe400078ec0ff */
[----:B------:R-:W-:Y:S01]  /*17c0*/  LOP3.LUT R19, RZ, R19, RZ, 0x33, !PT ;  /* 0x00000013ff137212 */ /* 0x000fe200078e33ff */
[----:B------:R-:W-:Y:S01]  /*17d0*/  IMAD R10, R10, 0x4, R17 ;  /* 0x000000040a0a7824 */ /* 0x000fe200078e0211 */
[----:B------:R-:W-:-:S04]  /*17e0*/  LOP3.LUT R16, RZ, R16, RZ, 0x33, !PT ;  /* 0x00000010ff107212 */ /* 0x000fc800078e33ff */
[----:B------:R-:W1:Y:S01]  /*17f0*/  LDS R11, [R10+0x1c] ;  /* 0x00001c000a0b7984 */ /* 0x000e620000000800 */
[CC--:B------:R-:W-:Y:S02]  /*1800*/  SHF.L.U64.HI R16, R19.reuse, R6.reuse, R16 ;  /* 0x0000000613107219 */ /* 0x0c0fe40000010210 */
[----:B------:R-:W-:Y:S01]  /*1810*/  SHF.L.U32 R19, R19, R6, RZ ;  /* 0x0000000613137219 */ /* 0x000fe200000006ff */
[----:B------:R-:W2:Y:S01]  /*1820*/  LDS R12, [R10+0x18] ;  /* 0x000018000a0c7984 */ /* 0x000ea20000000800 */
[----:B-1----:R-:W-:Y:S02]  /*1830*/  LOP3.LUT R15, R11, R16, RZ, 0xc0, !PT ;  /* 0x000000100b0f7212 */ /* 0x002fe400078ec0ff */
[----:B--2---:R-:W-:-:S04]  /*1840*/  LOP3.LUT R11, R12, R19, RZ, 0xc0, !PT ;  /* 0x000000130c0b7212 */ /* 0x004fc800078ec0ff */
[----:B------:R-:W-:-:S05]  /*1850*/  SHF.R.U64 R11, R11, R6, R15 ;  /* 0x000000060b0b7219 */ /* 0x000fca000000120f */
[----:B------:R-:W-:Y:S01]  /*1860*/  IMAD.IADD R14, R11, 0x1, R14 ;  /* 0x000000010b0e7824 */ /* 0x000fe200078e020e */
[----:B------:R-:W-:Y:S06]  /*1870*/  BRA `(.L_x_220) ;  /* 0x0000000400ac7947 */ /* 0x000fec0003800000 */
.L_x_219:
[----:B-1----:R1:W2:Y:S01]  /*1880*/  LDS.64 R14, [R17+0x18] ;  /* 0x00001800110e7984 */ /* 0x0022a20000000a00 */
        /* <DEDUP_REMOVED lines=8> */
[----:B--2---:R-:W-:-:S08]  /*1910*/  IMAD.MOV.U32 R6, RZ, RZ, R15 ;  /* 0x000000ffff067224 */ /* 0x004fd000078e000f */
        /* <DEDUP_REMOVED lines=14> */
.L_x_242:
        /* <DEDUP_REMOVED lines=12> */
.L_x_241:
[----:B------:R-:W-:Y:S05]  /*1ac0*/  BSYNC.RECONVERGENT B4 ;  /* 0x0000000000047941 */ /* 0x000fea0003800200 */
.L_x_240:
        /* <DEDUP_REMOVED lines=15> */
.L_x_244:
[----:B------:R-:W-:Y:S05]  /*1bc0*/  BSYNC.RECONVERGENT B4 ;  /* 0x0000000000047941 */ /* 0x000fea0003800200 */
.L_x_243:
[----:B------:R-:W-:-:S13]  /*1bd0*/  ISETP.NE.OR P0, PT, R10, RZ, P0 ;  /* 0x000000ff0a00720c */ /* 0x000fda0000705670 */
[----:B------:R-:W-:Y:S05]  /*1be0*/  @!P0 BREAK.RELIABLE B1 ;  /* 0x0000000000018942 */ /* 0x000fea0003800100 */
[----:B------:R-:W-:Y:S05]  /*1bf0*/  @!P0 BRA `(.L_x_237) ;  /* 0x0000000000348947 */ /* 0x000fea0003800000 */
.L_x_239:
[----:B------:R-:W-:Y:S05]  /*1c00*/  BSYNC.RELIABLE B1 ;  /* 0x0000000000017941 */ /* 0x000fea0003800100 */
.L_x_238:
        /* <DEDUP_REMOVED lines=12> */
.L_x_237:
[----:B------:R-:W-:Y:S05]  /*1cd0*/  BSYNC.RECONVERGENT B2 ;  /* 0x0000000000027941 */ /* 0x000fea0003800200 */
.L_x_236:
        /* <DEDUP_REMOVED lines=16> */
.L_x_246:
[----:B------:R-:W-:Y:S05]  /*1de0*/  BSYNC.RECONVERGENT B1 ;  /* 0x0000000000017941 */ /* 0x000fea0003800200 */
.L_x_245:
[----:B------:R-:W-:-:S07]  /*1df0*/  VIADD R11, R11, 0x2 ;  /* 0x000000020b0b7836 */ /* 0x000fce0000000000 */
.L_x_235:
[----:B------:R-:W-:Y:S05]  /*1e00*/  BSYNC.RECONVERGENT B3 ;  /* 0x0000000000037941 */ /* 0x000fea0003800200 */
.L_x_234:
[----:B--2---:R-:W-:Y:S01]  /*1e10*/  LOP3.LUT R15, R15, 0xff, RZ, 0xc0, !PT ;  /* 0x000000ff0f0f7812 */ /* 0x004fe200078ec0ff */
        /* <DEDUP_REMOVED lines=9> */
[----:B------:R-:W2:Y:S01]  /*1eb0*/  LDS R11, [R10+0x1c] ;  /* 0x00001c000a0b7984 */ /* 0x000ea20000000800 */
[CC--:B------:R-:W-:Y:S02]  /*1ec0*/  SHF.L.U64.HI R16, R19.reuse, R6.reuse, R16 ;  /* 0x0000000613107219 */ /* 0x0c0fe40000010210 */
[----:B------:R-:W-:Y:S01]  /*1ed0*/  SHF.L.U32 R19, R19, R6, RZ ;  /* 0x0000000613137219 */ /* 0x000fe200000006ff */
[----:B------:R-:W3:Y:S01]  /*1ee0*/  LDS R12, [R10+0x18] ;  /* 0x000018000a0c7984 */ /* 0x000ee20000000800 */
[----:B--2---:R-:W-:Y:S02]  /*1ef0*/  LOP3.LUT R15, R11, R16, RZ, 0xc0, !PT ;  /* 0x000000100b0f7212 */ /* 0x004fe400078ec0ff */
[----:B---3--:R-:W-:-:S04]  /*1f00*/  LOP3.LUT R11, R12, R19, RZ, 0xc0, !PT ;  /* 0x000000130c0b7212 */ /* 0x008fc800078ec0ff */
[----:B------:R-:W-:-:S05]  /*1f10*/  SHF.R.U64 R11, R11, R6, R15 ;  /* 0x000000060b0b7219 */ /* 0x000fca000000120f */
[----:B------:R-:W-:-:S07]  /*1f20*/  IMAD.IADD R14, R14, 0x1, R11 ;  /* 0x000000010e0e7824 */ /* 0x000fce00078e020b */
.L_x_220:
[----:B------:R-:W-:Y:S05]  /*1f30*/  BSYNC.RECONVERGENT B0 ;  /* 0x0000000000007941 */ /* 0x000fea0003800200 */
.L_x_218:
[----:B------:R-:W-:Y:S05]  /*1f40*/  WARPSYNC.ALL ;  /* 0x0000000000007948 */ /* 0x000fea0003800000 */
[----:B------:R-:W-:-:S13]  /*1f50*/  ISETP.NE.AND P1, PT, R3, R8, PT ;  /* 0x000000080300720c */ /* 0x000fda0003f25270 */
[----:B------:R-:W-:Y:S05]  /*1f60*/  @!P1 BRA `(.L_x_247) ;  /* 0x0000000400c49947 */ /* 0x000fea0003800000 */
[----:B------:R-:W2:Y:S01]  /*1f70*/  LDS.64 R10, [R17] ;  /* 0x00000000110a7984 */ /* 0x000ea20000000a00 */
[----:B------:R-:W-:Y:S01]  /*1f80*/  ISETP.GE.U32.AND P0, PT, R0, 0x20, PT ;  /* 0x000000200000780c */ /* 0x000fe20003f06070 */
[----:B------:R-:W-:Y:S01]  /*1f90*/  BSSY.RECONVERGENT B0, `(.L_x_248) ;  /* 0x000005a000007945 */ /* 0x000fe20003800200 */
[----:B-1----:R-:W-:Y:S02]  /*1fa0*/  IMAD.MOV.U32 R12, RZ, RZ, 0x2 ;  /* 0x00000002ff0c7424 */ /* 0x002fe400078e00ff */
[----:B--2---:R-:W-:-:S04]  /*1fb0*/  IMAD.IADD R8, R11, 0x1, -R10 ;  /* 0x000000010b087824 */ /* 0x004fc800078e0a0a */
[----:B------:R-:W-:-:S05]  /*1fc0*/  IMAD R8, R8, 0x4, R17 ;  /* 0x0000000408087824 */ /* 0x000fca00078e0211 */
[----:B------:R1:W2:Y:S04]  /*1fd0*/  LDS R6, [R8+0x18] ;  /* 0x0000180008067984 */ /* 0x0002a80000000800 */
[----:B------:R1:W3:Y:S01]  /*1fe0*/  LDS R15, [R8+0x1c] ;  /* 0x00001c00080f7984 */ /* 0x0002e20000000800 */
[----:B------:R-:W-:Y:S05]  /*1ff0*/  @!P0 BRA `(.L_x_249) ;  /* 0x00000004004c8947 */ /* 0x000fea0003800000 */
[----:B------:R-:W-:Y:S01]  /*2000*/  ISETP.GE.U32.AND P0, PT, R9, 0x3, PT ;  /* 0x000000030900780c */ /* 0x000fe20003f06070 */
[----:B------:R-:W-:Y:S01]  /*2010*/  BSSY.RECONVERGENT B1, `(.L_x_250) ;  /* 0x000003f000017945 */ /* 0x000fe20003800200 */
[----:B------:R-:W-:Y:S01]  /*2020*/  LOP3.LUT R19, R4, 0x3, RZ, 0xc0, !PT ;  /* 0x0000000304137812 */ /* 0x000fe200078ec0ff */
[----:B------:R-:W-:Y:S02]  /*2030*/  IMAD.MOV.U32 R12, RZ, RZ, RZ ;  /* 0x000000ffff0c7224 */ /* 0x000fe400078e00ff */
[----:B---3--:R-:W-:-:S08]  /*2040*/  IMAD.MOV.U32 R10, RZ, RZ, R15 ;  /* 0x000000ffff0a7224 */ /* 0x008fd000078e000f */
        /* <DEDUP_REMOVED lines=14> */
.L_x_256:
        /* <DEDUP_REMOVED lines=12> */
.L_x_255:
[----:B------:R-:W-:Y:S05]  /*21f0*/  BSYNC.RECONVERGENT B3 ;  /* 0x0000000000037941 */ /* 0x000fea0003800200 */
.L_x_254:
        /* <DEDUP_REMOVED lines=15> */
.L_x_258:
[----:B------:R-:W-:Y:S05]  /*22f0*/  BSYNC.RECONVERGENT B3 ;  /* 0x0000000000037941 */ /* 0x000fea0003800200 */
.L_x_257:
[----:B------:R-:W-:-:S13]  /*2300*/  ISETP.NE.OR P0, PT, R11, RZ, P0 ;  /* 0x000000ff0b00720c */ /* 0x000fda0000705670 */
[----:B------:R-:W-:Y:S05]  /*2310*/  @!P0 BREAK.RELIABLE B2 ;  /* 0x0000000000028942 */ /* 0x000fea0003800100 */
[----:B------:R-:W-:Y:S05]  /*2320*/  @!P0 BRA `(.L_x_251) ;  /* 0x0000000000348947 */ /* 0x000fea0003800000 */
.L_x_253:
[----:B------:R-:W-:Y:S05]  /*2330*/  BSYNC.RELIABLE B2 ;  /* 0x0000000000027941 */ /* 0x000fea0003800100 */
.L_x_252:
        /* <DEDUP_REMOVED lines=12> */
.L_x_251:
[----:B------:R-:W-:Y:S05]  /*2400*/  BSYNC.RECONVERGENT B1 ;  /* 0x0000000000017941 */ /* 0x000fea0003800200 */
.L_x_250:
        /* <DEDUP_REMOVED lines=16> */
.L_x_260:
[----:B------:R-:W-:Y:S05]  /*2510*/  BSYNC.RECONVERGENT B1 ;  /* 0x0000000000017941 */ /* 0x000fea0003800200 */
.L_x_259:
[----:B------:R-:W-:-:S07]  /*2520*/  VIADD R12, R12, 0x2 ;  /* 0x000000020c0c7836 */ /* 0x000fce0000000000 */
.L_x_249:
[----:B------:R-:W-:Y:S05]  /*2530*/  BSYNC.RECONVERGENT B0 ;  /* 0x0000000000007941 */ /* 0x000fea0003800200 */
.L_x_248:
[----:B------:R-:W-:Y:S05]  /*2540*/  WARPSYNC.ALL ;  /* 0x0000000000007948 */ /* 0x000fea0003800000 */
[----:B---3--:R-:W-:Y:S01]  /*2550*/  LOP3.LUT R15, R15, 0xff, RZ, 0xc0, !PT ;  /* 0x000000ff0f0f7812 */ /* 0x008fe200078ec0ff */
[----:B------:R-:W-:-:S04]  /*2560*/  IMAD.MOV.U32 R16, RZ, RZ, -0x1 ;  /* 0xffffffffff107424 */ /* 0x000fc800078e00ff */
[-C--:B------:R-:W-:Y:S01]  /*2570*/  IMAD R11, R2, R15.reuse, RZ ;  /* 0x0000000f020b7224 */ /* 0x080fe200078e02ff */
[----:B------:R-:W-:-:S04]  /*2580*/  SHF.L.U64.HI R21, R16, R15, 0xffffffff ;  /* 0xffffffff10157419 */ /* 0x000fc8000001020f */
[C---:B------:R-:W-:Y:S02]  /*2590*/  LEA.HI R19, R11.reuse, R12, RZ, 0x1b ;  /* 0x0000000c0b137211 */ /* 0x040fe400078fd8ff */
[----:B------:R-:W-:Y:S02]  /*25a0*/  SHF.L.U32 R12, R16, R15, RZ ;  /* 0x0000000f100c7219 */ /* 0x000fe400000006ff */
[----:B------:R-:W-:Y:S01]  /*25b0*/  LOP3.LUT R11, R11, 0x1f, RZ, 0xc0, !PT ;  /* 0x0000001f0b0b7812 */ /* 0x000fe200078ec0ff */
[----:B------:R-:W-:Y:S01]  /*25c0*/  IMAD R19, R19, 0x4, R8 ;  /* 0x0000000413137824 */ /* 0x000fe200078e0208 */
[----:B------:R-:W-:Y:S02]  /*25d0*/  LOP3.LUT R12, RZ, R12, RZ, 0x33, !PT ;  /* 0x0000000cff0c7212 */ /* 0x000fe400078e33ff */
[----:B------:R-:W-:Y:S02]  /*25e0*/  LOP3.LUT R21, RZ, R21, RZ, 0x33, !PT ;  /* 0x00000015ff157212 */ /* 0x000fe400078e33ff */
[----:B-1----:R-:W1:Y:S01]  /*25f0*/  LDS R8, [R19+0x1c] ;  /* 0x00001c0013087984 */ /* 0x002e620000000800 */
[----:B------:R-:W-:-:S02]  /*2600*/  SHF.L.U32 R15, R12, R11, RZ ;  /* 0x0000000b0c0f7219 */ /* 0x000fc400000006ff */
[----:B------:R-:W-:Y:S01]  /*2610*/  SHF.L.U64.HI R21, R12, R11, R21 ;  /* 0x0000000b0c157219 */ /* 0x000fe20000010215 */
[----:B------:R-:W3:Y:S03]  /*2620*/  LDS R10, [R19+0x18] ;  /* 0x00001800130a7984 */ /* 0x000ee60000000800 */
[----:B-1----:R-:W-:Y:S02]  /*2630*/  LOP3.LUT R8, R8, R21, RZ, 0xc0, !PT ;  /* 0x0000001508087212 */ /* 0x002fe400078ec0ff */
[----:B---3--:R-:W-:-:S04]  /*2640*/  LOP3.LUT R10, R10, R15, RZ, 0xc0, !PT ;  /* 0x0000000f0a0a7212 */ /* 0x008fc800078ec0ff */
[----:B------:R-:W-:-:S05]  /*2650*/  SHF.R.U64 R11, R10, R11, R8 ;  /* 0x0000000b0a0b7219 */ /* 0x000fca0000001208 */
[----:B--2---:R-:W-:Y:S01]  /*2660*/  IMAD.IADD R6, R6, 0x1, R11 ;  /* 0x0000000106067824 */ /* 0x004fe200078e020b */
[----:B------:R-:W-:Y:S06]  /*2670*/  BRA `(.L_x_261) ;  /* 0x0000000400d07947 */ /* 0x000fec0003800000 */
.L_x_247:
[----:B------:R-:W-:Y:S01]  /*2680*/  VIADD R6, R0, 0x80 ;  /* 0x0000008000067836 */ /* 0x000fe20000000000 */
[----:B------:R-:W-:Y:S04]  /*2690*/  BSSY.RECONVERGENT B3, `(.L_x_261) ;  /* 0x0000072000037945 */ /* 0x000fe80003800200 */
[----:B------:R-:W-:-:S13]  /*26a0*/  ISETP.GE.AND P0, PT, R6, R7, PT ;  /* 0x000000070600720c */ /* 0x000fda0003f06270 */
[----:B------:R-:W-:Y:S05]  /*26b0*/  @P0 BRA `(.L_x_262) ;  /* 0x0000000400bc0947 */ /* 0x000fea0003800000 */
        /* <DEDUP_REMOVED lines=28> */
.L_x_271:
        /* <DEDUP_REMOVED lines=12> */
.L_x_270:
[----:B------:R-:W-:Y:S05]  /*2940*/  BSYNC.RECONVERGENT B4 ;  /* 0x0000000000047941 */ /* 0x000fea0003800200 */
.L_x_269:
        /* <DEDUP_REMOVED lines=15> */
.L_x_273:
[----:B------:R-:W-:Y:S05]  /*2a40*/  BSYNC.RECONVERGENT B4 ;  /* 0x0000000000047941 */ /* 0x000fea0003800200 */
.L_x_272:
[----:B------:R-:W-:-:S13]  /*2a50*/  ISETP.NE.OR P0, PT, R11, RZ, P0 ;  /* 0x000000ff0b00720c */ /* 0x000fda0000705670 */
[----:B------:R-:W-:Y:S05]  /*2a60*/  @!P0 BREAK.RELIABLE B0 ;  /* 0x0000000000008942 */ /* 0x000fea0003800100 */
[----:B------:R-:W-:Y:S05]  /*2a70*/  @!P0 BRA `(.L_x_266) ;  /* 0x0000000000348947 */ /* 0x000fea0003800000 */
.L_x_268:
[----:B------:R-:W-:Y:S05]  /*2a80*/  BSYNC.RELIABLE B0 ;  /* 0x0000000000007941 */ /* 0x000fea0003800100 */
.L_x_267:
        /* <DEDUP_REMOVED lines=12> */
.L_x_266:
[----:B------:R-:W-:Y:S05]  /*2b50*/  BSYNC.RECONVERGENT B1 ;  /* 0x0000000000017941 */ /* 0x000fea0003800200 */
.L_x_265:
        /* <DEDUP_REMOVED lines=16> */
.L_x_275:
[----:B------:R-:W-:Y:S05]  /*2c60*/  BSYNC.RECONVERGENT B0 ;  /* 0x0000000000007941 */ /* 0x000fea0003800200 */
.L_x_274:
[----:B------:R-:W-:-:S07]  /*2c70*/  VIADD R12, R12, 0x2 ;  /* 0x000000020c0c7836 */ /* 0x000fce0000000000 */
.L_x_264:
[----:B------:R-:W-:Y:S05]  /*2c80*/  BSYNC.RECONVERGENT B2 ;  /* 0x0000000000027941 */ /* 0x000fea0003800200 */
.L_x_263:
        /* <DEDUP_REMOVED lines=17> */
[----:B--2---:R-:W-:-:S07]  /*2da0*/  IMAD.IADD R6, R6, 0x1, R11 ;  /* 0x0000000106067824 */ /* 0x004fce00078e020b */
.L_x_262:
[----:B------:R-:W-:Y:S05]  /*2db0*/  BSYNC.RECONVERGENT B3 ;  /* 0x0000000000037941 */ /* 0x000fea0003800200 */
.L_x_261:
[----:B------:R-:W-:Y:S05]  /*2dc0*/  @!P1 BRA `(.L_x_276) ;  /* 0x0000000400c89947 */ /* 0x000fea0003800000 */
[----:B------:R-:W-:Y:S01]  /*2dd0*/  LDS R8, [R17] ;  /* 0x0000000011087984 */ /* 0x000fe20000000800 */
[----:B------:R-:W-:Y:S01]  /*2de0*/  ISETP.GE.U32.AND P0, PT, R0, 0x20, PT ;  /* 0x000000200000780c */ /* 0x000fe20003f06070 */
[----:B------:R-:W-:Y:S01]  /*2df0*/  BSSY.RECONVERGENT B0, `(.L_x_277) ;  /* 0x000005b000007945 */ /* 0x000fe20003800200 */
[----:B-1----:R-:W-:Y:S01]  /*2e00*/  IMAD.MOV.U32 R15, RZ, RZ, 0x2 ;  /* 0x00000002ff0f7424 */ /* 0x002fe200078e00ff */
[----:B------:R-:W1:Y:S02]  /*2e10*/  LDS R11, [R17+0x8] ;  /* 0x00000800110b7984 */ /* 0x000e640000000800 */
[----:B-1----:R-:W-:-:S04]  /*2e20*/  IMAD.IADD R8, R11, 0x1, -R8 ;  /* 0x000000010b087824 */ /* 0x002fc800078e0a08 */
        /* <DEDUP_REMOVED lines=23> */
.L_x_285:
        /* <DEDUP_REMOVED lines=12> */
.L_x_284:
[----:B------:R-:W-:Y:S05]  /*3060*/  BSYNC.RECONVERGENT B3 ;  /* 0x0000000000037941 */ /* 0x000fea0003800200 */
.L_x_283:
        /* <DEDUP_REMOVED lines=15> */
.L_x_287:
[----:B------:R-:W-:Y:S05]  /*3160*/  BSYNC.RECONVERGENT B3 ;  /* 0x0000000000037941 */ /* 0x000fea0003800200 */
.L_x_286:
[----:B------:R-:W-:-:S13]  /*3170*/  ISETP.NE.OR P0, PT, R11, RZ, P0 ;  /* 0x000000ff0b00720c */ /* 0x000fda0000705670 */
[----:B------:R-:W-:Y:S05]  /*3180*/  @!P0 BREAK.RELIABLE B2 ;  /* 0x0000000000028942 */ /* 0x000fea0003800100 */
[----:B------:R-:W-:Y:S05]  /*3190*/  @!P0 BRA `(.L_x_280) ;  /* 0x0000000000348947 */ /* 0x000fea0003800000 */
.L_x_282:
[----:B------:R-:W-:Y:S05]  /*31a0*/  BSYNC.RELIABLE B2 ;  /* 0x0000000000027941 */ /* 0x000fea0003800100 */
.L_x_281:
        /* <DEDUP_REMOVED lines=12> */
.L_x_280:
[----:B------:R-:W-:Y:S05]  /*3270*/  BSYNC.RECONVERGENT B1 ;  /* 0x0000000000017941 */ /* 0x000fea0003800200 */
.L_x_279:
        /* <DEDUP_REMOVED lines=16> */
.L_x_289:
[----:B------:R-:W-:Y:S05]  /*3380*/  BSYNC.RECONVERGENT B1 ;  /* 0x0000000000017941 */ /* 0x000fea0003800200 */
.L_x_288:
[----:B------:R-:W-:-:S07]  /*3390*/  VIADD R15, R15, 0x2 ;  /* 0x000000020f0f7836 */ /* 0x000fce0000000000 */
.L_x_278:
[----:B------:R-:W-:Y:S05]  /*33a0*/  BSYNC.RECONVERGENT B0 ;  /* 0x0000000000007941 */ /* 0x000fea0003800200 */
.L_x_277:
[----:B------:R-:W-:Y:S05]  /*33b0*/  WARPSYNC.ALL ;  /* 0x0000000000007948 */ /* 0x000fea0003800000 */
[----:B---3--:R-:W-:Y:S01]  /*33c0*/  LOP3.LUT R11, R16, 0xff, RZ, 0xc0, !PT ;  /* 0x000000ff100b7812 */ /* 0x008fe200078ec0ff */
        /* <DEDUP_REMOVED lines=8> */
[----:B------:R-:W-:-:S02]  /*3450*/  LOP3.LUT R11, RZ, R11, RZ, 0x33, !PT ;  /* 0x0000000bff0b7212 */ /* 0x000fc400078e33ff */
[CC--:B------:R-:W-:Y:S02]  /*3460*/  SHF.L.U32 R18, R19.reuse, R10.reuse, RZ ;  /* 0x0000000a13127219 */ /* 0x0c0fe400000006ff */
[----:B-1----:R-:W1:Y:S01]  /*3470*/  LDS R8, [R16+0x1c] ;  /* 0x00001c0010087984 */ /* 0x002e620000000800 */
[----:B------:R-:W-:-:S03]  /*3480*/  SHF.L.U64.HI R11, R19, R10, R11 ;  /* 0x0000000a130b7219 */ /* 0x000fc6000001020b */
[----:B------:R-:W3:Y:S01]  /*3490*/  LDS R15, [R16+0x18] ;  /* 0x00001800100f7984 */ /* 0x000ee20000000800 */
[----:B-1----:R-:W-:Y:S02]  /*34a0*/  LOP3.LUT R8, R8, R11, RZ, 0xc0, !PT ;  /* 0x0000000b08087212 */ /* 0x002fe400078ec0ff */
[----:B---3--:R-:W-:-:S04]  /*34b0*/  LOP3.LUT R11, R15, R18, RZ, 0xc0, !PT ;  /* 0x000000120f0b7212 */ /* 0x008fc800078ec0ff */
[----:B------:R-:W-:-:S05]  /*34c0*/  SHF.R.U64 R11, R11, R10, R8 ;  /* 0x0000000a0b0b7219 */ /* 0x000fca0000001208 */
[----:B--2---:R-:W-:Y:S01]  /*34d0*/  IMAD.IADD R12, R12, 0x1, R11 ;  /* 0x000000010c0c7824 */ /* 0x004fe200078e020b */
[----:B------:R-:W-:Y:S06]  /*34e0*/  BRA `(.L_x_290) ;  /* 0x0000000400d47947 */ /* 0x000fec0003800000 */
.L_x_276:
[----:B------:R-:W-:Y:S01]  /*34f0*/  VIADD R8, R0, 0x100 ;  /* 0x0000010000087836 */ /* 0x000fe20000000000 */
[----:B------:R-:W-:Y:S04]  /*3500*/  BSSY.RECONVERGENT B3, `(.L_x_290) ;  /* 0x0000073000037945 */ /* 0x000fe80003800200 */
[----:B------:R-:W-:-:S13]  /*3510*/  ISETP.GE.AND P0, PT, R8, R7, PT ;  /* 0x000000070800720c */ /* 0x000fda0003f06270 */
[----:B------:R-:W-:Y:S05]  /*3520*/  @P0 BRA `(.L_x_291) ;  /* 0x0000000400c00947 */ /* 0x000fea0003800000 */
        /* <DEDUP_REMOVED lines=29> */
.L_x_300:
        /* <DEDUP_REMOVED lines=12> */
.L_x_299:
[----:B------:R-:W-:Y:S05]  /*37c0*/  BSYNC.RECONVERGENT B4 ;  /* 0x0000000000047941 */ /* 0x000fea0003800200 */
.L_x_298:
        /* <DEDUP_REMOVED lines=15> */
.L_x_302:
[----:B------:R-:W-:Y:S05]  /*38c0*/  BSYNC.RECONVERGENT B4 ;  /* 0x0000000000047941 */ /* 0x000fea0003800200 */
.L_x_301:
[----:B------:R-:W-:-:S13]  /*38d0*/  ISETP.NE.OR P0, PT, R11, RZ, P0 ;  /* 0x000000ff0b00720c */ /* 0x000fda0000705670 */
[----:B------:R-:W-:Y:S05]  /*38e0*/  @!P0 BREAK.RELIABLE B0 ;  /* 0x0000000000008942 */ /* 0x000fea0003800100 */
[----:B------:R-:W-:Y:S05]  /*38f0*/  @!P0 BRA `(.L_x_295) ;  /* 0x0000000000348947 */ /* 0x000fea0003800000 */
.L_x_297:
[----:B------:R-:W-:Y:S05]  /*3900*/  BSYNC.RELIABLE B0 ;  /* 0x0000000000007941 */ /* 0x000fea0003800100 */
.L_x_296:
        /* <DEDUP_REMOVED lines=12> */
.L_x_295:
[----:B------:R-:W-:Y:S05]  /*39d0*/  BSYNC.RECONVERGENT B1 ;  /* 0x0000000000017941 */ /* 0x000fea0003800200 */
.L_x_294:
        /* <DEDUP_REMOVED lines=16> */
.L_x_304:
[----:B------:R-:W-:Y:S05]  /*3ae0*/  BSYNC.RECONVERGENT B0 ;  /* 0x0000000000007941 */ /* 0x000fea0003800200 */
.L_x_303:
[----:B------:R-:W-:-:S07]  /*3af0*/  VIADD R15, R15, 0x2 ;  /* 0x000000020f0f7836 */ /* 0x000fce0000000000 */
.L_x_293:
[----:B------:R-:W-:Y:S05]  /*3b00*/  BSYNC.RECONVERGENT B2 ;  /* 0x0000000000027941 */ /* 0x000fea0003800200 */
.L_x_292:
        /* <DEDUP_REMOVED lines=17> */
[----:B--2---:R-:W-:-:S07]  /*3c20*/  IMAD.IADD R12, R12, 0x1, R11 ;  /* 0x000000010c0c7824 */ /* 0x004fce00078e020b */
.L_x_291:
[----:B------:R-:W-:Y:S05]  /*3c30*/  BSYNC.RECONVERGENT B3 ;  /* 0x0000000000037941 */ /* 0x000fea0003800200 */
.L_x_290:
[----:B------:R-:W-:Y:S05]  /*3c40*/  @!P1 BRA `(.L_x_305) ;  /* 0x0000000400c89947 */ /* 0x000fea0003800000 */
[----:B------:R-:W-:Y:S01]  /*3c50*/  LDS R7, [R17] ;  /* 0x0000000011077984 */ /* 0x000fe20000000800 */
[----:B------:R-:W-:Y:S01]  /*3c60*/  ISETP.GE.U32.AND P0, PT, R0, 0x20, PT ;  /* 0x000000200000780c */ /* 0x000fe20003f06070 */
[----:B------:R-:W-:Y:S01]  /*3c70*/  BSSY.RECONVERGENT B0, `(.L_x_306) ;  /* 0x000005b000007945 */ /* 0x000fe20003800200 */
[----:B------:R-:W-:Y:S01]  /*3c80*/  IMAD.MOV.U32 R10, RZ, RZ, 0x2 ;  /* 0x00000002ff0a7424 */ /* 0x000fe200078e00ff */
[----:B------:R-:W2:Y:S02]  /*3c90*/  LDS R8, [R17+0xc] ;  /* 0x00000c0011087984 */ /* 0x000ea40000000800 */
[----:B--2---:R-:W-:-:S04]  /*3ca0*/  IMAD.IADD R8, R8, 0x1, -R7 ;  /* 0x0000000108087824 */ /* 0x004fc800078e0a07 */
[----:B------:R-:W-:-:S05]  /*3cb0*/  IMAD R8, R8, 0x4, R17 ;  /* 0x0000000408087824 */ /* 0x000fca00078e0211 */
[----:B------:R2:W3:Y:S04]  /*3cc0*/  LDS R7, [R8+0x18] ;  /* 0x0000180008077984 */ /* 0x0004e80000000800 */
[----:B------:R2:W4:Y:S01]  /*3cd0*/  LDS R11, [R8+0x1c] ;  /* 0x00001c00080b7984 */ /* 0x0005220000000800 */
[----:B------:R-:W-:Y:S05]  /*3ce0*/  @!P0 BRA `(.L_x_307) ;  /* 0x00000004004c8947 */ /* 0x000fea0003800000 */
[----:B------:R-:W-:Y:S01]  /*3cf0*/  ISETP.GE.U32.AND P0, PT, R9, 0x3, PT ;  /* 0x000000030900780c */ /* 0x000fe20003f06070 */
[----:B------:R-:W-:Y:S01]  /*3d00*/  BSSY.RECONVERGENT B1, `(.L_x_308) ;  /* 0x000003f000017945 */ /* 0x000fe20003800200 */
[----:B------:R-:W-:Y:S01]  /*3d10*/  LOP3.LUT R18, R4, 0x3, RZ, 0xc0, !PT ;  /* 0x0000000304127812 */ /* 0x000fe200078ec0ff */
[----:B------:R-:W-:Y:S02]  /*3d20*/  IMAD.MOV.U32 R10, RZ, RZ, RZ ;  /* 0x000000ffff0a7224 */ /* 0x000fe400078e00ff */
[----:B----4-:R-:W-:-:S08]  /*3d30*/  IMAD.MOV.U32 R9, RZ, RZ, R11 ;  /* 0x000000ffff097224 */ /* 0x010fd000078e000b */
        /* <DEDUP_REMOVED lines=14> */
.L_x_314:
[----:B------:R-:W-:Y:S01]  /*3e20*/  VIADD R4, R4, 0x10 ;  /* 0x0000001004047836 */ /* 0x000fe20000000000 */
[--C-:B-1----:R-:W-:Y:S02]  /*3e30*/  SHF.R.U32.HI R15, RZ, 0x8, R9.reuse ;  /* 0x00000008ff0f7819 */ /* 0x102fe40000011609 */
        /* <DEDUP_REMOVED lines=10> */
.L_x_313:
[----:B------:R-:W-:Y:S05]  /*3ee0*/  BSYNC.RECONVERGENT B3 ;  /* 0x0000000000037941 */ /* 0x000fea0003800200 */
.L_x_312:
[----:B------:R-:W-:Y:S01]  /*3ef0*/  IMAD.MOV R11, RZ, RZ, -R4 ;  /* 0x000000ffff0b7224 */ /* 0x000fe200078e0a04 */
[----:B------:R-:W-:Y:S04]  /*3f00*/  BSSY.RECONVERGENT B3, `(.L_x_315) ;  /* 0x000000e000037945 */ /* 0x000fe80003800200 */
[----:B------:R-:W-:-:S13]  /*3f10*/  ISETP.GT.AND P1, PT, R11, 0x4, PT ;  /* 0x000000040b00780c */ /* 0x000fda0003f24270 */
[----:B------:R-:W-:Y:S05]  /*3f20*/  @!P1 BRA `(.L_x_316) ;  /* 0x00000000002c9947 */ /* 0x000fea0003800000 */
[--C-:B-1----:R-:W-:Y:S01]  /*3f30*/  SHF.R.U32.HI R15, RZ, 0x8, R9.reuse ;  /* 0x00000008ff0f7819 */ /* 0x102fe20000011609 */
        /* <DEDUP_REMOVED lines=10> */
.L_x_316:
[----:B------:R-:W-:Y:S05]  /*3fe0*/  BSYNC.RECONVERGENT B3 ;  /* 0x0000000000037941 */ /* 0x000fea0003800200 */
.L_x_315:
[----:B------:R-:W-:-:S13]  /*3ff0*/  ISETP.NE.OR P0, PT, R4, RZ, P0 ;  /* 0x000000ff0400720c */ /* 0x000fda0000705670 */
[----:B------:R-:W-:Y:S05]  /*4000*/  @!P0 BREAK.RELIABLE B2 ;  /* 0x0000000000028942 */ /* 0x000fea0003800100 */
[----:B------:R-:W-:Y:S05]  /*4010*/  @!P0 BRA `(.L_x_309) ;  /* 0x0000000000348947 */ /* 0x000fea0003800000 */
.L_x_311:
[----:B------:R-:W-:Y:S05]  /*4020*/  BSYNC.RELIABLE B2 ;  /* 0x0000000000027941 */ /* 0x000fea0003800100 */
.L_x_310:
[----:B------:R-:W-:Y:S01]  /*4030*/  VIADD R4, R4, 0x4 ;  /* 0x0000000404047836 */ /* 0x000fe20000000000 */
[--C-:B-1----:R-:W-:Y:S02]  /*4040*/  SHF.R.U32.HI R15, RZ, 0x8, R9.reuse ;  /* 0x00000008ff0f7819 */ /* 0x102fe40000011609 */
        /* <DEDUP_REMOVED lines=10> */
.L_x_309:
[----:B------:R-:W-:Y:S05]  /*40f0*/  BSYNC.RECONVERGENT B1 ;  /* 0x0000000000017941 */ /* 0x000fea0003800200 */
.L_x_308:
[----:B------:R-:W-:Y:S01]  /*4100*/  ISETP.NE.AND P0, PT, R18, RZ, PT ;  /* 0x000000ff1200720c */ /* 0x000fe20003f05270 */
[----:B------:R-:W-:Y:S01]  /*4110*/  BSSY.RECONVERGENT B1, `(.L_x_317) ;  /* 0x000000f000017945 */ /* 0x000fe20003800200 */
[----:B------:R-:W-:-:S11]  /*4120*/  IMAD.MOV.U32 R11, RZ, RZ, RZ ;  /* 0x000000ffff0b7224 */ /* 0x000fd600078e00ff */
[----:B------:R-:W-:Y:S05]  /*4130*/  @!P0 BRA `(.L_x_318) ;  /* 0x0000000000308947 */ /* 0x000fea0003800000 */
[----:B------:R-:W-:Y:S02]  /*4140*/  ISETP.NE.AND P0, PT, R18, 0x1, PT ;  /* 0x000000011200780c */ /* 0x000fe40003f05270 */
[----:B-1----:R-:W-:Y:S02]  /*4150*/  LOP3.LUT R15, R9, 0xff, RZ, 0xc0, !PT ;  /* 0x000000ff090f7812 */ /* 0x002fe400078ec0ff */
        /* <DEDUP_REMOVED lines=10> */
.L_x_318:
[----:B------:R-:W-:Y:S05]  /*4200*/  BSYNC.RECONVERGENT B1 ;  /* 0x0000000000017941 */ /* 0x000fea0003800200 */
.L_x_317:
[----:B------:R-:W-:-:S07]  /*4210*/  VIADD R10, R10, 0x2 ;  /* 0x000000020a0a7836 */ /* 0x000fce0000000000 */
.L_x_307:
[----:B------:R-:W-:Y:S05]  /*4220*/  BSYNC.RECONVERGENT B0 ;  /* 0x0000000000007941 */ /* 0x000fea0003800200 */
.L_x_306:
[----:B------:R-:W-:Y:S05]  /*4230*/  WARPSYNC.ALL ;  /* 0x0000000000007948 */ /* 0x000fea0003800000 */
[----:B----4-:R-:W-:-:S05]  /*4240*/  LOP3.LUT R11, R11, 0xff, RZ, 0xc0, !PT ;  /* 0x000000ff0b0b7812 */ /* 0x010fca00078ec0ff */
[----:B------:R-:W-:-:S05]  /*4250*/  IMAD R9, R2, R11, RZ ;  /* 0x0000000b02097224 */ /* 0x000fca00078e02ff */
[C---:B-1----:R-:W-:Y:S01]  /*4260*/  LEA.HI R15, R9.reuse, R10, RZ, 0x1b ;  /* 0x0000000a090f7211 */ /* 0x042fe200078fd8ff */
[----:B------:R-:W-:Y:S01]  /*4270*/  IMAD.MOV.U32 R10, RZ, RZ, -0x1 ;  /* 0xffffffffff0a7424 */ /* 0x000fe200078e00ff */
[----:B------:R-:W-:-:S03]  /*4280*/  LOP3.LUT R9, R9, 0x1f, RZ, 0xc0, !PT ;  /* 0x0000001f09097812 */ /* 0x000fc600078ec0ff */
[----:B------:R-:W-:Y:S01]  /*4290*/  IMAD R15, R15, 0x4, R8 ;  /* 0x000000040f0f7824 */ /* 0x000fe200078e0208 */
[CC--:B--2---:R-:W-:Y:S02]  /*42a0*/  SHF.L.U32 R8, R10.reuse, R11.reuse, RZ ;  /* 0x0000000b0a087219 */ /* 0x0c4fe400000006ff */
[----:B------:R-:W-:Y:S02]  /*42b0*/  SHF.L.U64.HI R19, R10, R11, 0xffffffff ;  /* 0xffffffff0a137419 */ /* 0x000fe4000001020b */
[----:B------:R-:W1:Y:S01]  /*42c0*/  LDS R2, [R15+0x1c] ;  /* 0x00001c000f027984 */ /* 0x000e620000000800 */
[----:B------:R-:W-:Y:S02]  /*42d0*/  LOP3.LUT R8, RZ, R8, RZ, 0x33, !PT ;  /* 0x00000008ff087212 */ /* 0x000fe400078e33ff */
[----:B------:R-:W-:Y:S01]  /*42e0*/  LOP3.LUT R19, RZ, R19, RZ, 0x33, !PT ;  /* 0x00000013ff137212 */ /* 0x000fe200078e33ff */
[----:B------:R-:W2:Y:S01]  /*42f0*/  LDS R4, [R15+0x18] ;  /* 0x000018000f047984 */ /* 0x000ea20000000800 */
[----:B------:R-:W-:-:S02]  /*4300*/  SHF.L.U32 R11, R8, R9, RZ ;  /* 0x00000009080b7219 */ /* 0x000fc400000006ff */
[----:B------:R-:W-:-:S04]  /*4310*/  SHF.L.U64.HI R19, R8, R9, R19 ;  /* 0x0000000908137219 */ /* 0x000fc80000010213 */
[----:B-1----:R-:W-:Y:S02]  /*4320*/  LOP3.LUT R2, R2, R19, RZ, 0xc0, !PT ;  /* 0x0000001302027212 */ /* 0x002fe400078ec0ff */
[----:B--2---:R-:W-:-:S04]  /*4330*/  LOP3.LUT R4, R4, R11, RZ, 0xc0, !PT ;  /* 0x0000000b04047212 */ /* 0x004fc800078ec0ff */
[----:B------:R-:W-:-:S05]  /*4340*/  SHF.R.U64 R16, R4, R9, R2 ;  /* 0x0000000904107219 */ /* 0x000fca0000001202 */
[----:B---3--:R-:W-:Y:S01]  /*4350*/  IMAD.IADD R16, R7, 0x1, R16 ;  /* 0x0000000107107824 */ /* 0x008fe200078e0210 */
[----:B------:R-:W-:Y:S06]  /*4360*/  BRA `(.L_x_319) ;  /* 0x0000000400d47947 */ /* 0x000fec0003800000 */
.L_x_305:
[----:B------:R-:W-:Y:S01]  /*4370*/  VIADD R8, R0, 0x180 ;  /* 0x0000018000087836 */ /* 0x000fe20000000000 */
[----:B------:R-:W-:Y:S04]  /*4380*/  BSSY.RECONVERGENT B3, `(.L_x_319) ;  /* 0x0000073000037945 */ /* 0x000fe80003800200 */
[----:B------:R-:W-:-:S13]  /*4390*/  ISETP.GE.AND P0, PT, R8, R7, PT ;  /* 0x000000070800720c */ /* 0x000fda0003f06270 */
[----:B------:R-:W-:Y:S05]  /*43a0*/  @P0 BRA `(.L_x_320) ;  /* 0x0000000400c00947 */ /* 0x000fea0003800000 */
        /* <DEDUP_REMOVED lines=29> */
.L_x_329:
        /* <DEDUP_REMOVED lines=12> */
.L_x_328:
[----:B------:R-:W-:Y:S05]  /*4640*/  BSYNC.RECONVERGENT B4 ;  /* 0x0000000000047941 */ /* 0x000fea0003800200 */
.L_x_327:
        /* <DEDUP_REMOVED lines=15> */
.L_x_331:
[----:B------:R-:W-:Y:S05]  /*4740*/  BSYNC.RECONVERGENT B4 ;  /* 0x0000000000047941 */ /* 0x000fea0003800200 */
.L_x_330:
[----:B------:R-:W-:-:S13]  /*4750*/  ISETP.NE.OR P0, PT, R4, RZ, P0 ;  /* 0x000000ff0400720c */ /* 0x000fda0000705670 */
[----:B------:R-:W-:Y:S05]  /*4760*/  @!P0 BREAK.RELIABLE B0 ;  /* 0x0000000000008942 */ /* 0x000fea0003800100 */
[----:B------:R-:W-:Y:S05]  /*4770*/  @!P0 BRA `(.L_x_324) ;  /* 0x0000000000348947 */ /* 0x000fea0003800000 */
.L_x_326:
[----:B------:R-:W-:Y:S05]  /*4780*/  BSYNC.RELIABLE B0 ;  /* 0x0000000000007941 */ /* 0x000fea0003800100 */
.L_x_325:
        /* <DEDUP_REMOVED lines=12> */
.L_x_324:
[----:B------:R-:W-:Y:S05]  /*4850*/  BSYNC.RECONVERGENT B1 ;  /* 0x0000000000017941 */ /* 0x000fea0003800200 */
.L_x_323:
        /* <DEDUP_REMOVED lines=16> */
.L_x_333:
[----:B------:R-:W-:Y:S05]  /*4960*/  BSYNC.RECONVERGENT B0 ;  /* 0x0000000000007941 */ /* 0x000fea0003800200 */
.L_x_332:
[----:B------:R-:W-:-:S07]  /*4970*/  VIADD R10, R10, 0x2 ;  /* 0x000000020a0a7836 */ /* 0x000fce0000000000 */
.L_x_322:
[----:B------:R-:W-:Y:S05]  /*4980*/  BSYNC.RECONVERGENT B2 ;  /* 0x0000000000027941 */ /* 0x000fea0003800200 */
.L_x_321:
        /* <DEDUP_REMOVED lines=17> */
[----:B---3--:R-:W-:-:S07]  /*4aa0*/  IMAD.IADD R16, R7, 0x1, R16 ;  /* 0x0000000107107824 */ /* 0x008fce00078e0210 */
.L_x_320:
[----:B------:R-:W-:Y:S05]  /*4ab0*/  BSYNC.RECONVERGENT B3 ;  /* 0x0000000000037941 */ /* 0x000fea0003800200 */
.L_x_319:
[----:B------:R-:W-:Y:S01]  /*4ac0*/  BAR.SYNC.DEFER_BLOCKING 0x0 ;  /* 0x0000000000007b1d */ /* 0x000fe20000010000 */
[C---:B------:R-:W-:Y:S01]  /*4ad0*/  ISETP.NE.AND P1, PT, R0.reuse, RZ, PT ;  /* 0x000000ff0000720c */ /* 0x040fe20003f25270 */
[C---:B------:R-:W-:Y:S01]  /*4ae0*/  IMAD R2, R0.reuse, 0xc, R5 ;  /* 0x0000000c00027824 */ /* 0x040fe200078e0205 */
[C---:B------:R-:W-:Y:S02]  /*4af0*/  ISETP.GT.U32.AND P0, PT, R0.reuse, 0x1f, PT ;  /* 0x0000001f0000780c */ /* 0x040fe40003f04070 */
[----:B-1----:R-:W-:Y:S02]  /*4b00*/  SEL R14, R13, R14, !P1 ;  /* 0x0000000e0d0e7207 */ /* 0x002fe40004800000 */
[----:B------:R-:W-:-:S05]  /*4b10*/  LEA.HI R4, R0, R0, RZ, 0x1e ;  /* 0x0000000000047211 */ /* 0x000fca00078ff0ff */
[----:B------:R-:W-:Y:S01]  /*4b20*/  IMAD R4, R4, 0x4, R17 ;  /* 0x0000000404047824 */ /* 0x000fe200078e0211 */
[----:B------:R-:W-:Y:S04]  /*4b30*/  STS [R5+0x200], R6 ;  /* 0x0002000605007388 */ /* 0x000fe80000000800 */
[----:B------:R-:W-:Y:S04]  /*4b40*/  STS [R5+0x400], R12 ;  /* 0x0004000c05007388 */ /* 0x000fe80000000800 */
[----:B------:R-:W-:Y:S04]  /*4b50*/  STS [R5+0x600], R16 ;  /* 0x0006001005007388 */ /* 0x000fe80000000800 */
[----:B------:R-:W-:Y:S01]  /*4b60*/  STS [R5], R14 ;  /* 0x0000000e05007388 */ /* 0x000fe20000000800 */
[----:B------:R-:W-:Y:S06]  /*4b70*/  BAR.SYNC.DEFER_BLOCKING 0x0 ;  /* 0x0000000000007b1d */ /* 0x000fec0000010000 */
[----:B------:R-:W1:Y:S02]  /*4b80*/  LDS.128 R8, [R2] ;  /* 0x0000000002087984 */ /* 0x000e640000000c00 */
[----:B-1----:R-:W-:-:S04]  /*4b90*/  IMAD.IADD R9, R8, 0x1, R9 ;  /* 0x0000000108097824 */ /* 0x002fc800078e0209 */
[----:B------:R-:W-:-:S04]  /*4ba0*/  IMAD.IADD R10, R10, 0x1, R9 ;  /* 0x000000010a0a7824 */ /* 0x000fc800078e0209 */
[----:B------:R-:W-:Y:S01]  /*4bb0*/  IMAD.IADD R11, R11, 0x1, R10 ;  /* 0x000000010b0b7824 */ /* 0x000fe200078e020a */
[----:B------:R-:W-:Y:S06]  /*4bc0*/  BAR.SYNC.DEFER_BLOCKING 0x0 ;  /* 0x0000000000007b1d */ /* 0x000fec0000010000 */
[----:B------:R1:W-:Y:S02]  /*4bd0*/  STS [R4+0x10], R11 ;  /* 0x0000100b04007388 */ /* 0x0003e40000000800 */
[----:B------:R-:W-:Y:S06]  /*4be0*/  BAR.SYNC.DEFER_BLOCKING 0x0 ;  /* 0x0000000000007b1d */ /* 0x000fec0000010000 */
[----:B------:R-:W-:Y:S05]  /*4bf0*/  @P0 BRA `(.L_x_334) ;  /* 0x00000000006c0947 */ /* 0x000fea0003800000 */
[----:B0-----:R-:W-:Y:S01]  /*4c00*/  IMAD R17, R0, 0x14, R17 ;  /* 0x0000001400117824 */ /* 0x001fe200078e0211 */
[----:B------:R-:W-:-:S04]  /*4c10*/  UMOV UR4, 0xffffffff ;  /* 0xffffffff00047882 */ /* 0x000fc80000000000 */
[----:B------:R-:W-:Y:S04]  /*4c20*/  LDS R6, [R17+0x10] ;  /* 0x0000100011067984 */ /* 0x000fe80000000800 */
[----:B------:R-:W-:Y:S04]  /*4c30*/  LDS R7, [R17+0x14] ;  /* 0x0000140011077984 */ /* 0x000fe80000000800 */
[----:B------:R-:W0:Y:S04]  /*4c40*/  LDS R13, [R17+0x1c] ;  /* 0x00001c00110d7984 */ /* 0x000e280000000800 */
[----:B------:R-:W2:Y:S01]  /*4c50*/  LDS R12, [R17+0x18] ;  /* 0x00001800110c7984 */ /* 0x000ea20000000800 */
[----:B0-----:R-:W-:-:S05]  /*4c60*/  IADD3 R13, PT, PT, R7, R6, R13 ;  /* 0x00000006070d7210 */ /* 0x001fca0007ffe00d */
[----:B--2---:R-:W-:Y:S01]  /*4c70*/  IMAD.IADD R13, R12, 0x1, R13 ;  /* 0x000000010c0d7824 */ /* 0x004fe200078e020d */
        /* <DEDUP_REMOVED lines=9> */
[----:B------:R0:W2:Y:S02]  /*4d10*/  SHFL.UP P0, R18, R19, 0x10, RZ ;  /* 0x0600000013127989 */ /* 0x0000a400000000ff */
.L_x_341:
[----:B--2---:R-:W-:-:S04]  /*4d20*/  @P0 IMAD.IADD R18, R19, 0x1, R18 ;  /* 0x0000000113120824 */ /* 0x004fc800078e0212 */
[----:B------:R-:W-:-:S04]  /*4d30*/  IMAD.IADD R13, R18, 0x1, -R13 ;  /* 0x00000001120d7824 */ /* 0x000fc800078e0a0d */
[----:B------:R-:W-:Y:S01]  /*4d40*/  IMAD.IADD R6, R6, 0x1, R13 ;  /* 0x0000000106067824 */ /* 0x000fe200078e020d */
[----:B------:R2:W-:Y:S03]  /*4d50*/  STS [R17+0x10], R13 ;  /* 0x0000100d11007388 */ /* 0x0005e60000000800 */
[----:B------:R-:W-:Y:S01]  /*4d60*/  IMAD.IADD R7, R7, 0x1, R6 ;  /* 0x0000000107077824 */ /* 0x000fe200078e0206 */
[----:B------:R2:W-:Y:S03]  /*4d70*/  STS [R17+0x14], R6 ;  /* 0x0000140611007388 */ /* 0x0005e60000000800 */
[----:B------:R-:W-:Y:S01]  /*4d80*/  IMAD.IADD R12, R12, 0x1, R7 ;  /* 0x000000010c0c7824 */ /* 0x000fe200078e0207 */
[----:B------:R2:W-:Y:S04]  /*4d90*/  STS [R17+0x18], R7 ;  /* 0x0000180711007388 */ /* 0x0005e80000000800 */
[----:B------:R2:W-:Y:S02]  /*4da0*/  STS [R17+0x1c], R12 ;  /* 0x00001c0c11007388 */ /* 0x0005e40000000800 */
.L_x_334:
[----:B------:R-:W-:Y:S05]  /*4db0*/  WARPSYNC.ALL ;  /* 0x0000000000007948 */ /* 0x000fea0003800000 */
[----:B------:R-:W-:Y:S01]  /*4dc0*/  BAR.SYNC.DEFER_BLOCKING 0x0 ;  /* 0x0000000000007b1d */ /* 0x000fe20000010000 */
[----:B------:R-:W-:-:S04]  /*4dd0*/  IMAD R3, R3, 0x200, R0 ;  /* 0x0000020003037824 */ /* 0x000fc800078e0200 */
[C---:B------:R-:W-:Y:S01]  /*4de0*/  VIADD R0, R3.reuse, 0x80 ;  /* 0x0000008003007836 */ /* 0x040fe20000000000 */
[----:B------:R-:W3:Y:S01]  /*4df0*/  LDCU UR4, c[0x0][0x398] ;  /* 0x00007300ff0477ac */ /* 0x000ee20008000800 */
[----:B-1----:R-:W2:Y:S01]  /*4e00*/  LDS R4, [R4+0x10] ;  /* 0x0000100004047984 */ /* 0x002ea20000000800 */
[----:B------:R-:W-:Y:S01]  /*4e10*/  BAR.SYNC.DEFER_BLOCKING 0x0 ;  /* 0x0000000000007b1d */ /* 0x000fe20000010000 */
[C---:B---3--:R-:W-:Y:S02]  /*4e20*/  ISETP.GE.AND P0, PT, R3.reuse, UR4, PT ;  /* 0x0000000403007c0c */ /* 0x048fe4000bf06270 */
[----:B--2---:R-:W-:Y:S01]  /*4e30*/  SEL R6, R4, RZ, P1 ;  /* 0x000000ff04067207 */ /* 0x004fe20000800000 */
[C---:B------:R-:W-:Y:S01]  /*4e40*/  VIADD R4, R3.reuse, 0x100 ;  /* 0x0000010003047836 */ /* 0x040fe20000000000 */
[----:B------:R-:W-:Y:S01]  /*4e50*/  ISETP.GE.AND P1, PT, R0, UR4, PT ;  /* 0x0000000400007c0c */ /* 0x000fe2000bf26270 */
[----:B------:R-:W-:Y:S02]  /*4e60*/  VIADD R0, R3, 0x180 ;  /* 0x0000018003007836 */ /* 0x000fe40000000000 */
[--C-:B------:R-:W-:Y:S01]  /*4e70*/  IMAD.IADD R8, R8, 0x1, R6.reuse ;  /* 0x0000000108087824 */ /* 0x100fe200078e0206 */
[----:B------:R-:W-:Y:S01]  /*4e80*/  ISETP.GE.AND P2, PT, R4, UR4, PT ;  /* 0x0000000404007c0c */ /* 0x000fe2000bf46270 */
[--C-:B------:R-:W-:Y:S01]  /*4e90*/  IMAD.IADD R9, R9, 0x1, R6.reuse ;  /* 0x0000000109097824 */ /* 0x100fe200078e0206 */
[----:B------:R-:W-:Y:S01]  /*4ea0*/  ISETP.GE.AND P3, PT, R0, UR4, PT ;  /* 0x0000000400007c0c */ /* 0x000fe2000bf66270 */
[----:B------:R-:W-:-:S02]  /*4eb0*/  IMAD.IADD R10, R10, 0x1, R6 ;  /* 0x000000010a0a7824 */ /* 0x000fc400078e0206 */
[----:B------:R-:W-:Y:S02]  /*4ec0*/  IMAD.IADD R11, R11, 0x1, R6 ;  /* 0x000000010b0b7824 */ /* 0x000fe400078e0206 */
[----:B------:R-:W1:Y:S03]  /*4ed0*/  LDC.64 R6, c[0x0][0x380] ;  /* 0x0000e000ff067b82 */ /* 0x000e660000000a00 */
[----:B------:R1:W-:Y:S05]  /*4ee0*/  STS.128 [R2], R8 ;  /* 0x0000000802007388 */ /* 0x0003ea0000000c00 */
[----:B------:R-:W-:Y:S01]  /*4ef0*/  BAR.SYNC.DEFER_BLOCKING 0x0 ;  /* 0x0000000000007b1d */ /* 0x000fe20000010000 */
[----:B-1----:R-:W-:-:S05]  /*4f00*/  IMAD.WIDE R2, R3, 0x4, R6 ;  /* 0x0000000403027825 */ /* 0x002fca00078e0206 */
[----:B------:R-:W1:Y:S04]  /*4f10*/  LDS R13, [R5] ;  /* 0x00000000050d7984 */ /* 0x000e680000000800 */
[----:B------:R-:W2:Y:S04]  /*4f20*/  LDS R15, [R5+0x200] ;  /* 0x00020000050f7984 */ /* 0x000ea80000000800 */
[----:B0-----:R-:W0:Y:S04]  /*4f30*/  LDS R17, [R5+0x400] ;  /* 0x0004000005117984 */ /* 0x001e280000000800 */
[----:B------:R3:W4:Y:S01]  /*4f40*/  LDS R19, [R5+0x600] ;  /* 0x0006000005137984 */ /* 0x0007220000000800 */
[----:B------:R-:W-:Y:S06]  /*4f50*/  BAR.SYNC.DEFER_BLOCKING 0x0 ;  /* 0x0000000000007b1d */ /* 0x000fec0000010000 */
[----:B-1----:R3:W-:Y:S04]  /*4f60*/  @!P0 STG.E desc[UR8][R2.64], R13 ;  /* 0x0000000d02008986 */ /* 0x0027e8000c101908 */
[----:B--2---:R3:W-:Y:S04]  /*4f70*/  @!P1 STG.E desc[UR8][R2.64+0x200], R15 ;  /* 0x0002000f02009986 */ /* 0x0047e8000c101908 */
[----:B0-----:R3:W-:Y:S01]  /*4f80*/  @!P2 STG.E desc[UR8][R2.64+0x400], R17 ;  /* 0x000400110200a986 */ /* 0x0017e2000c101908 */
[----:B------:R-:W-:Y:S05]  /*4f90*/  @P3 EXIT ;  /* 0x000000000000394d */ /* 0x000fea0003800000 */
[----:B----4-:R-:W-:Y:S01]  /*4fa0*/  STG.E desc[UR8][R2.64+0x600], R19 ;  /* 0x0006001302007986 */ /* 0x010fe2000c101908 */
[----:B------:R-:W-:Y:S05]  /*4fb0*/  EXIT ;  /* 0x000000000000794d */ /* 0x000fea0003800000 */
.L_x_335:
[----:B------:R-:W-:Y:S02]  /*4fc0*/  IMAD.MOV.U32 R21, RZ, RZ, R13 ;  /* 0x000000ffff157224 */ /* 0x000fe400078e000d */
[----:B------:R-:W-:Y:S02]  /*4fd0*/  IMAD.MOV.U32 R22, RZ, RZ, 0x1 ;  /* 0x00000001ff167424 */ /* 0x000fe400078e00ff */
[----:B------:R-:W-:Y:S02]  /*4fe0*/  IMAD.MOV.U32 R23, RZ, RZ, RZ ;  /* 0x000000ffff177224 */ /* 0x000fe400078e00ff */
[----:B------:R-:W-:-:S07]  /*4ff0*/  IMAD.MOV.U32 R20, RZ, RZ, -0x1 ;  /* 0xffffffffff147424 */ /* 0x000fce00078e00ff */
[----:B-1----:R-:W-:Y:S05]  /*5000*/  WARPSYNC.COLLECTIVE R20, `(.L_x_336) ;  /* 0x0000000014087348 */ /* 0x002fea0003c00000 */
[----:B------:R0:W2:Y:S02]  /*5010*/  SHFL.UP P0, R18, R21, R22, R23 ;  /* 0x0400001615127389 */ /* 0x0000a40000000017 */
[----:B012---:R-:W-:Y:S05]  /*5020*/  ENDCOLLECTIVE ;  /* 0x000000000000791b */ /* 0x007fea0003800000 */
.L_x_336:
[----:B------:R-:W-:Y:S02]  /*5030*/  IMAD.MOV.U32 R22, RZ, RZ, 0x2 ;  /* 0x00000002ff167424 */ /* 0x000fe400078e00ff */
[----:B------:R-:W-:-:S04]  /*5040*/  IMAD.MOV.U32 R14, RZ, RZ, R18 ;  /* 0x000000ffff0e7224 */ /* 0x000fc800078e0012 */
[----:B------:R-:W-:-:S04]  /*5050*/  @P0 IMAD.IADD R14, R13, 0x1, R14 ;  /* 0x000000010d0e0824 */ /* 0x000fc800078e020e */
[----:B------:R-:W-:-:S07]  /*5060*/  IMAD.MOV.U32 R21, RZ, RZ, R14 ;  /* 0x000000ffff157224 */ /* 0x000fce00078e000e */
[----:B------:R-:W-:Y:S05]  /*5070*/  WARPSYNC.COLLECTIVE R20, `(.L_x_337) ;  /* 0x0000000014087348 */ /* 0x000fea0003c00000 */
[----:B------:R0:W1:Y:S02]  /*5080*/  SHFL.UP P0, R18, R21, R22, R23 ;  /* 0x0400001615127389 */ /* 0x0000640000000017 */
[----:B01----:R-:W-:Y:S05]  /*5090*/  ENDCOLLECTIVE ;  /* 0x000000000000791b */ /* 0x003fea0003800000 */
.L_x_337:
[----:B------:R-:W-:Y:S02]  /*50a0*/  IMAD.MOV.U32 R22, RZ, RZ, 0x4 ;  /* 0x00000004ff167424 */ /* 0x000fe400078e00ff */
[----:B------:R-:W-:-:S04]  /*50b0*/  IMAD.MOV.U32 R15, RZ, RZ, R18 ;  /* 0x000000ffff0f7224 */ /* 0x000fc800078e0012 */
[----:B------:R-:W-:-:S04]  /*50c0*/  @P0 IMAD.IADD R15, R14, 0x1, R15 ;  /* 0x000000010e0f0824 */ /* 0x000fc800078e020f */
[----:B------:R-:W-:-:S07]  /*50d0*/  IMAD.MOV.U32 R21, RZ, RZ, R15 ;  /* 0x000000ffff157224 */ /* 0x000fce00078e000f */
[----:B------:R-:W-:Y:S05]  /*50e0*/  WARPSYNC.COLLECTIVE R20, `(.L_x_338) ;  /* 0x0000000014087348 */ /* 0x000fea0003c00000 */
[----:B------:R0:W1:Y:S02]  /*50f0*/  SHFL.UP P0, R18, R21, R22, R23 ;  /* 0x0400001615127389 */ /* 0x0000640000000017 */
[----:B01----:R-:W-:Y:S05]  /*5100*/  ENDCOLLECTIVE ;  /* 0x000000000000791b */ /* 0x003fea0003800000 */
.L_x_338:
[----:B------:R-:W-:Y:S02]  /*5110*/  IMAD.MOV.U32 R22, RZ, RZ, 0x8 ;  /* 0x00000008ff167424 */ /* 0x000fe400078e00ff */
[----:B------:R-:W-:-:S04]  /*5120*/  IMAD.MOV.U32 R16, RZ, RZ, R18 ;  /* 0x000000ffff107224 */ /* 0x000fc800078e0012 */
[----:B------:R-:W-:-:S04]  /*5130*/  @P0 IMAD.IADD R16, R15, 0x1, R16 ;  /* 0x000000010f100824 */ /* 0x000fc800078e0210 */
[----:B------:R-:W-:-:S07]  /*5140*/  IMAD.MOV.U32 R21, RZ, RZ, R16 ;  /* 0x000000ffff157224 */ /* 0x000fce00078e0010 */
[----:B------:R-:W-:Y:S05]  /*5150*/  WARPSYNC.COLLECTIVE R20, `(.L_x_339) ;  /* 0x0000000014087348 */ /* 0x000fea0003c00000 */
[----:B------:R0:W1:Y:S02]  /*5160*/  SHFL.UP P0, R18, R21, R22, R23 ;  /* 0x0400001615127389 */ /* 0x0000640000000017 */
[----:B01----:R-:W-:Y:S05]  /*5170*/  ENDCOLLECTIVE ;  /* 0x000000000000791b */ /* 0x003fea0003800000 */
.L_x_339:
[----:B------:R-:W-:Y:S02]  /*5180*/  IMAD.MOV.U32 R22, RZ, RZ, 0x10 ;  /* 0x00000010ff167424 */ /* 0x000fe400078e00ff */
[----:B------:R-:W-:-:S04]  /*5190*/  IMAD.MOV.U32 R19, RZ, RZ, R18 ;  /* 0x000000ffff137224 */ /* 0x000fc800078e0012 */
[----:B------:R-:W-:-:S04]  /*51a0*/  @P0 IMAD.IADD R19, R16, 0x1, R19 ;  /* 0x0000000110130824 */ /* 0x000fc800078e0213 */
[----:B------:R-:W-:-:S07]  /*51b0*/  IMAD.MOV.U32 R21, RZ, RZ, R19 ;  /* 0x000000ffff157224 */ /* 0x000fce00078e0013 */
[----:B------:R-:W-:Y:S05]  /*51c0*/  WARPSYNC.COLLECTIVE R20, `(.L_x_340) ;  /* 0x0000000014087348 */ /* 0x000fea0003c00000 */
[----:B------:R0:W1:Y:S02]  /*51d0*/  SHFL.UP P0, R18, R21, R22, R23 ;  /* 0x0400001615127389 */ /* 0x0000640000000017 */
[----:B01----:R-:W-:Y:S05]  /*51e0*/  ENDCOLLECTIVE ;  /* 0x000000000000791b */ /* 0x003fea0003800000 */
.L_x_340:
[----:B------:R-:W-:Y:S05]  /*51f0*/  BRA `(.L_x_341) ;  /* 0xfffffff800c87947 */ /* 0x000fea000383ffff */
.L_x_342:
        /* <DEDUP_REMOVED lines=16> */
.L_x_351:


//--------------------- .text._Z12runBinKernelILi128ELi4EEvPiPjS1_i --------------------------
	.section	.text._Z12runBinKernelILi128ELi4EEvPiPjS1_i,"ax",@progbits
	.align	128
        .global         _Z12runBinKernelILi128ELi4EEvPiPjS1_i
        .type           _Z12runBinKernelILi128ELi4EEvPiPjS1_i,@function
        .size           _Z12runBinKernelILi128ELi4EEvPiPjS1_i,(.L_x_352 - _Z12runBinKernelILi128ELi4EEvPiPjS1_i)
        .other          _Z12runBinKernelILi128ELi4EEvPiPjS1_i,@"STO_CUDA_ENTRY STV_DEFAULT"
_Z12runBinKernelILi128ELi4EEvPiPjS1_i:
.text._Z12runBinKernelILi128ELi4EEvPiPjS1_i:
        /* <DEDUP_REMOVED lines=15> */
[----:B------:R-:W0:Y:S04]  /*00f0*/  LDS R6, [UR4] ;  /* 0x00000004ff067984 */ /* 0x000e280008000800 */
[----:B------:R-:W1:Y:S01]  /*0100*/  LDS R7, [UR4+0x10] ;  /* 0x00001004ff077984 */ /* 0x000e620008000800 */
[----:B0-----:R-:W-:-:S04]  /*0110*/  IMAD.IADD R12, R6, 0x1, R3 ;  /* 0x00000001060c7824 */ /* 0x001fc800078e0203 */
[C---:B------:R-:W-:Y:S01]  /*0120*/  VIADD R13, R12.reuse, 0x80 ;  /* 0x000000800c0d7836 */ /* 0x040fe20000000000 */
[CC--:B-1----:R-:W-:Y:S01]  /*0130*/  ISETP.GE.U32.AND P0, PT, R12.reuse, R7.reuse, PT ;  /* 0x000000070c00720c */ /* 0x0c2fe20003f06070 */
[C---:B------:R-:W-:Y:S02]  /*0140*/  VIADD R14, R12.reuse, 0x100 ;  /* 0x000001000c0e7836 */ /* 0x040fe40000000000 */
[----:B------:R-:W-:Y:S01]  /*0150*/  VIADD R15, R12, 0x180 ;  /* 0x000001800c0f7836 */ /* 0x000fe20000000000 */
[-C--:B------:R-:W-:Y:S02]  /*0160*/  ISETP.GE.U32.AND P1, PT, R13, R7.reuse, PT ;  /* 0x000000070d00720c */ /* 0x080fe40003f26070 */
[-C--:B------:R-:W-:Y:S02]  /*0170*/  ISETP.GE.U32.AND P2, PT, R14, R7.reuse, PT ;  /* 0x000000070e00720c */ /* 0x080fe40003f46070 */
[----:B------:R-:W-:-:S05]  /*0180*/  ISETP.GE.U32.AND P3, PT, R15, R7, PT ;  /* 0x000000070f00720c */ /* 0x000fca0003f66070 */
[----:B------:R-:W0:Y:S08]  /*0190*/  @!P0 LDC.64 R4, c[0x0][0x390] ;  /* 0x0000e400ff048b82 */ /* 0x000e300000000a00 */
[----:B------:R-:W1:Y:S08]  /*01a0*/  @!P1 LDC.64 R6, c[0x0][0x390] ;  /* 0x0000e400ff069b82 */ /* 0x000e700000000a00 */
        /* <DEDUP_REMOVED lines=10> */
[----:B------:R-:W-:Y:S01]  /*0250*/  ISETP.GT.U32.AND P4, PT, R3, 0xf, PT ;  /* 0x0000000f0300780c */ /* 0x000fe20003f84070 */
[----:B------:R-:W-:Y:S01]  /*0260*/  BSSY.RECONVERGENT B0, `(.L_x_343) ;  /* 0x000001a000007945 */ /* 0x000fe20003800200 */
[----:B------:R-:W-:-:S04]  /*0270*/  SHF.R.U32.HI R12, RZ, 0x3, R3 ;  /* 0x00000003ff0c7819 */ /* 0x000fc80000011603 */
[----:B------:R-:W-:Y:S01]  /*0280*/  LOP3.LUT R12, R12, 0x7c, RZ, 0xc0, !PT ;  /* 0x0000007c0c0c7812 */ /* 0x000fe200078ec0ff */
[----:B----4-:R0:W-:Y:S04]  /*0290*/  @!P0 STS [R0+0x94], R5 ;  /* 0x0000940500008388 */ /* 0x0101e80000000800 */
[----:B-----5:R0:W-:Y:S04]  /*02a0*/  @!P1 STS [R0+0x294], R7 ;  /* 0x0002940700009388 */ /* 0x0201e80000000800 */
[----:B--2---:R0:W-:Y:S04]  /*02b0*/  @!P2 STS [R0+0x494], R9 ;  /* 0x000494090000a388 */ /* 0x0041e80000000800 */
[----:B---3--:R0:W-:Y:S01]  /*02c0*/  @!P3 STS [R0+0x694], R11 ;  /* 0x0006940b0000b388 */ /* 0x0081e20000000800 */
[----:B------:R-:W-:Y:S06]  /*02d0*/  BAR.SYNC.DEFER_BLOCKING 0x0 ;  /* 0x0000000000007b1d */ /* 0x000fec0000010000 */
[----:B------:R-:W-:Y:S05]  /*02e0*/  @P4 BRA `(.L_x_344) ;  /* 0x0000000000444947 */ /* 0x000fea0003800000 */
[C---:B------:R-:W-:Y:S01]  /*02f0*/  LOP3.LUT R4, R3.reuse, 0x3fc, RZ, 0xc0, !PT ;  /* 0x000003fc03047812 */ /* 0x040fe200078ec0ff */
[----:B0-----:R-:W-:Y:S01]  /*0300*/  LDS R5, [UR4] ;  /* 0x00000004ff057984 */ /* 0x001fe20008000800 */
[----:B------:R-:W-:-:S04]  /*0310*/  IMAD.SHL.U32 R6, R3, 0x8, RZ ;  /* 0x0000000803067824 */ /* 0x000fc800078e00ff */
[----:B------:R-:W0:Y:S01]  /*0320*/  LDS R4, [R4+UR4] ;  /* 0x0000000404047984 */ /* 0x000e220008000800 */
[----:B------:R-:W-:Y:S01]  /*0330*/  LOP3.LUT R7, R6, 0x18, RZ, 0xc0, !PT ;  /* 0x0000001806077812 */ /* 0x000fe200078ec0ff */
[----:B0-----:R-:W-:-:S05]  /*0340*/  IMAD.IADD R5, R4, 0x1, -R5 ;  /* 0x0000000104057824 */ /* 0x001fca00078e0a05 */
[----:B------:R-:W-:-:S06]  /*0350*/  LEA R5, R5, UR4, 0x2 ;  /* 0x0000000405057c11 */ /* 0x000fcc000f8e10ff */
[----:B------:R-:W0:Y:S02]  /*0360*/  LDS R5, [R5+0x98] ;  /* 0x0000980005057984 */ /* 0x000e240000000800 */
[----:B0-----:R-:W-:-:S04]  /*0370*/  IMAD R8, R5, 0x100, R5 ;  /* 0x0000010005087824 */ /* 0x001fc800078e0205 */
[----:B------:R-:W-:-:S04]  /*0380*/  IMAD R8, R5, 0x10000, R8 ;  /* 0x0001000005087824 */ /* 0x000fc800078e0208 */
[----:B------:R-:W-:Y:S01]  /*0390*/  IMAD.SHL.U32 R6, R8, 0x100, RZ ;  /* 0x0000010008067824 */ /* 0x000fe200078e00ff */
[----:B------:R-:W-:-:S04]  /*03a0*/  SHF.R.U32.HI R8, RZ, R7, R5 ;  /* 0x00000007ff087219 */ /* 0x000fc80000011605 */
[----:B------:R-:W-:Y:S02]  /*03b0*/  SHF.R.U32.HI R6, RZ, R7, R6 ;  /* 0x00000007ff067219 */ /* 0x000fe40000011606 */
[----:B------:R-:W-:Y:S02]  /*03c0*/  LOP3.LUT R9, R8, 0xff, RZ, 0xc0, !PT ;  /* 0x000000ff08097812 */ /* 0x000fe400078ec0ff */
[----:B------:R-:W-:-:S03]  /*03d0*/  LOP3.LUT R7, R6, 0xff, RZ, 0xc0, !PT ;  /* 0x000000ff06077812 */ /* 0x000fc600078ec0ff */
[----:B------:R1:W-:Y:S04]  /*03e0*/  STS [R0+0x14], R9 ;  /* 0x0000140900007388 */ /* 0x0003e80000000800 */
[----:B------:R1:W-:Y:S02]  /*03f0*/  STS [R0+0x54], R7 ;  /* 0x0000540700007388 */ /* 0x0003e40000000800 */
.L_x_344:
[----:B------:R-:W-:Y:S05]  /*0400*/  BSYNC.RECONVERGENT B0 ;  /* 0x0000000000007941 */ /* 0x000fea0003800200 */
.L_x_343:
[----:B------:R-:W-:Y:S01]  /*0410*/  BAR.SYNC.DEFER_BLOCKING 0x0 ;  /* 0x0000000000007b1d */ /* 0x000fe20000010000 */
[----:B------:R-:W-:Y:S01]  /*0420*/  LOP3.LUT R13, R3, 0x1f, RZ, 0xc0, !PT ;  /* 0x0000001f030d7812 */ /* 0x000fe200078ec0ff */
[----:B------:R-:W-:-:S04]  /*0430*/  UIADD3 UR5, UPT, UPT, UR4, 0x94, URZ ;  /* 0x0000009404057890 */ /* 0x000fc8000fffe0ff */
[----:B------:R-:W2:Y:S04]  /*0440*/  LDS R10, [R12+UR4+0x24] ;  /* 0x000024040c0a7984 */ /* 0x000ea80008000800 */
[----:B01----:R-:W0:Y:S04]  /*0450*/  LDS.128 R4, [UR4] ;  /* 0x00000004ff047984 */ /* 0x003e280008000c00 */
[----:B------:R-:W1:Y:S04]  /*0460*/  LDS R9, [R12+UR4+0x34] ;  /* 0x000034040c097984 */ /* 0x000e680008000800 */
[----:B------:R-:W3:Y:S04]  /*0470*/  LDS R11, [R12+UR4+0x14] ;  /* 0x000014040c0b7984 */ /* 0x000ee80008000800 */
[----:B------:R-:W4:Y:S04]  /*0480*/  LDS R21, [R12+UR4+0x64] ;  /* 0x000064040c157984 */ /* 0x000f280008000800 */
[----:B------:R-:W5:Y:S04]  /*0490*/  LDS R20, [R12+UR4+0x74] ;  /* 0x000074040c147984 */ /* 0x000f680008000800 */
[----:B------:R-:W5:Y:S04]  /*04a0*/  LDS R15, [R12+UR4+0x54] ;  /* 0x000054040c0f7984 */ /* 0x000f680008000800 */
[----:B------:R-:W5:Y:S04]  /*04b0*/  LDS R0, [R12+UR4+0x44] ;  /* 0x000044040c007984 */ /* 0x000f680008000800 */
[----:B------:R-:W5:Y:S01]  /*04c0*/  LDS R17, [R12+UR4+0x84] ;  /* 0x000084040c117984 */ /* 0x000f620008000800 */
[----:B--2---:R-:W-:-:S02]  /*04d0*/  IMAD R8, R13, R10, RZ ;  /* 0x0000000a0d087224 */ /* 0x004fc400078e02ff */
[--C-:B0-----:R-:W-:Y:S02]  /*04e0*/  IMAD.IADD R18, R5, 0x1, -R4.reuse ;  /* 0x0000000105127824 */ /* 0x101fe400078e0a04 */
[--C-:B------:R-:W-:Y:S02]  /*04f0*/  IMAD.IADD R19, R6, 0x1, -R4.reuse ;  /* 0x0000000106137824 */ /* 0x100fe400078e0a04 */
[----:B-1----:R-:W-:Y:S01]  /*0500*/  IMAD R5, R13, R9, RZ ;  /* 0x000000090d057224 */ /* 0x002fe200078e02ff */
[C---:B------:R-:W-:Y:S01]  /*0510*/  LEA R14, R18.reuse, UR5, 0x2 ;  /* 0x00000005120e7c11 */ /* 0x040fe2000f8e10ff */
[----:B------:R-:W-:Y:S01]  /*0520*/  IMAD.IADD R22, R7, 0x1, -R4 ;  /* 0x0000000107167824 */ /* 0x000fe200078e0a04 */
[----:B------:R-:W-:Y:S01]  /*0530*/  LEA R16, R19, UR5, 0x2 ;  /* 0x0000000513107c11 */ /* 0x000fe2000f8e10ff */
[----:B---3--:R-:W-:Y:S01]  /*0540*/  IMAD R6, R13, R11, RZ ;  /* 0x0000000b0d067224 */ /* 0x008fe200078e02ff */
[----:B------:R-:W-:Y:S02]  /*0550*/  LEA R18, R18, UR4, 0x2 ;  /* 0x0000000412127c11 */ /* 0x000fe4000f8e10ff */
[----:B----4-:R-:W-:-:S02]  /*0560*/  LEA.HI R21, R8, R21, RZ, 0x1b ;  /* 0x0000001508157211 */ /* 0x010fc400078fd8ff */
[----:B------:R-:W-:Y:S02]  /*0570*/  LOP3.LUT R8, R8, 0x1f, RZ, 0xc0, !PT ;  /* 0x0000001f08087812 */ /* 0x000fe400078ec0ff */
[----:B------:R-:W-:Y:S01]  /*0580*/  LDS R18, [R18+0x94] ;  /* 0x0000940012127984 */ /* 0x000fe20000000800 */
[----:B-----5:R-:W-:Y:S01]  /*0590*/  LEA.HI R23, R5, R20, RZ, 0x1b ;  /* 0x0000001405177211 */ /* 0x020fe200078fd8ff */
[----:B------:R-:W-:Y:S01]  /*05a0*/  IMAD R20, R21, 0x4, R14 ;  /* 0x0000000415147824 */ /* 0x000fe200078e020e */
[----:B------:R-:W-:Y:S01]  /*05b0*/  LEA R21, R22, UR5, 0x2 ;  /* 0x0000000516157c11 */ /* 0x000fe2000f8e10ff */
[----:B------:R-:W0:Y:S01]  /*05c0*/  LDCU UR5, c[0x0][0x398] ;  /* 0x00007300ff0577ac */ /* 0x000e220008000800 */
[----:B------:R-:W-:Y:S01]  /*05d0*/  LEA.HI R15, R6, R15, RZ, 0x1b ;  /* 0x0000000f060f7211 */ /* 0x000fe200078fd8ff */
[----:B------:R-:W-:Y:S01]  /*05e0*/  IMAD R23, R23, 0x4, R16 ;  /* 0x0000000417177824 */ /* 0x000fe200078e0210 */
[----:B------:R-:W-:Y:S01]  /*05f0*/  LEA R22, R22, UR4, 0x2 ;  /* 0x0000000416167c11 */ /* 0x000fe2000f8e10ff */
[----:B------:R-:W-:Y:S01]  /*0600*/  LDS R16, [R20+0xc] ;  /* 0x00000c0014107984 */ /* 0x000fe20000000800 */
[----:B------:R-:W-:Y:S01]  /*0610*/  IMAD R4, R13, R0, RZ ;  /* 0x000000000d047224 */ /* 0x000fe200078e02ff */
[----:B------:R-:W-:-:S02]  /*0620*/  LEA R25, R15, UR4, 0x2 ;  /* 0x000000040f197c11 */ /* 0x000fc4000f8e10ff */
[----:B------:R-:W1:Y:S01]  /*0630*/  LDS R15, [R20+0x8] ;  /* 0x00000800140f7984 */ /* 0x000e620000000800 */
[----:B------:R-:W-:Y:S02]  /*0640*/  LOP3.LUT R6, R6, 0x1f, RZ, 0xc0, !PT ;  /* 0x0000001f06067812 */ /* 0x000fe400078ec0ff */
[C---:B------:R-:W-:Y:S01]  /*0650*/  LEA.HI R24, R4.reuse, R17, RZ, 0x1b ;  /* 0x0000001104187211 */ /* 0x040fe200078fd8ff */
[----:B------:R-:W-:Y:S01]  /*0660*/  LDS R12, [R25+0xa0] ;  /* 0x0000a000190c7984 */ /* 0x000fe20000000800 */
[----:B------:R-:W-:Y:S02]  /*0670*/  LEA R17, R19, UR4, 0x2 ;  /* 0x0000000413117c11 */ /* 0x000fe4000f8e10ff */
[----:B------:R-:W-:Y:S01]  /*0680*/  LOP3.LUT R4, R4, 0x1f, RZ, 0xc0, !PT ;  /* 0x0000001f04047812 */ /* 0x000fe200078ec0ff */
[----:B------:R-:W2:Y:S01]  /*0690*/  LDS R7, [R25+0x9c] ;  /* 0x00009c0019077984 */ /* 0x000ea20000000800 */
[----:B------:R-:W-:-:S03]  /*06a0*/  IMAD R24, R24, 0x4, R21 ;  /* 0x0000000418187824 */ /* 0x000fc600078e0215 */
[----:B------:R-:W-:Y:S04]  /*06b0*/  LDS R14, [R23+0xc] ;  /* 0x00000c00170e7984 */ /* 0x000fe80000000800 */
[----:B------:R3:W4:Y:S04]  /*06c0*/  LDS R13, [R23+0x8] ;  /* 0x00000800170d7984 */ /* 0x0007280000000800 */
[----:B------:R-:W-:Y:S04]  /*06d0*/  LDS R20, [R24+0xc] ;  /* 0x00000c0018147984 */ /* 0x000fe80000000800 */
[----:B------:R5:W4:Y:S01]  /*06e0*/  LDS R19, [R24+0x8] ;  /* 0x0000080018137984 */ /* 0x000b220000000800 */
[----:B---3--:R-:W-:-:S02]  /*06f0*/  IMAD R23, R2, 0x200, R3 ;  /* 0x0000020002177824 */ /* 0x008fc400078e0203 */
[----:B------:R-:W3:Y:S01]  /*0700*/  LDC.64 R2, c[0x0][0x380] ;  /* 0x0000e000ff027b82 */ /* 0x000ee20000000a00 */
[----:B------:R-:W4:Y:S01]  /*0710*/  LDS R21, [UR4+0x94] ;  /* 0x00009404ff157984 */ /* 0x000f220008000800 */
[C---:B------:R-:W-:Y:S01]  /*0720*/  VIADD R25, R23.reuse, 0x80 ;  /* 0x0000008017197836 */ /* 0x040fe20000000000 */
[C---:B0-----:R-:W-:Y:S01]  /*0730*/  ISETP.GE.AND P0, PT, R23.reuse, UR5, PT ;  /* 0x0000000517007c0c */ /* 0x041fe2000bf06270 */
[----:B------:R-:W-:Y:S01]  /*0740*/  VIADD R26, R23, 0x180 ;  /* 0x00000180171a7836 */ /* 0x000fe20000000000 */
[----:B------:R-:W0:Y:S01]  /*0750*/  LDS R17, [R17+0x94] ;  /* 0x0000940011117984 */ /* 0x000e220000000800 */
[----:B-----5:R-:W-:Y:S01]  /*0760*/  LOP3.LUT R24, R5, 0x1f, RZ, 0xc0, !PT ;  /* 0x0000001f05187812 */ /* 0x020fe200078ec0ff */
[----:B------:R-:W-:Y:S01]  /*0770*/  IMAD.MOV.U32 R5, RZ, RZ, -0x1 ;  /* 0xffffffffff057424 */ /* 0x000fe200078e00ff */
[----:B------:R-:W-:Y:S01]  /*0780*/  ISETP.GE.AND P1, PT, R25, UR5, PT ;  /* 0x0000000519007c0c */ /* 0x000fe2000bf26270 */
[----:B------:R-:W5:Y:S01]  /*0790*/  LDS R22, [R22+0x94] ;  /* 0x0000940016167984 */ /* 0x000f620000000800 */
[----:B------:R-:W-:Y:S01]  /*07a0*/  VIADD R25, R23, 0x100 ;  /* 0x0000010017197836 */ /* 0x000fe20000000000 */
[----:B------:R-:W-:-:S02]  /*07b0*/  ISETP.GE.AND P3, PT, R26, UR5, PT ;  /* 0x000000051a007c0c */ /* 0x000fc4000bf66270 */
[----:B-1----:R-:W-:Y:S02]  /*07c0*/  SHF.R.U64 R16, R15, R8, R16 ;  /* 0x000000080f107219 */ /* 0x002fe40000001210 */
[----:B------:R-:W-:Y:S02]  /*07d0*/  SHF.L.U32 R8, R5, R9, RZ ;  /* 0x0000000905087219 */ /* 0x000fe400000006ff */
[----:B------:R-:W-:Y:S02]  /*07e0*/  ISETP.GE.AND P2, PT, R25, UR5, PT ;  /* 0x0000000519007c0c */ /* 0x000fe4000bf46270 */
[----:B--2---:R-:W-:Y:S02]  /*07f0*/  SHF.R.U64 R15, R7, R6, R12 ;  /* 0x00000006070f7219 */ /* 0x004fe4000000120c */
[----:B------:R-:W-:Y:S01]  /*0800*/  SHF.L.U32 R6, R5, R11, RZ ;  /* 0x0000000b05067219 */ /* 0x000fe200000006ff */
[----:B---3--:R-:W-:Y:S01]  /*0810*/  IMAD.WIDE R2, R23, 0x4, R2 ;  /* 0x0000000417027825 */ /* 0x008fe200078e0202 */
[----:B------:R-:W-:-:S02]  /*0820*/  SHF.L.U32 R7, R5, R10, RZ ;  /* 0x0000000a05077219 */ /* 0x000fc400000006ff */
[----:B------:R-:W-:Y:S02]  /*0830*/  LOP3.LUT R6, R15, R6, RZ, 0x30, !PT ;  /* 0x000000060f067212 */ /* 0x000fe400078e30ff */
[----:B----4-:R-:W-:Y:S02]  /*0840*/  SHF.R.U64 R13, R13, R24, R14 ;  /* 0x000000180d0d7219 */ /* 0x010fe4000000120e */
[----:B------:R-:W-:Y:S02]  /*0850*/  LOP3.LUT R7, R16, R7, RZ, 0x30, !PT ;  /* 0x0000000710077212 */ /* 0x000fe400078e30ff */
[----:B------:R-:W-:Y:S02]  /*0860*/  LOP3.LUT R8, R13, R8, RZ, 0x30, !PT ;  /* 0x000000080d087212 */ /* 0x000fe400078e30ff */
[----:B------:R-:W-:Y:S01]  /*0870*/  SHF.L.U32 R5, R5, R0, RZ ;  /* 0x0000000005057219 */ /* 0x000fe200000006ff */
[----:B------:R-:W-:Y:S01]  /*0880*/  IMAD.IADD R7, R18, 0x1, R7 ;  /* 0x0000000112077824 */ /* 0x000fe200078e0207 */
[----:B------:R-:W-:Y:S01]  /*0890*/  SHF.R.U64 R4, R19, R4, R20 ;  /* 0x0000000413047219 */ /* 0x000fe20000001214 */
[----:B------:R-:W-:-:S03]  /*08a0*/  IMAD.IADD R21, R21, 0x1, R6 ;  /* 0x0000000115157824 */ /* 0x000fc600078e0206 */
[----:B------:R-:W-:Y:S01]  /*08b0*/  LOP3.LUT R5, R4, R5, RZ, 0x30, !PT ;  /* 0x0000000504057212 */ /* 0x000fe200078e30ff */
[----:B------:R1:W-:Y:S01]  /*08c0*/  @!P1 STG.E desc[UR6][R2.64+0x200], R7 ;  /* 0x0002000702009986 */ /* 0x0003e2000c101906 */
[----:B0-----:R-:W-:-:S03]  /*08d0*/  IMAD.IADD R17, R17, 0x1, R8 ;  /* 0x0000000111117824 */ /* 0x001fc600078e0208 */
[----:B------:R1:W-:Y:S01]  /*08e0*/  @!P0 STG.E desc[UR6][R2.64], R21 ;  /* 0x0000001502008986 */ /* 0x0003e2000c101906 */
[----:B-----5:R-:W-:-:S03]  /*08f0*/  IMAD.IADD R5, R22, 0x1, R5 ;  /* 0x0000000116057824 */ /* 0x020fc600078e0205 */
[----:B------:R1:W-:Y:S01]  /*0900*/  @!P2 STG.E desc[UR6][R2.64+0x400], R17 ;  /* 0x000400110200a986 */ /* 0x0003e2000c101906 */
[----:B------:R-:W-:Y:S05]  /*0910*/  @P3 EXIT ;  /* 0x000000000000394d */ /* 0x000fea0003800000 */
[----:B------:R-:W-:Y:S01]  /*0920*/  STG.E desc[UR6][R2.64+0x600], R5 ;  /* 0x0006000502007986 */ /* 0x000fe2000c101906 */
[----:B------:R-:W-:Y:S05]  /*0930*/  EXIT ;  /* 0x000000000000794d */ /* 0x000fea0003800000 */
.L_x_345:
        /* <DEDUP_REMOVED lines=12> */
.L_x_352:


//--------------------- .nv.shared._ZN3cub18CUB_300001_SM_10006detail11EmptyKernelIvEEvv --------------------------
	.section	.nv.shared._ZN3cub18CUB_300001_SM_10006detail11EmptyKernelIvEEvv,"aw",@nobits
	.sectionflags	@""
	.align	16
	.zero		1024


//--------------------- .nv.shared.reserved.0     --------------------------
	.section	.nv.shared.reserved.0,"aw",@nobits
	.weak		__nv_reservedSMEM_offset_0_alias
	.size		__nv_reservedSMEM_offset_0_alias, 0, 64
	.other		__nv_reservedSMEM_offset_0_alias,@"STO_CUDA_RESERVED_SHARED STV_DEFAULT"
__nv_reservedSMEM_offset_0_alias:
	.zero		0
	.zero		64


//--------------------- .nv.global                --------------------------
	.section	.nv.global,"aw",@nobits
.nv.global:
	.type		_ZN34_INTERNAL_a3c46466_4_k_cu_92b249d86thrust24THRUST_300001_SM_1000_NS12placeholders2_5E,@object
	.size		_ZN34_INTERNAL_a3c46466_4_k_cu_92b249d86thrust24THRUST_300001_SM_1000_NS12placeholders2_5E,(_ZN34_INTERNAL_a3c46466_4_k_cu_92b249d84cuda3std3__45__cpo6cbeginE - _ZN34_INTERNAL_a3c46466_4_k_cu_92b249d86thrust24THRUST_300001_SM_1000_NS12placeholders2_5E)
_ZN34_INTERNAL_a3c46466_4_k_cu_92b249d86thrust24THRUST_300001_SM_1000_NS12placeholders2_5E:
	.zero		1
	.type		_ZN34_INTERNAL_a3c46466_4_k_cu_92b249d84cuda3std3__45__cpo6cbeginE,@object
	.size		_ZN34_INTERNAL_a3c46466_4_k_cu_92b249d84cuda3std3__45__cpo6cbeginE,(_ZN34_INTERNAL_a3c46466_4_k_cu_92b249d84cuda3std6ranges3__45__cpo6cbeginE - _ZN34_INTERNAL_a3c46466_4_k_cu_92b249d84cuda3std3__45__cpo6cbeginE)
_ZN34_INTERNAL_a3c46466_4_k_cu_92b249d84cuda3std3__45__cpo6cbeginE:
	.zero		1
	.type		_ZN34_INTERNAL_a3c46466_4_k_cu_92b249d84cuda3std6ranges3__45__cpo6cbeginE,@object
	.size		_ZN34_INTERNAL_a3c46466_4_k_cu_92b249d84cuda3std6ranges3__45__cpo6cbeginE,(_ZN34_INTERNAL_a3c46466_4_k_cu_92b249d84cuda3std3__48in_placeE - _ZN34_INTERNAL_a3c46466_4_k_cu_92b249d84cuda3std6ranges3__45__cpo6cbeginE)
_ZN34_INTERNAL_a3c46466_4_k_cu_92b249d84cuda3std6ranges3__45__cpo6cbeginE:
	.zero		1
	.type		_ZN34_INTERNAL_a3c46466_4_k_cu_92b249d84cuda3std3__48in_placeE,@object
	.size		_ZN34_INTERNAL_a3c46466_4_k_cu_92b249d84cuda3std3__48in_placeE,(_ZN34_INTERNAL_a3c46466_4_k_cu_92b249d84cuda3std6ranges3__45__cpo4sizeE - _ZN34_INTERNAL_a3c46466_4_k_cu_92b249d84cuda3std3__48in_placeE)
_ZN34_INTERNAL_a3c46466_4_k_cu_92b249d84cuda3std3__48in_placeE:
	.zero		1
	.type		_ZN34_INTERNAL_a3c46466_4_k_cu_92b249d84cuda3std6ranges3__45__cpo4sizeE,@object
	.size		_ZN34_INTERNAL_a3c46466_4_k_cu_92b249d84cuda3std6ranges3__45__cpo4sizeE,(_ZN34_INTERNAL_a3c46466_4_k_cu_92b249d86thrust24THRUST_300001_SM_1000_NS12placeholders2_9E - _ZN34_INTERNAL_a3c46466_4_k_cu_92b249d84cuda3std6ranges3__45__cpo4sizeE)
_ZN34_INTERNAL_a3c46466_4_k_cu_92b249d84cuda3std6ranges3__45__cpo4sizeE:
	.zero		1
	.type		_ZN34_INTERNAL_a3c46466_4_k_cu_92b249d86thrust24THRUST_300001_SM_1000_NS12placeholders2_9E,@object
	.size		_ZN34_INTERNAL_a3c46466_4_k_cu_92b249d86thrust24THRUST_300001_SM_1000_NS12placeholders2_9E,(_ZN34_INTERNAL_a3c46466_4_k_cu_92b249d84cuda3std3__45__cpo7crbeginE - _ZN34_INTERNAL_a3c46466_4_k_cu_92b249d86thrust24THRUST_300001_SM_1000_NS12placeholders2_9E)
_ZN34_INTERNAL_a3c46466_4_k_cu_92b249d86thrust24THRUST_300001_SM_1000_NS12placeholders2_9E:
	.zero		1
	.type		_ZN34_INTERNAL_a3c46466_4_k_cu_92b249d84cuda3std3__45__cpo7crbeginE,@object
	.size		_ZN34_INTERNAL_a3c46466_4_k_cu_92b249d84cuda3std3__45__cpo7crbeginE,(_ZN34_INTERNAL_a3c46466_4_k_cu_92b249d84cuda3std6ranges3__45__cpo4nextE - _ZN34_INTERNAL_a3c46466_4_k_cu_92b249d84cuda3std3__45__cpo7crbeginE)
_ZN34_INTERNAL_a3c46466_4_k_cu_92b249d84cuda3std3__45__cpo7crbeginE:
	.zero		1
	.type		_ZN34_INTERNAL_a3c46466_4_k_cu_92b249d84cuda3std6ranges3__45__cpo4nextE,@object
	.size		_ZN34_INTERNAL_a3c46466_4_k_cu_92b249d84cuda3std6ranges3__45__cpo4nextE,(_ZN34_INTERNAL_a3c46466_4_k_cu_92b249d84cuda3std6ranges3__45__cpo4swapE - _ZN34_INTERNAL_a3c46466_4_k_cu_92b249d84cuda3std6ranges3__45__cpo4nextE)
_ZN34_INTERNAL_a3c46466_4_k_cu_92b249d84cuda3std6ranges3__45__cpo4nextE:
	.zero		1
	.type		_ZN34_INTERNAL_a3c46466_4_k_cu_92b249d84cuda3std6ranges3__45__cpo4swapE,@object
	.size		_ZN34_INTERNAL_a3c46466_4_k_cu_92b249d84cuda3std6ranges3__45__cpo4swapE,(_ZN34_INTERNAL_a3c46466_4_k_cu_92b249d86thrust24THRUST_300001_SM_1000_NS12placeholders2_1E - _ZN34_INTERNAL_a3c46466_4_k_cu_92b249d84cuda3std6ranges3__45__cpo4swapE)
_ZN34_INTERNAL_a3c46466_4_k_cu_92b249d84cuda3std6ranges3__45__cpo4swapE:
	.zero		1
	.type		_ZN34_INTERNAL_a3c46466_4_k_cu_92b249d86thrust24THRUST_300001_SM_1000_NS12placeholders2_1E,@object
	.size		_ZN34_INTERNAL_a3c46466_4_k_cu_92b249d86thrust24THRUST_300001_SM_1000_NS12placeholders2_1E,(_ZN34_INTERNAL_a3c46466_4_k_cu_92b249d86thrust24THRUST_300001_SM_1000_NS12placeholders2_3E - _ZN34_INTERNAL_a3c46466_4_k_cu_92b249d86thrust24THRUST_300001_SM_1000_NS12placeholders2_1E)
_ZN34_INTERNAL_a3c46466_4_k_cu_92b249d86thrust24THRUST_300001_SM_1000_NS12placeholders2_1E:
	.zero		1
	.type		_ZN34_INTERNAL_a3c46466_4_k_cu_92b249d86thrust24THRUST_300001_SM_1000_NS12placeholders2_3E,@object
	.size		_ZN34_INTERNAL_a3c46466_4_k_cu_92b249d86thrust24THRUST_300001_SM_1000_NS12placeholders2_3E,(_ZN34_INTERNAL_a3c46466_4_k_cu_92b249d84cuda3std3__45__cpo5beginE - _ZN34_INTERNAL_a3c46466_4_k_cu_92b249d86thrust24THRUST_300001_SM_1000_NS12placeholders2_3E)
_ZN34_INTERNAL_a3c46466_4_k_cu_92b249d86thrust24THRUST_300001_SM_1000_NS12placeholders2_3E:
	.zero		1
	.type		_ZN34_INTERNAL_a3c46466_4_k_cu_92b249d84cuda3std3__45__cpo5beginE,@object
	.size		_ZN34_INTERNAL_a3c46466_4_k_cu_92b249d84cuda3std3__45__cpo5beginE,(_ZN34_INTERNAL_a3c46466_4_k_cu_92b249d84cuda3std6ranges3__45__cpo5beginE - _ZN34_INTERNAL_a3c46466_4_k_cu_92b249d84cuda3std3__45__cpo5beginE)
_ZN34_INTERNAL_a3c46466_4_k_cu_92b249d84cuda3std3__45__cpo5beginE:
	.zero		1
	.type		_ZN34_INTERNAL_a3c46466_4_k_cu_92b249d84cuda3std6ranges3__45__cpo5beginE,@object
	.size		_ZN34_INTERNAL_a3c46466_4_k_cu_92b249d84cuda3std6ranges3__45__cpo5beginE,(_ZN34_INTERNAL_a3c46466_4_k_cu_92b249d84cuda3std3__436_GLOBAL__N__a3c46466_4_k_cu_92b249d86ignoreE - _ZN34_INTERNAL_a3c46466_4_k_cu_92b249d84cuda3std6ranges3__45__cpo5beginE)
_ZN34_INTERNAL_a3c46466_4_k_cu_92b249d84cuda3std6ranges3__45__cpo5beginE:
	.zero		1
	.type		_ZN34_INTERNAL_a3c46466_4_k_cu_92b249d84cuda3std3__436_GLOBAL__N__a3c46466_4_k_cu_92b249d86ignoreE,@object
	.size		_ZN34_INTERNAL_a3c46466_4_k_cu_92b249d84cuda3std3__436_GLOBAL__N__a3c46466_4_k_cu_92b249d86ignoreE,(_ZN34_INTERNAL_a3c46466_4_k_cu_92b249d84cuda3std6ranges3__45__cpo4dataE - _ZN34_INTERNAL_a3c46466_4_k_cu_92b249d84cuda3std3__436_GLOBAL__N__a3c46466_4_k_cu_92b249d86ignoreE)
_ZN34_INTERNAL_a3c46466_4_k_cu_92b249d84cuda3std3__436_GLOBAL__N__a3c46466_4_k_cu_92b249d86ignoreE:
	.zero		1
	.type		_ZN34_INTERNAL_a3c46466_4_k_cu_92b249d84cuda3std6ranges3__45__cpo4dataE,@object
	.size		_ZN34_INTERNAL_a3c46466_4_k_cu_92b249d84cuda3std6ranges3__45__cpo4dataE,(_ZN34_INTERNAL_a3c46466_4_k_cu_92b249d86thrust24THRUST_300001_SM_1000_NS12placeholders2_7E - _ZN34_INTERNAL_a3c46466_4_k_cu_92b249d84cuda3std6ranges3__45__cpo4dataE)
_ZN34_INTERNAL_a3c46466_4_k_cu_92b249d84cuda3std6ranges3__45__cpo4dataE:
	.zero		1
	.type		_ZN34_INTERNAL_a3c46466_4_k_cu_92b249d86thrust24THRUST_300001_SM_1000_NS12placeholders2_7E,@object
	.size		_ZN34_INTERNAL_a3c46466_4_k_cu_92b249d86thrust24THRUST_300001_SM_1000_NS12placeholders2_7E,(_ZN34_INTERNAL_a3c46466_4_k_cu_92b249d84cuda3std3__45__cpo6rbeginE - _ZN34_INTERNAL_a3c46466_4_k_cu_92b249d86thrust24THRUST_300001_SM_1000_NS12placeholders2_7E)
_ZN34_INTERNAL_a3c46466_4_k_cu_92b249d86thrust24THRUST_300001_SM_1000_NS12placeholders2_7E:
	.zero		1
	.type		_ZN34_INTERNAL_a3c46466_4_k_cu_92b249d84cuda3std3__45__cpo6rbeginE,@object
	.size		_ZN34_INTERNAL_a3c46466_4_k_cu_92b249d84cuda3std3__45__cpo6rbeginE,(_ZN34_INTERNAL_a3c46466_4_k_cu_92b249d84cuda3std6ranges3__45__cpo7advanceE - _ZN34_INTERNAL_a3c46466_4_k_cu_92b249d84cuda3std3__45__cpo6rbeginE)
_ZN34_INTERNAL_a3c46466_4_k_cu_92b249d84cuda3std3__45__cpo6rbeginE:
	.zero		1
	.type		_ZN34_INTERNAL_a3c46466_4_k_cu_92b249d84cuda3std6ranges3__45__cpo7advanceE,@object
	.size		_ZN34_INTERNAL_a3c46466_4_k_cu_92b249d84cuda3std6ranges3__45__cpo7advanceE,(_ZN34_INTERNAL_a3c46466_4_k_cu_92b249d84cuda3std3__47nulloptE - _ZN34_INTERNAL_a3c46466_4_k_cu_92b249d84cuda3std6ranges3__45__cpo7advanceE)
_ZN34_INTERNAL_a3c46466_4_k_cu_92b249d84cuda3std6ranges3__45__cpo7advanceE:
	.zero		1
	.type		_ZN34_INTERNAL_a3c46466_4_k_cu_92b249d84cuda3std3__47nulloptE,@object
	.size		_ZN34_INTERNAL_a3c46466_4_k_cu_92b249d84cuda3std3__47nulloptE,(_ZN34_INTERNAL_a3c46466_4_k_cu_92b249d84cuda3std6ranges3__45__cpo8distanceE - _ZN34_INTERNAL_a3c46466_4_k_cu_92b249d84cuda3std3__47nulloptE)
_ZN34_INTERNAL_a3c46466_4_k_cu_92b249d84cuda3std3__47nulloptE:
	.zero		1
	.type		_ZN34_INTERNAL_a3c46466_4_k_cu_92b249d84cuda3std6ranges3__45__cpo8distanceE,@object
	.size		_ZN34_INTERNAL_a3c46466_4_k_cu_92b249d84cuda3std6ranges3__45__cpo8distanceE,(_ZN34_INTERNAL_a3c46466_4_k_cu_92b249d86thrust24THRUST_300001_SM_1000_NS12placeholders2_6E - _ZN34_INTERNAL_a3c46466_4_k_cu_92b249d84cuda3std6ranges3__45__cpo8distanceE)
_ZN34_INTERNAL_a3c46466_4_k_cu_92b249d84cuda3std6ranges3__45__cpo8distanceE:
	.zero		1
	.type		_ZN34_INTERNAL_a3c46466_4_k_cu_92b249d86thrust24THRUST_300001_SM_1000_NS12placeholders2_6E,@object
	.size		_ZN34_INTERNAL_a3c46466_4_k_cu_92b249d86thrust24THRUST_300001_SM_1000_NS12placeholders2_6E,(_ZN34_INTERNAL_a3c46466_4_k_cu_92b249d84cuda3std3__45__cpo4cendE - _ZN34_INTERNAL_a3c46466_4_k_cu_92b249d86thrust24THRUST_300001_SM_1000_NS12placeholders2_6E)
_ZN34_INTERNAL_a3c46466_4_k_cu_92b249d86thrust24THRUST_300001_SM_1000_NS12placeholders2_6E:
	.zero		1
	.type		_ZN34_INTERNAL_a3c46466_4_k_cu_92b249d84cuda3std3__45__cpo4cendE,@object
	.size		_ZN34_INTERNAL_a3c46466_4_k_cu_92b249d84cuda3std3__45__cpo4cendE,(_ZN34_INTERNAL_a3c46466_4_k_cu_92b249d84cuda3std6ranges3__45__cpo4cendE - _ZN34_INTERNAL_a3c46466_4_k_cu_92b249d84cuda3std3__45__cpo4cendE)
_ZN34_INTERNAL_a3c46466_4_k_cu_92b249d84cuda3std3__45__cpo4cendE:
	.zero		1
	.type		_ZN34_INTERNAL_a3c46466_4_k_cu_92b249d84cuda3std6ranges3__45__cpo4cendE,@object
	.size		_ZN34_INTERNAL_a3c46466_4_k_cu_92b249d84cuda3std6ranges3__45__cpo4cendE,(_ZN34_INTERNAL_a3c46466_4_k_cu_92b249d84cuda3std3__420unreachable_sentinelE - _ZN34_INTERNAL_a3c46466_4_k_cu_92b249d84cuda3std6ranges3__45__cpo4cendE)
_ZN34_INTERNAL_a3c46466_4_k_cu_92b249d84cuda3std6ranges3__45__cpo4cendE:
	.zero		1
	.type		_ZN34_INTERNAL_a3c46466_4_k_cu_92b249d84cuda3std3__420unreachable_sentinelE,@object
	.size		_ZN34_INTERNAL_a3c46466_4_k_cu_92b249d84cuda3std3__420unreachable_sentinelE,(_ZN34_INTERNAL_a3c46466_4_k_cu_92b249d84cuda3std6ranges3__45__cpo5ssizeE - _ZN34_INTERNAL_a3c46466_4_k_cu_92b249d84cuda3std3__420unreachable_sentinelE)
_ZN34_INTERNAL_a3c46466_4_k_cu_92b249d84cuda3std3__420unreachable_sentinelE:
	.zero		1
	.type		_ZN34_INTERNAL_a3c46466_4_k_cu_92b249d84cuda3std6ranges3__45__cpo5ssizeE,@object
	.size		_ZN34_INTERNAL_a3c46466_4_k_cu_92b249d84cuda3std6ranges3__45__cpo5ssizeE,(_ZN34_INTERNAL_a3c46466_4_k_cu_92b249d86thrust24THRUST_300001_SM_1000_NS12placeholders3_10E - _ZN34_INTERNAL_a3c46466_4_k_cu_92b249d84cuda3std6ranges3__45__cpo5ssizeE)
_ZN34_INTERNAL_a3c46466_4_k_cu_92b249d84cuda3std6ranges3__45__cpo5ssizeE:
	.zero		1
	.type		_ZN34_INTERNAL_a3c46466_4_k_cu_92b249d86thrust24THRUST_300001_SM_1000_NS12placeholders3_10E,@object
	.size		_ZN34_INTERNAL_a3c46466_4_k_cu_92b249d86thrust24THRUST_300001_SM_1000_NS12placeholders3_10E,(_ZN34_INTERNAL_a3c46466_4_k_cu_92b249d84cuda3std3__45__cpo5crendE - _ZN34_INTERNAL_a3c46466_4_k_cu_92b249d86thrust24THRUST_300001_SM_1000_NS12placeholders3_10E)
_ZN34_INTERNAL_a3c46466_4_k_cu_92b249d86thrust24THRUST_300001_SM_1000_NS12placeholders3_10E:
	.zero		1
	.type		_ZN34_INTERNAL_a3c46466_4_k_cu_92b249d84cuda3std3__45__cpo5crendE,@object
	.size		_ZN34_INTERNAL_a3c46466_4_k_cu_92b249d84cuda3std3__45__cpo5crendE,(_ZN34_INTERNAL_a3c46466_4_k_cu_92b249d84cuda3std6ranges3__45__cpo4prevE - _ZN34_INTERNAL_a3c46466_4_k_cu_92b249d84cuda3std3__45__cpo5crendE)
_ZN34_INTERNAL_a3c46466_4_k_cu_92b249d84cuda3std3__45__cpo5crendE:
	.zero		1
	.type		_ZN34_INTERNAL_a3c46466_4_k_cu_92b249d84cuda3std6ranges3__45__cpo4prevE,@object
	.size		_ZN34_INTERNAL_a3c46466_4_k_cu_92b249d84cuda3std6ranges3__45__cpo4prevE,(_ZN34_INTERNAL_a3c46466_4_k_cu_92b249d84cuda3std6ranges3__45__cpo9iter_moveE - _ZN34_INTERNAL_a3c46466_4_k_cu_92b249d84cuda3std6ranges3__45__cpo4prevE)
_ZN34_INTERNAL_a3c46466_4_k_cu_92b249d84cuda3std6ranges3__45__cpo4prevE:
	.zero		1
	.type		_ZN34_INTERNAL_a3c46466_4_k_cu_92b249d84cuda3std6ranges3__45__cpo9iter_moveE,@object
	.size		_ZN34_INTERNAL_a3c46466_4_k_cu_92b249d84cuda3std6ranges3__45__cpo9iter_moveE,(_ZN34_INTERNAL_a3c46466_4_k_cu_92b249d86thrust24THRUST_300001_SM_1000_NS12placeholders2_2E - _ZN34_INTERNAL_a3c46466_4_k_cu_92b249d84cuda3std6ranges3__45__cpo9iter_moveE)
_ZN34_INTERNAL_a3c46466_4_k_cu_92b249d84cuda3std6ranges3__45__cpo9iter_moveE:
	.zero		1
	.type		_ZN34_INTERNAL_a3c46466_4_k_cu_92b249d86thrust24THRUST_300001_SM_1000_NS12placeholders2_2E,@object
	.size		_ZN34_INTERNAL_a3c46466_4_k_cu_92b249d86thrust24THRUST_300001_SM_1000_NS12placeholders2_2E,(_ZN34_INTERNAL_a3c46466_4_k_cu_92b249d86thrust24THRUST_300001_SM_1000_NS12placeholders2_4E - _ZN34_INTERNAL_a3c46466_4_k_cu_92b249d86thrust24THRUST_300001_SM_1000_NS12placeholders2_2E)
_ZN34_INTERNAL_a3c46466_4_k_cu_92b249d86thrust24THRUST_300001_SM_1000_NS12placeholders2_2E:
	.zero		1
	.type		_ZN34_INTERNAL_a3c46466_4_k_cu_92b249d86thrust24THRUST_300001_SM_1000_NS12placeholders2_4E,@object
	.size		_ZN34_INTERNAL_a3c46466_4_k_cu_92b249d86thrust24THRUST_300001_SM_1000_NS12placeholders2_4E,(_ZN34_INTERNAL_a3c46466_4_k_cu_92b249d84cuda3std3__45__cpo3endE - _ZN34_INTERNAL_a3c46466_4_k_cu_92b249d86thrust24THRUST_300001_SM_1000_NS12placeholders2_4E)
_ZN34_INTERNAL_a3c46466_4_k_cu_92b249d86thrust24THRUST_300001_SM_1000_NS12placeholders2_4E:
	.zero		1
	.type		_ZN34_INTERNAL_a3c46466_4_k_cu_92b249d84cuda3std3__45__cpo3endE,@object
	.size		_ZN34_INTERNAL_a3c46466_4_k_cu_92b249d84cuda3std3__45__cpo3endE,(_ZN34_INTERNAL_a3c46466_4_k_cu_92b249d84cuda3std6ranges3__45__cpo3endE - _ZN34_INTERNAL_a3c46466_4_k_cu_92b249d84cuda3std3__45__cpo3endE)
_ZN34_INTERNAL_a3c46466_4_k_cu_92b249d84cuda3std3__45__cpo3endE:
	.zero		1
	.type		_ZN34_INTERNAL_a3c46466_4_k_cu_92b249d84cuda3std6ranges3__45__cpo3endE,@object
	.size		_ZN34_INTERNAL_a3c46466_4_k_cu_92b249d84cuda3std6ranges3__45__cpo3endE,(_ZN34_INTERNAL_a3c46466_4_k_cu_92b249d84cuda3std3__419piecewise_constructE - _ZN34_INTERNAL_a3c46466_4_k_cu_92b249d84cuda3std6ranges3__45__cpo3endE)
_ZN34_INTERNAL_a3c46466_4_k_cu_92b249d84cuda3std6ranges3__45__cpo3endE:
	.zero		1
	.type		_ZN34_INTERNAL_a3c46466_4_k_cu_92b249d84cuda3std3__419piecewise_constructE,@object
	.size		_ZN34_INTERNAL_a3c46466_4_k_cu_92b249d84cuda3std3__419piecewise_constructE,(_ZN34_INTERNAL_a3c46466_4_k_cu_92b249d84cuda3std6ranges3__45__cpo5cdataE - _ZN34_INTERNAL_a3c46466_4_k_cu_92b249d84cuda3std3__419piecewise_constructE)
_ZN34_INTERNAL_a3c46466_4_k_cu_92b249d84cuda3std3__419piecewise_constructE:
	.zero		1
	.type		_ZN34_INTERNAL_a3c46466_4_k_cu_92b249d84cuda3std6ranges3__45__cpo5cdataE,@object
	.size		_ZN34_INTERNAL_a3c46466_4_k_cu_92b249d84cuda3std6ranges3__45__cpo5cdataE,(_ZN34_INTERNAL_a3c46466_4_k_cu_92b249d86thrust24THRUST_300001_SM_1000_NS12placeholders2_8E - _ZN34_INTERNAL_a3c46466_4_k_cu_92b249d84cuda3std6ranges3__45__cpo5cdataE)
_ZN34_INTERNAL_a3c46466_4_k_cu_92b249d84cuda3std6ranges3__45__cpo5cdataE:
	.zero		1
	.type		_ZN34_INTERNAL_a3c46466_4_k_cu_92b249d86thrust24THRUST_300001_SM_1000_NS12placeholders2_8E,@object
	.size		_ZN34_INTERNAL_a3c46466_4_k_cu_92b249d86thrust24THRUST_300001_SM_1000_NS12placeholders2_8E,(_ZN34_INTERNAL_a3c46466_4_k_cu_92b249d84cuda3std3__45__cpo4rendE - _ZN34_INTERNAL_a3c46466_4_k_cu_92b249d86thrust24THRUST_300001_SM_1000_NS12placeholders2_8E)
_ZN34_INTERNAL_a3c46466_4_k_cu_92b249d86thrust24THRUST_300001_SM_1000_NS12placeholders2_8E:
	.zero		1
	.type		_ZN34_INTERNAL_a3c46466_4_k_cu_92b249d84cuda3std3__45__cpo4rendE,@object
	.size		_ZN34_INTERNAL_a3c46466_4_k_cu_92b249d84cuda3std3__45__cpo4rendE,(_ZN34_INTERNAL_a3c46466_4_k_cu_92b249d84cuda3std6ranges3__45__cpo9iter_swapE - _ZN34_INTERNAL_a3c46466_4_k_cu_92b249d84cuda3std3__45__cpo4rendE)
_ZN34_INTERNAL_a3c46466_4_k_cu_92b249d84cuda3std3__45__cpo4rendE:
	.zero		1
	.type		_ZN34_INTERNAL_a3c46466_4_k_cu_92b249d84cuda3std6ranges3__45__cpo9iter_swapE,@object
	.size		_ZN34_INTERNAL_a3c46466_4_k_cu_92b249d84cuda3std6ranges3__45__cpo9iter_swapE,(_ZN34_INTERNAL_a3c46466_4_k_cu_92b249d84cuda3std3__48unexpectE - _ZN34_INTERNAL_a3c46466_4_k_cu_92b249d84cuda3std6ranges3__45__cpo9iter_swapE)
_ZN34_INTERNAL_a3c46466_4_k_cu_92b249d84cuda3std6ranges3__45__cpo9iter_swapE:
	.zero		1
	.type		_ZN34_INTERNAL_a3c46466_4_k_cu_92b249d84cuda3std3__48unexpectE,@object
	.size		_ZN34_INTERNAL_a3c46466_4_k_cu_92b249d84cuda3std3__48unexpectE,(_ZN34_INTERNAL_a3c46466_4_k_cu_92b249d86thrust24THRUST_300001_SM_1000_NS6system6detail10sequential3seqE - _ZN34_INTERNAL_a3c46466_4_k_cu_92b249d84cuda3std3__48unexpectE)
_ZN34_INTERNAL_a3c46466_4_k_cu_92b249d84cuda3std3__48unexpectE:
	.zero		1
	.type		_ZN34_INTERNAL_a3c46466_4_k_cu_92b249d86thrust24THRUST_300001_SM_1000_NS6system6detail10sequential3seqE,@object
	.size		_ZN34_INTERNAL_a3c46466_4_k_cu_92b249d86thrust24THRUST_300001_SM_1000_NS6system6detail10sequential3seqE,(.L_29 - _ZN34_INTERNAL_a3c46466_4_k_cu_92b249d86thrust24THRUST_300001_SM_1000_NS6system6detail10sequential3seqE)
_ZN34_INTERNAL_a3c46466_4_k_cu_92b249d86thrust24THRUST_300001_SM_1000_NS6system6detail10sequential3seqE:
	.zero		1
.L_29:


//--------------------- .nv.shared._Z15runRBinKernel64ILi128ELi4EEvPlPjPmS1_S2_i --------------------------
	.section	.nv.shared._Z15runRBinKernel64ILi128ELi4EEvPlPjPmS1_S2_i,"aw",@nobits
	.sectionflags	@""
	.align	16
	.zero		1024


//--------------------- .nv.shared._Z15runDBinKernel64ILi128ELi4EEvPlPjPmi --------------------------
	.section	.nv.shared._Z15runDBinKernel64ILi128ELi4EEvPlPjPmi,"aw",@nobits
	.sectionflags	@""
	.align	16
	.zero		1024


//--------------------- .nv.shared._Z14runBinKernel64ILi128ELi4EEvPlPjPmi --------------------------
	.section	.nv.shared._Z14runBinKernel64ILi128ELi4EEvPlPjPmi,"aw",@nobits
	.sectionflags	@""
	.align	16
	.zero		1024


//--------------------- .nv.shared._Z13runRBinKernelILi128ELi4EEvPiPjS1_S1_S1_i --------------------------
	.section	.nv.shared._Z13runRBinKernelILi128ELi4EEvPiPjS1_S1_S1_i,"aw",@nobits
	.sectionflags	@""
	.align	16
	.zero		1024


//--------------------- .nv.shared._Z13runDBinKernelILi128ELi4EEvPiPjS1_i --------------------------
	.section	.nv.shared._Z13runDBinKernelILi128ELi4EEvPiPjS1_i,"aw",@nobits
	.sectionflags	@""
	.align	16
	.zero		1024


//--------------------- .nv.shared._Z12runBinKernelILi128ELi4EEvPiPjS1_i --------------------------
	.section	.nv.shared._Z12runBinKernelILi128ELi4EEvPiPjS1_i,"aw",@nobits
	.sectionflags	@""
	.align	16
	.zero		1024


//--------------------- .nv.constant0._ZN3cub18CUB_300001_SM_10006detail11EmptyKernelIvEEvv --------------------------
	.section	.nv.constant0._ZN3cub18CUB_300001_SM_10006detail11EmptyKernelIvEEvv,"a",@progbits
	.sectionflags	@""
	.align	4
.nv.constant0._ZN3cub18CUB_300001_SM_10006detail11EmptyKernelIvEEvv:
	.zero		896


//--------------------- .nv.constant0._Z15runRBinKernel64ILi128ELi4EEvPlPjPmS1_S2_i --------------------------
	.section	.nv.constant0._Z15runRBinKernel64ILi128ELi4EEvPlPjPmS1_S2_i,"a",@progbits
	.sectionflags	@""
	.align	4
.nv.constant0._Z15runRBinKernel64ILi128ELi4EEvPlPjPmS1_S2_i:
	.zero		940


//--------------------- .nv.constant0._Z15runDBinKernel64ILi128ELi4EEvPlPjPmi --------------------------
	.section	.nv.constant0._Z15runDBinKernel64ILi128ELi4EEvPlPjPmi,"a",@progbits
	.sectionflags	@""
	.align	4
.nv.constant0._Z15runDBinKernel64ILi128ELi4EEvPlPjPmi:
	.zero		924


//--------------------- .nv.constant0._Z14runBinKernel64ILi128ELi4EEvPlPjPmi --------------------------
	.section	.nv.constant0._Z14runBinKernel64ILi128ELi4EEvPlPjPmi,"a",@progbits
	.sectionflags	@""
	.align	4
.nv.constant0._Z14runBinKernel64ILi128ELi4EEvPlPjPmi:
	.zero		924


//--------------------- .nv.constant0._Z13runRBinKernelILi128ELi4EEvPiPjS1_S1_S1_i --------------------------
	.section	.nv.constant0._Z13runRBinKernelILi128ELi4EEvPiPjS1_S1_S1_i,"a",@progbits
	.sectionflags	@""
	.align	4
.nv.constant0._Z13runRBinKernelILi128ELi4EEvPiPjS1_S1_S1_i:
	.zero		940


//--------------------- .nv.constant0._Z13runDBinKernelILi128ELi4EEvPiPjS1_i --------------------------
	.section	.nv.constant0._Z13runDBinKernelILi128ELi4EEvPiPjS1_i,"a",@progbits
	.sectionflags	@""
	.align	4
.nv.constant0._Z13runDBinKernelILi128ELi4EEvPiPjS1_i:
	.zero		924


//--------------------- .nv.constant0._Z12runBinKernelILi128ELi4EEvPiPjS1_i --------------------------
	.section	.nv.constant0._Z12runBinKernelILi128ELi4EEvPiPjS1_i,"a",@progbits
	.sectionflags	@""
	.align	4
.nv.constant0._Z12runBinKernelILi128ELi4EEvPiPjS1_i:
	.zero		924


//--------------------- SYMBOLS --------------------------

	.type		.nv.reservedSmem.offset0,@object
	.size		.nv.reservedSmem.offset0,0x4
	.type		.nv.reservedSmem.cap,@object
	.size		.nv.reservedSmem.cap,0x4
